//
// Generated by NVIDIA NVVM Compiler
//
// Compiler Build ID: CL-36424714
// Cuda compilation tools, release 13.0, V13.0.88
// Based on NVVM 20.0.0
//

.version 9.0
.target sm_100
.address_size 64

	// .globl	_Z9my_kernelPdiiS_iiS_iS_iddiiPKdS_S_
.extern .func  (.param .b32 func_retval0) vprintf
(
	.param .b64 vprintf_param_0,
	.param .b64 vprintf_param_1
)
;
.extern .func  (.param .b64 func_retval0) malloc
(
	.param .b64 malloc_param_0
)
;
.extern .func free
(
	.param .b64 free_param_0
)
;
.extern .func __assertfail
(
	.param .b64 __assertfail_param_0,
	.param .b64 __assertfail_param_1,
	.param .b32 __assertfail_param_2,
	.param .b64 __assertfail_param_3,
	.param .b64 __assertfail_param_4
)
;
.const .align 8 .b8 d_g6[48];
.const .align 8 .b8 d_h6[48];
.const .align 8 .b8 d_unity[8];
.global .align 1 .b8 __unnamed_1[78] = {118, 111, 105, 100, 32, 102, 105, 108, 116, 101, 114, 40, 100, 111, 117, 98, 108, 101, 32, 42, 44, 32, 100, 111, 117, 98, 108, 101, 32, 42, 44, 32, 105, 110, 116, 44, 32, 100, 111, 117, 98, 108, 101, 32, 42, 44, 32, 105, 110, 116, 44, 32, 100, 111, 117, 98, 108, 101, 32, 42, 44, 32, 105, 110, 116, 44, 32, 95, 95, 110, 118, 95, 98, 111, 111, 108, 41};
.global .align 1 .b8 __unnamed_2[111] = {118, 111, 105, 100, 32, 102, 105, 108, 116, 101, 114, 95, 98, 111, 117, 110, 100, 97, 114, 121, 40, 100, 111, 117, 98, 108, 101, 32, 42, 44, 32, 100, 111, 117, 98, 108, 101, 32, 42, 44, 32, 100, 111, 117, 98, 108, 101, 32, 42, 44, 32, 105, 110, 116, 44, 32, 100, 111, 117, 98, 108, 101, 32, 42, 44, 32, 105, 110, 116, 44, 32, 105, 110, 116, 44, 32, 100, 111, 117, 98, 108, 101, 32, 42, 44, 32, 105, 110, 116, 44, 32, 100, 111, 117, 98, 108, 101, 32, 42, 44, 32, 105, 110, 116, 44, 32, 105, 110, 116, 41};
.global .align 1 .b8 __unnamed_3[147] = {118, 111, 105, 100, 32, 109, 121, 95, 107, 101, 114, 110, 101, 108, 40, 100, 111, 117, 98, 108, 101, 32, 42, 44, 32, 105, 110, 116, 44, 32, 105, 110, 116, 44, 32, 100, 111, 117, 98, 108, 101, 32, 42, 44, 32, 105, 110, 116, 44, 32, 105, 110, 116, 44, 32, 100, 111, 117, 98, 108, 101, 32, 42, 44, 32, 105, 110, 116, 44, 32, 100, 111, 117, 98, 108, 101, 32, 42, 44, 32, 105, 110, 116, 44, 32, 100, 111, 117, 98, 108, 101, 44, 32, 100, 111, 117, 98, 108, 101, 44, 32, 105, 110, 116, 44, 32, 105, 110, 116, 44, 32, 99, 111, 110, 115, 116, 32, 100, 111, 117, 98, 108, 101, 32, 42, 44, 32, 100, 111, 117, 98, 108, 101, 32, 42, 44, 32, 100, 111, 117, 98, 108, 101, 32, 42, 41};
.global .align 1 .b8 _ZN34_INTERNAL_cd149b4a_4_k_cu_9d5264104cuda3std3__45__cpo5beginE[1];
.global .align 1 .b8 _ZN34_INTERNAL_cd149b4a_4_k_cu_9d5264104cuda3std3__45__cpo3endE[1];
.global .align 1 .b8 _ZN34_INTERNAL_cd149b4a_4_k_cu_9d5264104cuda3std3__45__cpo6cbeginE[1];
.global .align 1 .b8 _ZN34_INTERNAL_cd149b4a_4_k_cu_9d5264104cuda3std3__45__cpo4cendE[1];
.global .align 1 .b8 _ZN34_INTERNAL_cd149b4a_4_k_cu_9d5264104cuda3std3__45__cpo6rbeginE[1];
.global .align 1 .b8 _ZN34_INTERNAL_cd149b4a_4_k_cu_9d5264104cuda3std3__45__cpo4rendE[1];
.global .align 1 .b8 _ZN34_INTERNAL_cd149b4a_4_k_cu_9d5264104cuda3std3__45__cpo7crbeginE[1];
.global .align 1 .b8 _ZN34_INTERNAL_cd149b4a_4_k_cu_9d5264104cuda3std3__45__cpo5crendE[1];
.global .align 1 .b8 _ZN34_INTERNAL_cd149b4a_4_k_cu_9d5264104cuda3std3__436_GLOBAL__N__cd149b4a_4_k_cu_9d5264106ignoreE[1];
.global .align 1 .b8 _ZN34_INTERNAL_cd149b4a_4_k_cu_9d5264104cuda3std3__419piecewise_constructE[1];
.global .align 1 .b8 _ZN34_INTERNAL_cd149b4a_4_k_cu_9d5264104cuda3std3__48in_placeE[1];
.global .align 1 .b8 _ZN34_INTERNAL_cd149b4a_4_k_cu_9d5264104cuda3std3__420unreachable_sentinelE[1];
.global .align 1 .b8 _ZN34_INTERNAL_cd149b4a_4_k_cu_9d5264104cuda3std3__47nulloptE[1];
.global .align 1 .b8 _ZN34_INTERNAL_cd149b4a_4_k_cu_9d5264104cuda3std3__48unexpectE[1];
.global .align 1 .b8 _ZN34_INTERNAL_cd149b4a_4_k_cu_9d5264104cuda3std6ranges3__45__cpo4swapE[1];
.global .align 1 .b8 _ZN34_INTERNAL_cd149b4a_4_k_cu_9d5264104cuda3std6ranges3__45__cpo9iter_moveE[1];
.global .align 1 .b8 _ZN34_INTERNAL_cd149b4a_4_k_cu_9d5264104cuda3std6ranges3__45__cpo5beginE[1];
.global .align 1 .b8 _ZN34_INTERNAL_cd149b4a_4_k_cu_9d5264104cuda3std6ranges3__45__cpo3endE[1];
.global .align 1 .b8 _ZN34_INTERNAL_cd149b4a_4_k_cu_9d5264104cuda3std6ranges3__45__cpo6cbeginE[1];
.global .align 1 .b8 _ZN34_INTERNAL_cd149b4a_4_k_cu_9d5264104cuda3std6ranges3__45__cpo4cendE[1];
.global .align 1 .b8 _ZN34_INTERNAL_cd149b4a_4_k_cu_9d5264104cuda3std6ranges3__45__cpo7advanceE[1];
.global .align 1 .b8 _ZN34_INTERNAL_cd149b4a_4_k_cu_9d5264104cuda3std6ranges3__45__cpo9iter_swapE[1];
.global .align 1 .b8 _ZN34_INTERNAL_cd149b4a_4_k_cu_9d5264104cuda3std6ranges3__45__cpo4nextE[1];
.global .align 1 .b8 _ZN34_INTERNAL_cd149b4a_4_k_cu_9d5264104cuda3std6ranges3__45__cpo4prevE[1];
.global .align 1 .b8 _ZN34_INTERNAL_cd149b4a_4_k_cu_9d5264104cuda3std6ranges3__45__cpo4dataE[1];
.global .align 1 .b8 _ZN34_INTERNAL_cd149b4a_4_k_cu_9d5264104cuda3std6ranges3__45__cpo5cdataE[1];
.global .align 1 .b8 _ZN34_INTERNAL_cd149b4a_4_k_cu_9d5264104cuda3std6ranges3__45__cpo4sizeE[1];
.global .align 1 .b8 _ZN34_INTERNAL_cd149b4a_4_k_cu_9d5264104cuda3std6ranges3__45__cpo5ssizeE[1];
.global .align 1 .b8 _ZN34_INTERNAL_cd149b4a_4_k_cu_9d5264104cuda3std6ranges3__45__cpo8distanceE[1];
.global .align 1 .b8 _ZN34_INTERNAL_cd149b4a_4_k_cu_9d5264106thrust24THRUST_300001_SM_1000_NS8cuda_cub3parE[1];
.global .align 1 .b8 _ZN34_INTERNAL_cd149b4a_4_k_cu_9d5264106thrust24THRUST_300001_SM_1000_NS8cuda_cub10par_nosyncE[1];
.global .align 1 .b8 _ZN34_INTERNAL_cd149b4a_4_k_cu_9d5264106thrust24THRUST_300001_SM_1000_NS6system6detail10sequential3seqE[1];
.global .align 1 .b8 _ZN34_INTERNAL_cd149b4a_4_k_cu_9d5264106thrust24THRUST_300001_SM_1000_NS6system3cpp3parE[1];
.global .align 1 .b8 _ZN34_INTERNAL_cd149b4a_4_k_cu_9d5264106thrust24THRUST_300001_SM_1000_NS12placeholders2_1E[1];
.global .align 1 .b8 _ZN34_INTERNAL_cd149b4a_4_k_cu_9d5264106thrust24THRUST_300001_SM_1000_NS12placeholders2_2E[1];
.global .align 1 .b8 _ZN34_INTERNAL_cd149b4a_4_k_cu_9d5264106thrust24THRUST_300001_SM_1000_NS12placeholders2_3E[1];
.global .align 1 .b8 _ZN34_INTERNAL_cd149b4a_4_k_cu_9d5264106thrust24THRUST_300001_SM_1000_NS12placeholders2_4E[1];
.global .align 1 .b8 _ZN34_INTERNAL_cd149b4a_4_k_cu_9d5264106thrust24THRUST_300001_SM_1000_NS12placeholders2_5E[1];
.global .align 1 .b8 _ZN34_INTERNAL_cd149b4a_4_k_cu_9d5264106thrust24THRUST_300001_SM_1000_NS12placeholders2_6E[1];
.global .align 1 .b8 _ZN34_INTERNAL_cd149b4a_4_k_cu_9d5264106thrust24THRUST_300001_SM_1000_NS12placeholders2_7E[1];
.global .align 1 .b8 _ZN34_INTERNAL_cd149b4a_4_k_cu_9d5264106thrust24THRUST_300001_SM_1000_NS12placeholders2_8E[1];
.global .align 1 .b8 _ZN34_INTERNAL_cd149b4a_4_k_cu_9d5264106thrust24THRUST_300001_SM_1000_NS12placeholders2_9E[1];
.global .align 1 .b8 _ZN34_INTERNAL_cd149b4a_4_k_cu_9d5264106thrust24THRUST_300001_SM_1000_NS12placeholders3_10E[1];
.global .align 1 .b8 _ZN34_INTERNAL_cd149b4a_4_k_cu_9d5264106thrust24THRUST_300001_SM_1000_NS3seqE[1];
.global .align 1 .b8 _ZN34_INTERNAL_cd149b4a_4_k_cu_9d5264106thrust24THRUST_300001_SM_1000_NS6deviceE[1];
.global .align 1 .b8 $str[39] = {70, 97, 116, 97, 108, 46, 32, 85, 110, 107, 110, 111, 119, 110, 32, 99, 97, 115, 101, 32, 105, 110, 32, 107, 101, 114, 110, 101, 108, 58, 102, 105, 108, 116, 101, 114, 46, 10};
.global .align 1 .b8 $str$1[6] = {102, 97, 108, 115, 101};
.global .align 1 .b8 $str$2[27] = {47, 116, 109, 112, 47, 115, 97, 115, 115, 95, 99, 117, 95, 49, 98, 108, 53, 55, 107, 57, 51, 47, 107, 46, 99, 117};
.global .align 1 .b8 $str$4[62] = {70, 65, 84, 65, 76, 46, 32, 78, 111, 110, 45, 122, 101, 114, 111, 32, 115, 104, 105, 102, 116, 110, 99, 33, 32, 78, 101, 101, 100, 32, 116, 111, 32, 97, 100, 100, 32, 109, 105, 115, 115, 105, 110, 103, 32, 105, 109, 112, 108, 101, 109, 101, 110, 116, 97, 116, 105, 111, 110, 46, 10};
.global .align 1 .b8 $str$5[25] = {102, 97, 116, 97, 108, 58, 32, 108, 100, 101, 110, 49, 43, 108, 100, 101, 110, 50, 32, 60, 61, 32, 50, 46};
.global .align 1 .b8 $str$6[28] = {102, 97, 116, 97, 108, 58, 32, 108, 100, 101, 110, 32, 110, 111, 116, 32, 101, 113, 117, 97, 108, 32, 116, 111, 32, 50, 46};
.global .align 1 .b8 $str$7[10] = {122, 32, 33, 61, 32, 78, 85, 76, 76};
.global .align 1 .b8 $str$8[12] = {122, 95, 108, 32, 33, 61, 32, 78, 85, 76, 76};
.global .align 1 .b8 $str$9[11] = {122, 51, 32, 33, 61, 32, 78, 85, 76, 76};
.global .align 1 .b8 $str$10[10] = {115, 32, 33, 61, 32, 78, 85, 76, 76};
.global .align 1 .b8 $str$11[12] = {116, 109, 112, 32, 33, 61, 32, 78, 85, 76, 76};
.global .align 1 .b8 $str$12[14] = {116, 99, 76, 101, 110, 103, 116, 104, 37, 50, 61, 61, 48};
.global .align 1 .b8 $str$13[14] = {99, 111, 101, 102, 102, 32, 33, 61, 32, 78, 85, 76, 76};
.global .align 1 .b8 $str$14[69] = {70, 97, 116, 97, 108, 46, 32, 77, 105, 115, 115, 105, 110, 103, 32, 105, 109, 112, 108, 101, 109, 101, 110, 116, 97, 116, 105, 111, 110, 32, 105, 102, 32, 99, 111, 115, 116, 95, 115, 97, 118, 101, 32, 61, 61, 32, 49, 32, 105, 110, 32, 84, 101, 109, 112, 111, 114, 97, 108, 95, 84, 65, 95, 77, 69, 88, 46, 10};
.global .align 1 .b8 $str$15[56] = {116, 101, 109, 112, 111, 114, 97, 114, 121, 95, 98, 117, 102, 102, 101, 114, 58, 58, 97, 108, 108, 111, 99, 97, 116, 101, 58, 32, 103, 101, 116, 95, 116, 101, 109, 112, 111, 114, 97, 114, 121, 95, 98, 117, 102, 102, 101, 114, 32, 102, 97, 105, 108, 101, 100};
.global .align 1 .b8 $str$16[4] = {37, 115, 10};

.visible .entry _Z9my_kernelPdiiS_iiS_iS_iddiiPKdS_S_(
	.param .u64 .ptr .align 1 _Z9my_kernelPdiiS_iiS_iS_iddiiPKdS_S__param_0,
	.param .u32 _Z9my_kernelPdiiS_iiS_iS_iddiiPKdS_S__param_1,
	.param .u32 _Z9my_kernelPdiiS_iiS_iS_iddiiPKdS_S__param_2,
	.param .u64 .ptr .align 1 _Z9my_kernelPdiiS_iiS_iS_iddiiPKdS_S__param_3,
	.param .u32 _Z9my_kernelPdiiS_iiS_iS_iddiiPKdS_S__param_4,
	.param .u32 _Z9my_kernelPdiiS_iiS_iS_iddiiPKdS_S__param_5,
	.param .u64 .ptr .align 1 _Z9my_kernelPdiiS_iiS_iS_iddiiPKdS_S__param_6,
	.param .u32 _Z9my_kernelPdiiS_iiS_iS_iddiiPKdS_S__param_7,
	.param .u64 .ptr .align 1 _Z9my_kernelPdiiS_iiS_iS_iddiiPKdS_S__param_8,
	.param .u32 _Z9my_kernelPdiiS_iiS_iS_iddiiPKdS_S__param_9,
	.param .f64 _Z9my_kernelPdiiS_iiS_iS_iddiiPKdS_S__param_10,
	.param .f64 _Z9my_kernelPdiiS_iiS_iS_iddiiPKdS_S__param_11,
	.param .u32 _Z9my_kernelPdiiS_iiS_iS_iddiiPKdS_S__param_12,
	.param .u32 _Z9my_kernelPdiiS_iiS_iS_iddiiPKdS_S__param_13,
	.param .u64 .ptr .align 1 _Z9my_kernelPdiiS_iiS_iS_iddiiPKdS_S__param_14,
	.param .u64 .ptr .align 1 _Z9my_kernelPdiiS_iiS_iS_iddiiPKdS_S__param_15,
	.param .u64 .ptr .align 1 _Z9my_kernelPdiiS_iiS_iS_iddiiPKdS_S__param_16
)
{
	.local .align 8 .b8 	__local_depot0[8];
	.reg .b64 	%SP;
	.reg .b64 	%SPL;
	.reg .pred 	%p<858>;
	.reg .b32 	%r<1757>;
	.reg .b64 	%rd<1947>;
	.reg .b64 	%fd<2930>;

	mov.u64 	%SPL, __local_depot0;
	cvta.local.u64 	%SP, %SPL;
	ld.param.u64 	%rd458, [_Z9my_kernelPdiiS_iiS_iS_iddiiPKdS_S__param_0];
	ld.param.u32 	%r568, [_Z9my_kernelPdiiS_iiS_iS_iddiiPKdS_S__param_1];
	ld.param.u32 	%r569, [_Z9my_kernelPdiiS_iiS_iS_iddiiPKdS_S__param_2];
	ld.param.u64 	%rd462, [_Z9my_kernelPdiiS_iiS_iS_iddiiPKdS_S__param_3];
	ld.param.u64 	%rd463, [_Z9my_kernelPdiiS_iiS_iS_iddiiPKdS_S__param_6];
	ld.param.u64 	%rd464, [_Z9my_kernelPdiiS_iiS_iS_iddiiPKdS_S__param_8];
	ld.param.u32 	%r573, [_Z9my_kernelPdiiS_iiS_iS_iddiiPKdS_S__param_9];
	ld.param.f64 	%fd493, [_Z9my_kernelPdiiS_iiS_iS_iddiiPKdS_S__param_11];
	ld.param.u64 	%rd460, [_Z9my_kernelPdiiS_iiS_iS_iddiiPKdS_S__param_15];
	cvta.to.global.u64 	%rd1, %rd464;
	cvta.to.global.u64 	%rd2, %rd463;
	cvta.to.global.u64 	%rd3, %rd460;
	cvta.to.global.u64 	%rd4, %rd462;
	cvta.to.global.u64 	%rd5, %rd458;
	rcp.rn.f64 	%fd1, %fd493;
	mul.wide.s32 	%rd6, %r568, 8;
	{ // callseq 0, 0
	.param .b64 param0;
	st.param.b64 	[param0], %rd6;
	.param .b64 retval0;
	call.uni (retval0), 
	malloc, 
	(
	param0
	);
	ld.param.b64 	%rd465, [retval0];
	} // callseq 0
	setp.ne.s64 	%p5, %rd465, 0;
	@%p5 bra 	$L__BB0_2;
	mov.u64 	%rd466, $str$7;
	cvta.global.u64 	%rd467, %rd466;
	mov.u64 	%rd468, $str$2;
	cvta.global.u64 	%rd469, %rd468;
	mov.u64 	%rd470, __unnamed_3;
	cvta.global.u64 	%rd471, %rd470;
	{ // callseq 1, 0
	.param .b64 param0;
	st.param.b64 	[param0], %rd467;
	.param .b64 param1;
	st.param.b64 	[param1], %rd469;
	.param .b32 param2;
	st.param.b32 	[param2], 202;
	.param .b64 param3;
	st.param.b64 	[param3], %rd471;
	.param .b64 param4;
	st.param.b64 	[param4], 1;
	call.uni 
	__assertfail, 
	(
	param0, 
	param1, 
	param2, 
	param3, 
	param4
	);
	} // callseq 1
$L__BB0_2:
	{ // callseq 2, 0
	.param .b64 param0;
	st.param.b64 	[param0], %rd6;
	.param .b64 retval0;
	call.uni (retval0), 
	malloc, 
	(
	param0
	);
	ld.param.b64 	%rd472, [retval0];
	} // callseq 2
	setp.ne.s64 	%p6, %rd472, 0;
	@%p6 bra 	$L__BB0_4;
	mov.u64 	%rd473, $str$8;
	cvta.global.u64 	%rd474, %rd473;
	mov.u64 	%rd475, $str$2;
	cvta.global.u64 	%rd476, %rd475;
	mov.u64 	%rd477, __unnamed_3;
	cvta.global.u64 	%rd478, %rd477;
	{ // callseq 3, 0
	.param .b64 param0;
	st.param.b64 	[param0], %rd474;
	.param .b64 param1;
	st.param.b64 	[param1], %rd476;
	.param .b32 param2;
	st.param.b32 	[param2], 204;
	.param .b64 param3;
	st.param.b64 	[param3], %rd478;
	.param .b64 param4;
	st.param.b64 	[param4], 1;
	call.uni 
	__assertfail, 
	(
	param0, 
	param1, 
	param2, 
	param3, 
	param4
	);
	} // callseq 3
$L__BB0_4:
	{ // callseq 4, 0
	.param .b64 param0;
	st.param.b64 	[param0], %rd6;
	.param .b64 retval0;
	call.uni (retval0), 
	malloc, 
	(
	param0
	);
	ld.param.b64 	%rd479, [retval0];
	} // callseq 4
	setp.ne.s64 	%p7, %rd479, 0;
	@%p7 bra 	$L__BB0_6;
	mov.u64 	%rd480, $str$9;
	cvta.global.u64 	%rd481, %rd480;
	mov.u64 	%rd482, $str$2;
	cvta.global.u64 	%rd483, %rd482;
	mov.u64 	%rd484, __unnamed_3;
	cvta.global.u64 	%rd485, %rd484;
	{ // callseq 5, 0
	.param .b64 param0;
	st.param.b64 	[param0], %rd481;
	.param .b64 param1;
	st.param.b64 	[param1], %rd483;
	.param .b32 param2;
	st.param.b32 	[param2], 206;
	.param .b64 param3;
	st.param.b64 	[param3], %rd485;
	.param .b64 param4;
	st.param.b64 	[param4], 1;
	call.uni 
	__assertfail, 
	(
	param0, 
	param1, 
	param2, 
	param3, 
	param4
	);
	} // callseq 5
$L__BB0_6:
	{ // callseq 6, 0
	.param .b64 param0;
	st.param.b64 	[param0], %rd6;
	.param .b64 retval0;
	call.uni (retval0), 
	malloc, 
	(
	param0
	);
	ld.param.b64 	%rd486, [retval0];
	} // callseq 6
	setp.ne.s64 	%p8, %rd486, 0;
	@%p8 bra 	$L__BB0_8;
	mov.u64 	%rd487, $str$10;
	cvta.global.u64 	%rd488, %rd487;
	mov.u64 	%rd489, $str$2;
	cvta.global.u64 	%rd490, %rd489;
	mov.u64 	%rd491, __unnamed_3;
	cvta.global.u64 	%rd492, %rd491;
	{ // callseq 7, 0
	.param .b64 param0;
	st.param.b64 	[param0], %rd488;
	.param .b64 param1;
	st.param.b64 	[param1], %rd490;
	.param .b32 param2;
	st.param.b32 	[param2], 208;
	.param .b64 param3;
	st.param.b64 	[param3], %rd492;
	.param .b64 param4;
	st.param.b64 	[param4], 1;
	call.uni 
	__assertfail, 
	(
	param0, 
	param1, 
	param2, 
	param3, 
	param4
	);
	} // callseq 7
$L__BB0_8:
	{ // callseq 8, 0
	.param .b64 param0;
	st.param.b64 	[param0], %rd6;
	.param .b64 retval0;
	call.uni (retval0), 
	malloc, 
	(
	param0
	);
	ld.param.b64 	%rd493, [retval0];
	} // callseq 8
	setp.ne.s64 	%p9, %rd493, 0;
	@%p9 bra 	$L__BB0_10;
	mov.u64 	%rd494, $str$11;
	cvta.global.u64 	%rd495, %rd494;
	mov.u64 	%rd496, $str$2;
	cvta.global.u64 	%rd497, %rd496;
	mov.u64 	%rd498, __unnamed_3;
	cvta.global.u64 	%rd499, %rd498;
	{ // callseq 9, 0
	.param .b64 param0;
	st.param.b64 	[param0], %rd495;
	.param .b64 param1;
	st.param.b64 	[param1], %rd497;
	.param .b32 param2;
	st.param.b32 	[param2], 210;
	.param .b64 param3;
	st.param.b64 	[param3], %rd499;
	.param .b64 param4;
	st.param.b64 	[param4], 1;
	call.uni 
	__assertfail, 
	(
	param0, 
	param1, 
	param2, 
	param3, 
	param4
	);
	} // callseq 9
$L__BB0_10:
	mov.u32 	%r576, %ctaid.x;
	mov.u32 	%r577, %ntid.x;
	mov.u32 	%r578, %tid.x;
	mad.lo.s32 	%r1, %r576, %r577, %r578;
	setp.ge.u32 	%p10, %r1, %r569;
	@%p10 bra 	$L__BB0_532;
	ld.param.u32 	%r1327, [_Z9my_kernelPdiiS_iiS_iS_iddiiPKdS_S__param_1];
	mul.lo.s32 	%r2, %r1327, %r1;
	and.b32  	%r579, %r1327, 1;
	setp.eq.b32 	%p11, %r579, 1;
	not.pred 	%p12, %p11;
	@%p12 bra 	$L__BB0_13;
	mov.u64 	%rd500, $str$12;
	cvta.global.u64 	%rd501, %rd500;
	mov.u64 	%rd502, $str$2;
	cvta.global.u64 	%rd503, %rd502;
	mov.u64 	%rd504, __unnamed_3;
	cvta.global.u64 	%rd505, %rd504;
	{ // callseq 10, 0
	.param .b64 param0;
	st.param.b64 	[param0], %rd501;
	.param .b64 param1;
	st.param.b64 	[param1], %rd503;
	.param .b32 param2;
	st.param.b32 	[param2], 228;
	.param .b64 param3;
	st.param.b64 	[param3], %rd505;
	.param .b64 param4;
	st.param.b64 	[param4], 1;
	call.uni 
	__assertfail, 
	(
	param0, 
	param1, 
	param2, 
	param3, 
	param4
	);
	} // callseq 10
$L__BB0_13:
	ld.param.u32 	%r1328, [_Z9my_kernelPdiiS_iiS_iS_iddiiPKdS_S__param_1];
	add.s32 	%r3, %r1328, -1;
	cvt.rn.f64.s32 	%fd494, %r3;
	mul.f64 	%fd495, %fd494, 0d3FE0000000000000;
	cvt.rmi.f64.f64 	%fd496, %fd495;
	add.f64 	%fd497, %fd496, 0d4008000000000000;
	cvt.rzi.u32.f64 	%r580, %fd497;
	cvt.u64.u32 	%rd12, %r580;
	mul.wide.u32 	%rd13, %r580, 8;
	{ // callseq 11, 0
	.param .b64 param0;
	st.param.b64 	[param0], %rd13;
	.param .b64 retval0;
	call.uni (retval0), 
	malloc, 
	(
	param0
	);
	ld.param.b64 	%rd506, [retval0];
	} // callseq 11
	setp.ne.s64 	%p13, %rd506, 0;
	@%p13 bra 	$L__BB0_15;
	mov.u64 	%rd507, $str$13;
	cvta.global.u64 	%rd508, %rd507;
	mov.u64 	%rd509, $str$2;
	cvta.global.u64 	%rd510, %rd509;
	mov.u64 	%rd511, __unnamed_3;
	cvta.global.u64 	%rd512, %rd511;
	{ // callseq 12, 0
	.param .b64 param0;
	st.param.b64 	[param0], %rd508;
	.param .b64 param1;
	st.param.b64 	[param1], %rd510;
	.param .b32 param2;
	st.param.b32 	[param2], 234;
	.param .b64 param3;
	st.param.b64 	[param3], %rd512;
	.param .b64 param4;
	st.param.b64 	[param4], 1;
	call.uni 
	__assertfail, 
	(
	param0, 
	param1, 
	param2, 
	param3, 
	param4
	);
	} // callseq 12
$L__BB0_15:
	cvt.u32.u64 	%r581, %rd12;
	add.s32 	%r4, %r581, -4;
	ld.const.f64 	%fd2, [d_g6];
	add.s32 	%r582, %r2, 3;
	mul.wide.u32 	%rd513, %r582, 8;
	add.s64 	%rd514, %rd5, %rd513;
	ld.global.nc.f64 	%fd498, [%rd514];
	fma.rn.f64 	%fd499, %fd2, %fd498, 0d0000000000000000;
	ld.const.f64 	%fd3, [d_g6+8];
	add.s32 	%r583, %r2, 2;
	mul.wide.u32 	%rd515, %r583, 8;
	add.s64 	%rd516, %rd5, %rd515;
	ld.global.nc.f64 	%fd500, [%rd516];
	fma.rn.f64 	%fd501, %fd3, %fd500, %fd499;
	ld.const.f64 	%fd4, [d_g6+16];
	add.s32 	%r5, %r2, 1;
	mul.wide.u32 	%rd517, %r5, 8;
	add.s64 	%rd518, %rd5, %rd517;
	ld.global.nc.f64 	%fd502, [%rd518];
	fma.rn.f64 	%fd503, %fd4, %fd502, %fd501;
	ld.const.f64 	%fd5, [d_g6+24];
	mul.wide.u32 	%rd519, %r2, 8;
	add.s64 	%rd15, %rd5, %rd519;
	ld.global.nc.f64 	%fd504, [%rd15];
	fma.rn.f64 	%fd505, %fd5, %fd504, %fd503;
	ld.const.f64 	%fd6, [d_g6+32];
	fma.rn.f64 	%fd506, %fd504, %fd6, %fd505;
	ld.const.f64 	%fd7, [d_g6+40];
	fma.rn.f64 	%fd507, %fd7, %fd502, %fd506;
	st.f64 	[%rd506], %fd507;
	fma.rn.f64 	%fd508, %fd2, %fd502, 0d0000000000000000;
	fma.rn.f64 	%fd509, %fd3, %fd504, %fd508;
	fma.rn.f64 	%fd510, %fd504, %fd4, %fd509;
	fma.rn.f64 	%fd511, %fd5, %fd502, %fd510;
	fma.rn.f64 	%fd512, %fd6, %fd500, %fd511;
	fma.rn.f64 	%fd513, %fd7, %fd498, %fd512;
	st.f64 	[%rd506+8], %fd513;
	setp.eq.s32 	%p14, %r4, 0;
	@%p14 bra 	$L__BB0_21;
	setp.eq.s32 	%p15, %r581, 5;
	mov.b32 	%r1529, 0;
	@%p15 bra 	$L__BB0_19;
	and.b32  	%r1529, %r4, -2;
	mov.b32 	%r1528, 0;
$L__BB0_18:
	add.s32 	%r8, %r1528, 2;
	mul.wide.u32 	%rd520, %r8, 8;
	add.s64 	%rd521, %rd506, %rd520;
	shl.b32 	%r587, %r1528, 1;
	add.s32 	%r588, %r587, %r2;
	mul.wide.u32 	%rd522, %r588, 8;
	add.s64 	%rd523, %rd5, %rd522;
	ld.global.nc.f64 	%fd514, [%rd523];
	fma.rn.f64 	%fd515, %fd2, %fd514, 0d0000000000000000;
	add.s32 	%r589, %r588, 1;
	mul.wide.u32 	%rd524, %r589, 8;
	add.s64 	%rd525, %rd5, %rd524;
	ld.global.nc.f64 	%fd516, [%rd525];
	fma.rn.f64 	%fd517, %fd3, %fd516, %fd515;
	add.s32 	%r590, %r588, 2;
	mul.wide.u32 	%rd526, %r590, 8;
	add.s64 	%rd527, %rd5, %rd526;
	ld.global.nc.f64 	%fd518, [%rd527];
	fma.rn.f64 	%fd519, %fd4, %fd518, %fd517;
	add.s32 	%r591, %r588, 3;
	mul.wide.u32 	%rd528, %r591, 8;
	add.s64 	%rd529, %rd5, %rd528;
	ld.global.nc.f64 	%fd520, [%rd529];
	fma.rn.f64 	%fd521, %fd5, %fd520, %fd519;
	add.s32 	%r592, %r588, 4;
	mul.wide.u32 	%rd530, %r592, 8;
	add.s64 	%rd531, %rd5, %rd530;
	ld.global.nc.f64 	%fd522, [%rd531];
	fma.rn.f64 	%fd523, %fd6, %fd522, %fd521;
	add.s32 	%r593, %r588, 5;
	mul.wide.u32 	%rd532, %r593, 8;
	add.s64 	%rd533, %rd5, %rd532;
	ld.global.nc.f64 	%fd524, [%rd533];
	fma.rn.f64 	%fd525, %fd7, %fd524, %fd523;
	st.f64 	[%rd521], %fd525;
	fma.rn.f64 	%fd526, %fd2, %fd518, 0d0000000000000000;
	fma.rn.f64 	%fd527, %fd3, %fd520, %fd526;
	fma.rn.f64 	%fd528, %fd4, %fd522, %fd527;
	fma.rn.f64 	%fd529, %fd5, %fd524, %fd528;
	add.s32 	%r594, %r588, 6;
	mul.wide.u32 	%rd534, %r594, 8;
	add.s64 	%rd535, %rd5, %rd534;
	ld.global.nc.f64 	%fd530, [%rd535];
	fma.rn.f64 	%fd531, %fd6, %fd530, %fd529;
	add.s32 	%r595, %r588, 7;
	mul.wide.u32 	%rd536, %r595, 8;
	add.s64 	%rd537, %rd5, %rd536;
	ld.global.nc.f64 	%fd532, [%rd537];
	fma.rn.f64 	%fd533, %fd7, %fd532, %fd531;
	st.f64 	[%rd521+8], %fd533;
	setp.ne.s32 	%p16, %r8, %r1529;
	mov.u32 	%r1528, %r8;
	@%p16 bra 	$L__BB0_18;
$L__BB0_19:
	and.b64  	%rd538, %rd12, 1;
	setp.eq.b64 	%p17, %rd538, 1;
	not.pred 	%p18, %p17;
	@%p18 bra 	$L__BB0_21;
	add.s32 	%r596, %r1529, 2;
	mul.wide.u32 	%rd539, %r596, 8;
	add.s64 	%rd540, %rd506, %rd539;
	shl.b32 	%r597, %r1529, 1;
	add.s32 	%r598, %r597, %r2;
	mul.wide.u32 	%rd541, %r598, 8;
	add.s64 	%rd542, %rd5, %rd541;
	ld.global.nc.f64 	%fd534, [%rd542];
	fma.rn.f64 	%fd535, %fd2, %fd534, 0d0000000000000000;
	add.s32 	%r599, %r598, 1;
	mul.wide.u32 	%rd543, %r599, 8;
	add.s64 	%rd544, %rd5, %rd543;
	ld.global.nc.f64 	%fd536, [%rd544];
	fma.rn.f64 	%fd537, %fd3, %fd536, %fd535;
	add.s32 	%r600, %r598, 2;
	mul.wide.u32 	%rd545, %r600, 8;
	add.s64 	%rd546, %rd5, %rd545;
	ld.global.nc.f64 	%fd538, [%rd546];
	fma.rn.f64 	%fd539, %fd4, %fd538, %fd537;
	add.s32 	%r601, %r598, 3;
	mul.wide.u32 	%rd547, %r601, 8;
	add.s64 	%rd548, %rd5, %rd547;
	ld.global.nc.f64 	%fd540, [%rd548];
	fma.rn.f64 	%fd541, %fd5, %fd540, %fd539;
	add.s32 	%r602, %r598, 4;
	mul.wide.u32 	%rd549, %r602, 8;
	add.s64 	%rd550, %rd5, %rd549;
	ld.global.nc.f64 	%fd542, [%rd550];
	fma.rn.f64 	%fd543, %fd6, %fd542, %fd541;
	add.s32 	%r603, %r598, 5;
	mul.wide.u32 	%rd551, %r603, 8;
	add.s64 	%rd552, %rd5, %rd551;
	ld.global.nc.f64 	%fd544, [%rd552];
	fma.rn.f64 	%fd545, %fd7, %fd544, %fd543;
	st.f64 	[%rd540], %fd545;
$L__BB0_21:
	ld.param.u32 	%r1329, [_Z9my_kernelPdiiS_iiS_iS_iddiiPKdS_S__param_1];
	add.s32 	%r605, %r581, -2;
	mul.wide.u32 	%rd554, %r605, 8;
	add.s64 	%rd555, %rd506, %rd554;
	add.s32 	%r606, %r2, %r1329;
	add.s32 	%r607, %r606, -4;
	mul.wide.u32 	%rd556, %r607, 8;
	add.s64 	%rd557, %rd5, %rd556;
	ld.global.nc.f64 	%fd546, [%rd557];
	fma.rn.f64 	%fd547, %fd2, %fd546, 0d0000000000000000;
	add.s32 	%r608, %r606, -3;
	mul.wide.u32 	%rd558, %r608, 8;
	add.s64 	%rd559, %rd5, %rd558;
	ld.global.nc.f64 	%fd548, [%rd559];
	fma.rn.f64 	%fd549, %fd3, %fd548, %fd547;
	add.s32 	%r609, %r606, -2;
	mul.wide.u32 	%rd560, %r609, 8;
	add.s64 	%rd561, %rd5, %rd560;
	ld.global.nc.f64 	%fd550, [%rd561];
	fma.rn.f64 	%fd551, %fd4, %fd550, %fd549;
	add.s32 	%r610, %r606, -1;
	mul.wide.u32 	%rd562, %r610, 8;
	add.s64 	%rd563, %rd5, %rd562;
	ld.global.nc.f64 	%fd552, [%rd563];
	fma.rn.f64 	%fd553, %fd5, %fd552, %fd551;
	fma.rn.f64 	%fd554, %fd552, %fd6, %fd553;
	fma.rn.f64 	%fd555, %fd7, %fd550, %fd554;
	st.f64 	[%rd555], %fd555;
	add.s32 	%r10, %r581, -1;
	mul.wide.u32 	%rd564, %r10, 8;
	add.s64 	%rd565, %rd506, %rd564;
	fma.rn.f64 	%fd556, %fd2, %fd550, 0d0000000000000000;
	fma.rn.f64 	%fd557, %fd3, %fd552, %fd556;
	fma.rn.f64 	%fd558, %fd552, %fd4, %fd557;
	fma.rn.f64 	%fd559, %fd5, %fd550, %fd558;
	fma.rn.f64 	%fd560, %fd6, %fd548, %fd559;
	fma.rn.f64 	%fd561, %fd7, %fd546, %fd560;
	st.f64 	[%rd565], %fd561;
	setp.eq.s32 	%p19, %r581, 0;
	mov.b64 	%rd1813, 0;
	@%p19 bra 	$L__BB0_33;
	{ // callseq 13, 0
	.param .b64 param0;
	st.param.b64 	[param0], %rd13;
	.param .b64 retval0;
	call.uni (retval0), 
	malloc, 
	(
	param0
	);
	ld.param.b64 	%rd1813, [retval0];
	} // callseq 13
	setp.ne.s64 	%p20, %rd1813, 0;
	@%p20 bra 	$L__BB0_33;
	add.u64 	%rd567, %SP, 0;
	add.u64 	%rd568, %SPL, 0;
	{ // callseq 14, 0
	.param .b64 param0;
	st.param.b64 	[param0], 0;
	call.uni 
	free, 
	(
	param0
	);
	} // callseq 14
	mov.u64 	%rd569, $str$15;
	cvta.global.u64 	%rd570, %rd569;
	st.local.u64 	[%rd568], %rd570;
	mov.u64 	%rd571, $str$16;
	cvta.global.u64 	%rd572, %rd571;
	{ // callseq 15, 0
	.param .b64 param0;
	st.param.b64 	[param0], %rd572;
	.param .b64 param1;
	st.param.b64 	[param1], %rd567;
	.param .b32 retval0;
	call.uni (retval0), 
	vprintf, 
	(
	param0, 
	param1
	);
	ld.param.b32 	%r611, [retval0];
	} // callseq 15
	// begin inline asm
	trap;
	// end inline asm
$L__BB0_24:
	setp.lt.u64 	%p32, %rd1814, %rd18;
	@%p32 bra 	$L__BB0_34;
$L__BB0_25:
	setp.lt.u32 	%p33, %r581, 33;
	@%p33 bra 	$L__BB0_93;
	add.s64 	%rd19, %rd1813, %rd573;
	mov.b64 	%rd1824, 32;
	mov.pred 	%p856, 0;
$L__BB0_27:
	mov.pred 	%p1, %p856;
	@%p1 bra 	$L__BB0_65;
	mov.u64 	%rd1828, %rd506;
	mov.u64 	%rd1826, %rd1813;
$L__BB0_29:
	shl.b64 	%rd577, %rd1824, 3;
	add.s64 	%rd50, %rd1828, %rd577;
	min.u64 	%rd51, %rd50, %rd18;
	add.s64 	%rd578, %rd51, %rd577;
	min.u64 	%rd52, %rd578, %rd18;
	setp.eq.s64 	%p35, %rd1828, %rd51;
	setp.eq.s64 	%p36, %rd51, %rd52;
	or.pred  	%p37, %p35, %p36;
	mov.u64 	%rd1832, %rd1826;
	mov.u64 	%rd1827, %rd51;
	@%p37 bra 	$L__BB0_50;
	mov.u64 	%rd1827, %rd51;
	mov.u64 	%rd1832, %rd1826;
$L__BB0_31:
	ld.f64 	%fd12, [%rd1827];
	ld.f64 	%fd13, [%rd1828];
	setp.geu.f64 	%p38, %fd12, %fd13;
	@%p38 bra 	$L__BB0_48;
	st.f64 	[%rd1832], %fd12;
	add.s64 	%rd1827, %rd1827, 8;
	bra.uni 	$L__BB0_49;
$L__BB0_33:
	shl.b64 	%rd573, %rd12, 3;
	add.s64 	%rd18, %rd506, %rd573;
	setp.eq.s32 	%p21, %r581, 0;
	mov.u64 	%rd1814, %rd506;
	@%p21 bra 	$L__BB0_25;
$L__BB0_34:
	mov.u64 	%rd20, %rd1814;
	add.s64 	%rd1814, %rd20, 256;
	min.u64 	%rd22, %rd1814, %rd18;
	add.s64 	%rd1816, %rd20, 8;
	setp.eq.s64 	%p22, %rd1816, %rd22;
	@%p22 bra 	$L__BB0_24;
	mov.b64 	%rd1815, 0;
	mov.u64 	%rd1817, %rd20;
$L__BB0_36:
	mov.u64 	%rd25, %rd1816;
	ld.f64 	%fd8, [%rd1817+8];
	ld.f64 	%fd562, [%rd20];
	setp.lt.f64 	%p23, %fd8, %fd562;
	@%p23 bra 	$L__BB0_40;
	add.s64 	%rd1822, %rd25, -8;
	ld.f64 	%fd2664, [%rd25+-8];
	setp.geu.f64 	%p29, %fd8, %fd2664;
	mov.u64 	%rd1823, %rd25;
	@%p29 bra 	$L__BB0_39;
$L__BB0_38:
	mov.u64 	%rd41, %rd1822;
	st.f64 	[%rd1823], %fd2664;
	add.s64 	%rd1822, %rd41, -8;
	ld.f64 	%fd2664, [%rd41+-8];
	setp.lt.f64 	%p30, %fd8, %fd2664;
	mov.u64 	%rd1823, %rd41;
	@%p30 bra 	$L__BB0_38;
$L__BB0_39:
	st.f64 	[%rd1823], %fd8;
	bra.uni 	$L__BB0_47;
$L__BB0_40:
	add.s64 	%rd1818, %rd1817, 16;
	and.b64  	%rd29, %rd1815, 3;
	setp.eq.s64 	%p24, %rd29, 3;
	mov.u64 	%rd1819, %rd25;
	@%p24 bra 	$L__BB0_44;
	add.s64 	%rd1819, %rd25, -8;
	add.s64 	%rd1818, %rd1817, 8;
	ld.f64 	%fd563, [%rd25+-8];
	st.f64 	[%rd1817+8], %fd563;
	setp.eq.s64 	%p25, %rd29, 0;
	@%p25 bra 	$L__BB0_44;
	add.s64 	%rd1819, %rd25, -16;
	ld.f64 	%fd564, [%rd25+-16];
	st.f64 	[%rd1817], %fd564;
	setp.eq.s64 	%p26, %rd29, 1;
	mov.u64 	%rd1818, %rd1817;
	@%p26 bra 	$L__BB0_44;
	add.s64 	%rd1819, %rd25, -24;
	add.s64 	%rd1818, %rd1817, -8;
	ld.f64 	%fd565, [%rd25+-24];
	st.f64 	[%rd1817+-8], %fd565;
$L__BB0_44:
	setp.lt.u64 	%p27, %rd1815, 3;
	@%p27 bra 	$L__BB0_46;
$L__BB0_45:
	ld.f64 	%fd566, [%rd1819+-8];
	st.f64 	[%rd1818+-8], %fd566;
	ld.f64 	%fd567, [%rd1819+-16];
	st.f64 	[%rd1818+-16], %fd567;
	ld.f64 	%fd568, [%rd1819+-24];
	st.f64 	[%rd1818+-24], %fd568;
	add.s64 	%rd39, %rd1819, -32;
	add.s64 	%rd40, %rd1818, -32;
	ld.f64 	%fd569, [%rd1819+-32];
	st.f64 	[%rd1818+-32], %fd569;
	setp.ne.s64 	%p28, %rd20, %rd39;
	mov.u64 	%rd1818, %rd40;
	mov.u64 	%rd1819, %rd39;
	@%p28 bra 	$L__BB0_45;
$L__BB0_46:
	st.f64 	[%rd20], %fd8;
$L__BB0_47:
	add.s64 	%rd1816, %rd25, 8;
	setp.eq.s64 	%p31, %rd1816, %rd22;
	add.s64 	%rd1815, %rd1815, 1;
	mov.u64 	%rd1817, %rd25;
	@%p31 bra 	$L__BB0_24;
	bra.uni 	$L__BB0_36;
$L__BB0_48:
	st.f64 	[%rd1832], %fd13;
	add.s64 	%rd1828, %rd1828, 8;
$L__BB0_49:
	add.s64 	%rd1832, %rd1832, 8;
	setp.ne.s64 	%p39, %rd1828, %rd51;
	setp.ne.s64 	%p40, %rd1827, %rd52;
	and.pred  	%p41, %p39, %p40;
	@%p41 bra 	$L__BB0_31;
$L__BB0_50:
	sub.s64 	%rd64, %rd51, %rd1828;
	shr.s64 	%rd65, %rd64, 3;
	setp.lt.s64 	%p42, %rd65, 1;
	@%p42 bra 	$L__BB0_57;
	and.b64  	%rd66, %rd65, 3;
	setp.eq.s64 	%p43, %rd66, 0;
	mov.u64 	%rd1835, %rd1832;
	mov.u64 	%rd1836, %rd1828;
	mov.u64 	%rd1837, %rd65;
	@%p43 bra 	$L__BB0_55;
	ld.f64 	%fd570, [%rd1828];
	st.f64 	[%rd1832], %fd570;
	add.s64 	%rd1836, %rd1828, 8;
	add.s64 	%rd1835, %rd1832, 8;
	add.s64 	%rd1837, %rd65, -1;
	setp.eq.s64 	%p44, %rd66, 1;
	@%p44 bra 	$L__BB0_55;
	ld.f64 	%fd571, [%rd1828+8];
	st.f64 	[%rd1832+8], %fd571;
	add.s64 	%rd1836, %rd1828, 16;
	add.s64 	%rd1835, %rd1832, 16;
	add.s64 	%rd1837, %rd65, -2;
	setp.eq.s64 	%p45, %rd66, 2;
	@%p45 bra 	$L__BB0_55;
	ld.f64 	%fd572, [%rd1828+16];
	st.f64 	[%rd1832+16], %fd572;
	add.s64 	%rd1836, %rd1828, 24;
	add.s64 	%rd1835, %rd1832, 24;
	add.s64 	%rd1837, %rd65, -3;
$L__BB0_55:
	setp.lt.u64 	%p46, %rd65, 4;
	@%p46 bra 	$L__BB0_57;
$L__BB0_56:
	ld.f64 	%fd573, [%rd1836];
	st.f64 	[%rd1835], %fd573;
	ld.f64 	%fd574, [%rd1836+8];
	st.f64 	[%rd1835+8], %fd574;
	ld.f64 	%fd575, [%rd1836+16];
	st.f64 	[%rd1835+16], %fd575;
	ld.f64 	%fd576, [%rd1836+24];
	st.f64 	[%rd1835+24], %fd576;
	add.s64 	%rd1836, %rd1836, 32;
	add.s64 	%rd1835, %rd1835, 32;
	add.s64 	%rd84, %rd1837, -4;
	setp.gt.u64 	%p47, %rd1837, 4;
	mov.u64 	%rd1837, %rd84;
	@%p47 bra 	$L__BB0_56;
$L__BB0_57:
	add.s64 	%rd85, %rd1832, %rd64;
	sub.s64 	%rd579, %rd52, %rd1827;
	shr.s64 	%rd86, %rd579, 3;
	setp.lt.s64 	%p48, %rd86, 1;
	@%p48 bra 	$L__BB0_64;
	and.b64  	%rd87, %rd86, 3;
	setp.eq.s64 	%p49, %rd87, 0;
	mov.u64 	%rd1841, %rd85;
	mov.u64 	%rd1842, %rd1827;
	mov.u64 	%rd1843, %rd86;
	@%p49 bra 	$L__BB0_62;
	ld.f64 	%fd577, [%rd1827];
	st.f64 	[%rd85], %fd577;
	add.s64 	%rd1842, %rd1827, 8;
	add.s64 	%rd1841, %rd85, 8;
	add.s64 	%rd1843, %rd86, -1;
	setp.eq.s64 	%p50, %rd87, 1;
	@%p50 bra 	$L__BB0_62;
	ld.f64 	%fd578, [%rd1827+8];
	st.f64 	[%rd85+8], %fd578;
	add.s64 	%rd1842, %rd1827, 16;
	add.s64 	%rd1841, %rd85, 16;
	add.s64 	%rd1843, %rd86, -2;
	setp.eq.s64 	%p51, %rd87, 2;
	@%p51 bra 	$L__BB0_62;
	ld.f64 	%fd579, [%rd1827+16];
	st.f64 	[%rd85+16], %fd579;
	add.s64 	%rd1842, %rd1827, 24;
	add.s64 	%rd1841, %rd85, 24;
	add.s64 	%rd1843, %rd86, -3;
$L__BB0_62:
	setp.lt.u64 	%p52, %rd86, 4;
	@%p52 bra 	$L__BB0_64;
$L__BB0_63:
	ld.f64 	%fd580, [%rd1842];
	st.f64 	[%rd1841], %fd580;
	ld.f64 	%fd581, [%rd1842+8];
	st.f64 	[%rd1841+8], %fd581;
	ld.f64 	%fd582, [%rd1842+16];
	st.f64 	[%rd1841+16], %fd582;
	ld.f64 	%fd583, [%rd1842+24];
	st.f64 	[%rd1841+24], %fd583;
	add.s64 	%rd1842, %rd1842, 32;
	add.s64 	%rd1841, %rd1841, 32;
	add.s64 	%rd105, %rd1843, -4;
	setp.gt.u64 	%p53, %rd1843, 4;
	mov.u64 	%rd1843, %rd105;
	@%p53 bra 	$L__BB0_63;
$L__BB0_64:
	shl.b64 	%rd580, %rd1824, 3;
	add.s64 	%rd1828, %rd50, %rd580;
	shl.b64 	%rd581, %rd1824, 4;
	add.s64 	%rd1826, %rd1826, %rd581;
	setp.lt.u64 	%p54, %rd1828, %rd18;
	@%p54 bra 	$L__BB0_29;
	bra.uni 	$L__BB0_87;
$L__BB0_65:
	shl.b64 	%rd582, %rd1824, 3;
	mov.u64 	%rd1847, %rd506;
	mov.u64 	%rd1850, %rd1813;
$L__BB0_66:
	add.s64 	%rd110, %rd1850, %rd582;
	sub.s64 	%rd583, %rd110, %rd19;
	setp.lt.s64 	%p55, %rd583, 0;
	selp.b64 	%rd584, %rd110, %rd19, %p55;
	add.s64 	%rd585, %rd584, %rd582;
	sub.s64 	%rd586, %rd585, %rd19;
	setp.lt.s64 	%p56, %rd586, 0;
	selp.b64 	%rd587, %rd585, %rd19, %p56;
	setp.eq.s64 	%p57, %rd1850, %rd584;
	setp.eq.s64 	%p58, %rd584, %rd587;
	or.pred  	%p59, %p57, %p58;
	mov.u64 	%rd1851, %rd584;
	mov.u64 	%rd1856, %rd1847;
	@%p59 bra 	$L__BB0_72;
	mov.u64 	%rd1856, %rd1847;
	mov.u64 	%rd1851, %rd584;
$L__BB0_68:
	ld.f64 	%fd14, [%rd1851];
	ld.f64 	%fd15, [%rd1850];
	setp.geu.f64 	%p60, %fd14, %fd15;
	@%p60 bra 	$L__BB0_70;
	st.f64 	[%rd1856], %fd14;
	add.s64 	%rd1851, %rd1851, 8;
	bra.uni 	$L__BB0_71;
$L__BB0_70:
	st.f64 	[%rd1856], %fd15;
	add.s64 	%rd1850, %rd1850, 8;
$L__BB0_71:
	add.s64 	%rd1856, %rd1856, 8;
	setp.ne.s64 	%p61, %rd1850, %rd584;
	setp.ne.s64 	%p62, %rd1851, %rd587;
	and.pred  	%p63, %p61, %p62;
	@%p63 bra 	$L__BB0_68;
$L__BB0_72:
	sub.s64 	%rd124, %rd584, %rd1850;
	shr.s64 	%rd125, %rd124, 3;
	setp.lt.s64 	%p64, %rd125, 1;
	@%p64 bra 	$L__BB0_79;
	and.b64  	%rd126, %rd125, 3;
	setp.eq.s64 	%p65, %rd126, 0;
	mov.u64 	%rd1857, %rd1856;
	mov.u64 	%rd1858, %rd1850;
	mov.u64 	%rd1859, %rd125;
	@%p65 bra 	$L__BB0_77;
	ld.f64 	%fd584, [%rd1850];
	st.f64 	[%rd1856], %fd584;
	add.s64 	%rd1858, %rd1850, 8;
	add.s64 	%rd1857, %rd1856, 8;
	add.s64 	%rd1859, %rd125, -1;
	setp.eq.s64 	%p66, %rd126, 1;
	@%p66 bra 	$L__BB0_77;
	ld.f64 	%fd585, [%rd1850+8];
	st.f64 	[%rd1856+8], %fd585;
	add.s64 	%rd1858, %rd1850, 16;
	add.s64 	%rd1857, %rd1856, 16;
	add.s64 	%rd1859, %rd125, -2;
	setp.eq.s64 	%p67, %rd126, 2;
	@%p67 bra 	$L__BB0_77;
	ld.f64 	%fd586, [%rd1850+16];
	st.f64 	[%rd1856+16], %fd586;
	add.s64 	%rd1858, %rd1850, 24;
	add.s64 	%rd1857, %rd1856, 24;
	add.s64 	%rd1859, %rd125, -3;
$L__BB0_77:
	setp.lt.u64 	%p68, %rd125, 4;
	@%p68 bra 	$L__BB0_79;
$L__BB0_78:
	ld.f64 	%fd587, [%rd1858];
	st.f64 	[%rd1857], %fd587;
	ld.f64 	%fd588, [%rd1858+8];
	st.f64 	[%rd1857+8], %fd588;
	ld.f64 	%fd589, [%rd1858+16];
	st.f64 	[%rd1857+16], %fd589;
	ld.f64 	%fd590, [%rd1858+24];
	st.f64 	[%rd1857+24], %fd590;
	add.s64 	%rd1858, %rd1858, 32;
	add.s64 	%rd1857, %rd1857, 32;
	add.s64 	%rd144, %rd1859, -4;
	setp.gt.u64 	%p69, %rd1859, 4;
	mov.u64 	%rd1859, %rd144;
	@%p69 bra 	$L__BB0_78;
$L__BB0_79:
	add.s64 	%rd145, %rd1856, %rd124;
	sub.s64 	%rd588, %rd587, %rd1851;
	shr.s64 	%rd146, %rd588, 3;
	setp.lt.s64 	%p70, %rd146, 1;
	@%p70 bra 	$L__BB0_86;
	and.b64  	%rd147, %rd146, 3;
	setp.eq.s64 	%p71, %rd147, 0;
	mov.u64 	%rd1863, %rd145;
	mov.u64 	%rd1864, %rd1851;
	mov.u64 	%rd1865, %rd146;
	@%p71 bra 	$L__BB0_84;
	ld.f64 	%fd591, [%rd1851];
	st.f64 	[%rd145], %fd591;
	add.s64 	%rd1864, %rd1851, 8;
	add.s64 	%rd1863, %rd145, 8;
	add.s64 	%rd1865, %rd146, -1;
	setp.eq.s64 	%p72, %rd147, 1;
	@%p72 bra 	$L__BB0_84;
	ld.f64 	%fd592, [%rd1851+8];
	st.f64 	[%rd145+8], %fd592;
	add.s64 	%rd1864, %rd1851, 16;
	add.s64 	%rd1863, %rd145, 16;
	add.s64 	%rd1865, %rd146, -2;
	setp.eq.s64 	%p73, %rd147, 2;
	@%p73 bra 	$L__BB0_84;
	ld.f64 	%fd593, [%rd1851+16];
	st.f64 	[%rd145+16], %fd593;
	add.s64 	%rd1864, %rd1851, 24;
	add.s64 	%rd1863, %rd145, 24;
	add.s64 	%rd1865, %rd146, -3;
$L__BB0_84:
	setp.lt.u64 	%p74, %rd146, 4;
	@%p74 bra 	$L__BB0_86;
$L__BB0_85:
	ld.f64 	%fd594, [%rd1864];
	st.f64 	[%rd1863], %fd594;
	ld.f64 	%fd595, [%rd1864+8];
	st.f64 	[%rd1863+8], %fd595;
	ld.f64 	%fd596, [%rd1864+16];
	st.f64 	[%rd1863+16], %fd596;
	ld.f64 	%fd597, [%rd1864+24];
	st.f64 	[%rd1863+24], %fd597;
	add.s64 	%rd1864, %rd1864, 32;
	add.s64 	%rd1863, %rd1863, 32;
	add.s64 	%rd165, %rd1865, -4;
	setp.gt.u64 	%p75, %rd1865, 4;
	mov.u64 	%rd1865, %rd165;
	@%p75 bra 	$L__BB0_85;
$L__BB0_86:
	shl.b64 	%rd589, %rd1824, 3;
	add.s64 	%rd1850, %rd110, %rd589;
	shl.b64 	%rd590, %rd1824, 4;
	add.s64 	%rd1847, %rd1847, %rd590;
	sub.s64 	%rd591, %rd1850, %rd19;
	setp.lt.s64 	%p76, %rd591, 0;
	@%p76 bra 	$L__BB0_66;
$L__BB0_87:
	shl.b64 	%rd1824, %rd1824, 1;
	not.pred 	%p856, %p1;
	setp.lt.s64 	%p77, %rd1824, %rd12;
	@%p77 bra 	$L__BB0_27;
	@%p1 bra 	$L__BB0_93;
	and.b64  	%rd169, %rd12, 3;
	setp.eq.s64 	%p78, %rd169, 0;
	mov.u64 	%rd1873, %rd506;
	mov.u64 	%rd1874, %rd1813;
	mov.u64 	%rd1875, %rd12;
	@%p78 bra 	$L__BB0_92;
	mov.b64 	%rd1872, 0;
	mov.u64 	%rd1873, %rd506;
	mov.u64 	%rd1874, %rd1813;
	mov.u64 	%rd1875, %rd12;
$L__BB0_91:
	.pragma "nounroll";
	ld.f64 	%fd598, [%rd1874];
	st.f64 	[%rd1873], %fd598;
	add.s64 	%rd1874, %rd1874, 8;
	add.s64 	%rd1873, %rd1873, 8;
	add.s64 	%rd1875, %rd1875, -1;
	add.s64 	%rd1872, %rd1872, 1;
	setp.ne.s64 	%p79, %rd1872, %rd169;
	@%p79 bra 	$L__BB0_91;
$L__BB0_92:
	ld.f64 	%fd599, [%rd1874];
	st.f64 	[%rd1873], %fd599;
	ld.f64 	%fd600, [%rd1874+8];
	st.f64 	[%rd1873+8], %fd600;
	ld.f64 	%fd601, [%rd1874+16];
	st.f64 	[%rd1873+16], %fd601;
	ld.f64 	%fd602, [%rd1874+24];
	st.f64 	[%rd1873+24], %fd602;
	add.s64 	%rd1874, %rd1874, 32;
	add.s64 	%rd1873, %rd1873, 32;
	add.s64 	%rd186, %rd1875, -4;
	setp.gt.s64 	%p80, %rd1875, 4;
	mov.u64 	%rd1875, %rd186;
	@%p80 bra 	$L__BB0_92;
$L__BB0_93:
	cvt.u32.u64 	%r615, %rd12;
	setp.eq.s32 	%p81, %r615, 0;
	@%p81 bra 	$L__BB0_95;
	{ // callseq 16, 0
	.param .b64 param0;
	st.param.b64 	[param0], %rd1813;
	call.uni 
	free, 
	(
	param0
	);
	} // callseq 16
$L__BB0_95:
	cvt.rn.f64.u32 	%fd603, %r10;
	mul.f64 	%fd604, %fd603, 0d3FE0000000000000;
	cvt.rzi.u64.f64 	%rd187, %fd604;
	cvt.rn.f64.u32 	%fd605, %r615;
	mul.f64 	%fd606, %fd605, 0d3FE0000000000000;
	cvt.rzi.u64.f64 	%rd188, %fd606;
	setp.ne.s64 	%p82, %rd187, %rd188;
	shl.b64 	%rd593, %rd187, 3;
	add.s64 	%rd189, %rd506, %rd593;
	shl.b64 	%rd594, %rd188, 3;
	add.s64 	%rd190, %rd506, %rd594;
	@%p82 bra 	$L__BB0_97;
	ld.f64 	%fd2665, [%rd189];
	bra.uni 	$L__BB0_98;
$L__BB0_97:
	ld.f64 	%fd607, [%rd189];
	ld.f64 	%fd608, [%rd190];
	add.f64 	%fd609, %fd607, %fd608;
	mul.f64 	%fd2665, %fd609, 0d3FE0000000000000;
$L__BB0_98:
	setp.eq.s32 	%p83, %r615, 0;
	mov.b64 	%rd1879, 0;
	@%p83 bra 	$L__BB0_116;
	and.b32  	%r11, %r615, 3;
	setp.lt.u32 	%p84, %r615, 4;
	mov.b32 	%r1532, 0;
	@%p84 bra 	$L__BB0_102;
	and.b32  	%r1532, %r615, -4;
	mov.b32 	%r1530, 0;
$L__BB0_101:
	mul.wide.u32 	%rd596, %r1530, 8;
	add.s64 	%rd597, %rd506, %rd596;
	ld.f64 	%fd610, [%rd597];
	sub.f64 	%fd611, %fd610, %fd2665;
	abs.f64 	%fd612, %fd611;
	st.f64 	[%rd597], %fd612;
	ld.f64 	%fd613, [%rd597+8];
	sub.f64 	%fd614, %fd613, %fd2665;
	abs.f64 	%fd615, %fd614;
	st.f64 	[%rd597+8], %fd615;
	ld.f64 	%fd616, [%rd597+16];
	sub.f64 	%fd617, %fd616, %fd2665;
	abs.f64 	%fd618, %fd617;
	st.f64 	[%rd597+16], %fd618;
	ld.f64 	%fd619, [%rd597+24];
	sub.f64 	%fd620, %fd619, %fd2665;
	abs.f64 	%fd621, %fd620;
	st.f64 	[%rd597+24], %fd621;
	add.s32 	%r1530, %r1530, 4;
	setp.ne.s32 	%p85, %r1530, %r1532;
	@%p85 bra 	$L__BB0_101;
$L__BB0_102:
	setp.eq.s32 	%p86, %r11, 0;
	@%p86 bra 	$L__BB0_105;
	mov.b32 	%r1533, 0;
$L__BB0_104:
	.pragma "nounroll";
	mul.wide.u32 	%rd598, %r1532, 8;
	add.s64 	%rd599, %rd506, %rd598;
	ld.f64 	%fd622, [%rd599];
	sub.f64 	%fd623, %fd622, %fd2665;
	abs.f64 	%fd624, %fd623;
	st.f64 	[%rd599], %fd624;
	add.s32 	%r1532, %r1532, 1;
	add.s32 	%r1533, %r1533, 1;
	setp.ne.s32 	%p87, %r1533, %r11;
	@%p87 bra 	$L__BB0_104;
$L__BB0_105:
	{ // callseq 17, 0
	.param .b64 param0;
	st.param.b64 	[param0], %rd13;
	.param .b64 retval0;
	call.uni (retval0), 
	malloc, 
	(
	param0
	);
	ld.param.b64 	%rd1879, [retval0];
	} // callseq 17
	setp.ne.s64 	%p88, %rd1879, 0;
	@%p88 bra 	$L__BB0_116;
	add.u64 	%rd601, %SP, 0;
	add.u64 	%rd602, %SPL, 0;
	{ // callseq 18, 0
	.param .b64 param0;
	st.param.b64 	[param0], 0;
	call.uni 
	free, 
	(
	param0
	);
	} // callseq 18
	mov.u64 	%rd603, $str$15;
	cvta.global.u64 	%rd604, %rd603;
	st.local.u64 	[%rd602], %rd604;
	mov.u64 	%rd605, $str$16;
	cvta.global.u64 	%rd606, %rd605;
	{ // callseq 19, 0
	.param .b64 param0;
	st.param.b64 	[param0], %rd606;
	.param .b64 param1;
	st.param.b64 	[param1], %rd601;
	.param .b32 retval0;
	call.uni (retval0), 
	vprintf, 
	(
	param0, 
	param1
	);
	ld.param.b32 	%r623, [retval0];
	} // callseq 19
	// begin inline asm
	trap;
	// end inline asm
$L__BB0_107:
	setp.lt.u64 	%p100, %rd1880, %rd18;
	@%p100 bra 	$L__BB0_117;
$L__BB0_108:
	cvt.u32.u64 	%r626, %rd12;
	setp.lt.u32 	%p101, %r626, 33;
	@%p101 bra 	$L__BB0_176;
	mov.b64 	%rd1890, 32;
	mov.pred 	%p857, 0;
	shl.b64 	%rd614, %rd12, 3;
	add.s64 	%rd615, %rd1879, %rd614;
$L__BB0_110:
	mov.pred 	%p3, %p857;
	@%p3 bra 	$L__BB0_148;
	mov.u64 	%rd1894, %rd506;
	mov.u64 	%rd1892, %rd1879;
$L__BB0_112:
	shl.b64 	%rd609, %rd1890, 3;
	add.s64 	%rd223, %rd1894, %rd609;
	min.u64 	%rd224, %rd223, %rd18;
	add.s64 	%rd610, %rd224, %rd609;
	min.u64 	%rd225, %rd610, %rd18;
	setp.eq.s64 	%p103, %rd1894, %rd224;
	setp.eq.s64 	%p104, %rd224, %rd225;
	or.pred  	%p105, %p103, %p104;
	mov.u64 	%rd1898, %rd1892;
	mov.u64 	%rd1893, %rd224;
	@%p105 bra 	$L__BB0_133;
	mov.u64 	%rd1893, %rd224;
	mov.u64 	%rd1898, %rd1892;
$L__BB0_114:
	ld.f64 	%fd23, [%rd1893];
	ld.f64 	%fd24, [%rd1894];
	setp.geu.f64 	%p106, %fd23, %fd24;
	@%p106 bra 	$L__BB0_131;
	st.f64 	[%rd1898], %fd23;
	add.s64 	%rd1893, %rd1893, 8;
	bra.uni 	$L__BB0_132;
$L__BB0_116:
	setp.eq.s32 	%p89, %r615, 0;
	mov.u64 	%rd1880, %rd506;
	@%p89 bra 	$L__BB0_108;
$L__BB0_117:
	mov.u64 	%rd193, %rd1880;
	add.s64 	%rd1880, %rd193, 256;
	min.u64 	%rd195, %rd1880, %rd18;
	add.s64 	%rd1882, %rd193, 8;
	setp.eq.s64 	%p90, %rd1882, %rd195;
	@%p90 bra 	$L__BB0_107;
	mov.b64 	%rd1881, 0;
	mov.u64 	%rd1883, %rd193;
$L__BB0_119:
	mov.u64 	%rd198, %rd1882;
	ld.f64 	%fd19, [%rd1883+8];
	ld.f64 	%fd625, [%rd193];
	setp.lt.f64 	%p91, %fd19, %fd625;
	@%p91 bra 	$L__BB0_123;
	add.s64 	%rd1888, %rd198, -8;
	ld.f64 	%fd2666, [%rd198+-8];
	setp.geu.f64 	%p97, %fd19, %fd2666;
	mov.u64 	%rd1889, %rd198;
	@%p97 bra 	$L__BB0_122;
$L__BB0_121:
	mov.u64 	%rd214, %rd1888;
	st.f64 	[%rd1889], %fd2666;
	add.s64 	%rd1888, %rd214, -8;
	ld.f64 	%fd2666, [%rd214+-8];
	setp.lt.f64 	%p98, %fd19, %fd2666;
	mov.u64 	%rd1889, %rd214;
	@%p98 bra 	$L__BB0_121;
$L__BB0_122:
	st.f64 	[%rd1889], %fd19;
	bra.uni 	$L__BB0_130;
$L__BB0_123:
	add.s64 	%rd1884, %rd1883, 16;
	and.b64  	%rd202, %rd1881, 3;
	setp.eq.s64 	%p92, %rd202, 3;
	mov.u64 	%rd1885, %rd198;
	@%p92 bra 	$L__BB0_127;
	add.s64 	%rd1885, %rd198, -8;
	add.s64 	%rd1884, %rd1883, 8;
	ld.f64 	%fd626, [%rd198+-8];
	st.f64 	[%rd1883+8], %fd626;
	setp.eq.s64 	%p93, %rd202, 0;
	@%p93 bra 	$L__BB0_127;
	add.s64 	%rd1885, %rd198, -16;
	ld.f64 	%fd627, [%rd198+-16];
	st.f64 	[%rd1883], %fd627;
	setp.eq.s64 	%p94, %rd202, 1;
	mov.u64 	%rd1884, %rd1883;
	@%p94 bra 	$L__BB0_127;
	add.s64 	%rd1885, %rd198, -24;
	add.s64 	%rd1884, %rd1883, -8;
	ld.f64 	%fd628, [%rd198+-24];
	st.f64 	[%rd1883+-8], %fd628;
$L__BB0_127:
	setp.lt.u64 	%p95, %rd1881, 3;
	@%p95 bra 	$L__BB0_129;
$L__BB0_128:
	ld.f64 	%fd629, [%rd1885+-8];
	st.f64 	[%rd1884+-8], %fd629;
	ld.f64 	%fd630, [%rd1885+-16];
	st.f64 	[%rd1884+-16], %fd630;
	ld.f64 	%fd631, [%rd1885+-24];
	st.f64 	[%rd1884+-24], %fd631;
	add.s64 	%rd212, %rd1885, -32;
	add.s64 	%rd213, %rd1884, -32;
	ld.f64 	%fd632, [%rd1885+-32];
	st.f64 	[%rd1884+-32], %fd632;
	setp.ne.s64 	%p96, %rd193, %rd212;
	mov.u64 	%rd1884, %rd213;
	mov.u64 	%rd1885, %rd212;
	@%p96 bra 	$L__BB0_128;
$L__BB0_129:
	st.f64 	[%rd193], %fd19;
$L__BB0_130:
	add.s64 	%rd1882, %rd198, 8;
	setp.eq.s64 	%p99, %rd1882, %rd195;
	add.s64 	%rd1881, %rd1881, 1;
	mov.u64 	%rd1883, %rd198;
	@%p99 bra 	$L__BB0_107;
	bra.uni 	$L__BB0_119;
$L__BB0_131:
	st.f64 	[%rd1898], %fd24;
	add.s64 	%rd1894, %rd1894, 8;
$L__BB0_132:
	add.s64 	%rd1898, %rd1898, 8;
	setp.ne.s64 	%p107, %rd1894, %rd224;
	setp.ne.s64 	%p108, %rd1893, %rd225;
	and.pred  	%p109, %p107, %p108;
	@%p109 bra 	$L__BB0_114;
$L__BB0_133:
	sub.s64 	%rd237, %rd224, %rd1894;
	shr.s64 	%rd238, %rd237, 3;
	setp.lt.s64 	%p110, %rd238, 1;
	@%p110 bra 	$L__BB0_140;
	and.b64  	%rd239, %rd238, 3;
	setp.eq.s64 	%p111, %rd239, 0;
	mov.u64 	%rd1901, %rd1898;
	mov.u64 	%rd1902, %rd1894;
	mov.u64 	%rd1903, %rd238;
	@%p111 bra 	$L__BB0_138;
	ld.f64 	%fd633, [%rd1894];
	st.f64 	[%rd1898], %fd633;
	add.s64 	%rd1902, %rd1894, 8;
	add.s64 	%rd1901, %rd1898, 8;
	add.s64 	%rd1903, %rd238, -1;
	setp.eq.s64 	%p112, %rd239, 1;
	@%p112 bra 	$L__BB0_138;
	ld.f64 	%fd634, [%rd1894+8];
	st.f64 	[%rd1898+8], %fd634;
	add.s64 	%rd1902, %rd1894, 16;
	add.s64 	%rd1901, %rd1898, 16;
	add.s64 	%rd1903, %rd238, -2;
	setp.eq.s64 	%p113, %rd239, 2;
	@%p113 bra 	$L__BB0_138;
	ld.f64 	%fd635, [%rd1894+16];
	st.f64 	[%rd1898+16], %fd635;
	add.s64 	%rd1902, %rd1894, 24;
	add.s64 	%rd1901, %rd1898, 24;
	add.s64 	%rd1903, %rd238, -3;
$L__BB0_138:
	setp.lt.u64 	%p114, %rd238, 4;
	@%p114 bra 	$L__BB0_140;
$L__BB0_139:
	ld.f64 	%fd636, [%rd1902];
	st.f64 	[%rd1901], %fd636;
	ld.f64 	%fd637, [%rd1902+8];
	st.f64 	[%rd1901+8], %fd637;
	ld.f64 	%fd638, [%rd1902+16];
	st.f64 	[%rd1901+16], %fd638;
	ld.f64 	%fd639, [%rd1902+24];
	st.f64 	[%rd1901+24], %fd639;
	add.s64 	%rd1902, %rd1902, 32;
	add.s64 	%rd1901, %rd1901, 32;
	add.s64 	%rd257, %rd1903, -4;
	setp.gt.u64 	%p115, %rd1903, 4;
	mov.u64 	%rd1903, %rd257;
	@%p115 bra 	$L__BB0_139;
$L__BB0_140:
	add.s64 	%rd258, %rd1898, %rd237;
	sub.s64 	%rd611, %rd225, %rd1893;
	shr.s64 	%rd259, %rd611, 3;
	setp.lt.s64 	%p116, %rd259, 1;
	@%p116 bra 	$L__BB0_147;
	and.b64  	%rd260, %rd259, 3;
	setp.eq.s64 	%p117, %rd260, 0;
	mov.u64 	%rd1907, %rd258;
	mov.u64 	%rd1908, %rd1893;
	mov.u64 	%rd1909, %rd259;
	@%p117 bra 	$L__BB0_145;
	ld.f64 	%fd640, [%rd1893];
	st.f64 	[%rd258], %fd640;
	add.s64 	%rd1908, %rd1893, 8;
	add.s64 	%rd1907, %rd258, 8;
	add.s64 	%rd1909, %rd259, -1;
	setp.eq.s64 	%p118, %rd260, 1;
	@%p118 bra 	$L__BB0_145;
	ld.f64 	%fd641, [%rd1893+8];
	st.f64 	[%rd258+8], %fd641;
	add.s64 	%rd1908, %rd1893, 16;
	add.s64 	%rd1907, %rd258, 16;
	add.s64 	%rd1909, %rd259, -2;
	setp.eq.s64 	%p119, %rd260, 2;
	@%p119 bra 	$L__BB0_145;
	ld.f64 	%fd642, [%rd1893+16];
	st.f64 	[%rd258+16], %fd642;
	add.s64 	%rd1908, %rd1893, 24;
	add.s64 	%rd1907, %rd258, 24;
	add.s64 	%rd1909, %rd259, -3;
$L__BB0_145:
	setp.lt.u64 	%p120, %rd259, 4;
	@%p120 bra 	$L__BB0_147;
$L__BB0_146:
	ld.f64 	%fd643, [%rd1908];
	st.f64 	[%rd1907], %fd643;
	ld.f64 	%fd644, [%rd1908+8];
	st.f64 	[%rd1907+8], %fd644;
	ld.f64 	%fd645, [%rd1908+16];
	st.f64 	[%rd1907+16], %fd645;
	ld.f64 	%fd646, [%rd1908+24];
	st.f64 	[%rd1907+24], %fd646;
	add.s64 	%rd1908, %rd1908, 32;
	add.s64 	%rd1907, %rd1907, 32;
	add.s64 	%rd278, %rd1909, -4;
	setp.gt.u64 	%p121, %rd1909, 4;
	mov.u64 	%rd1909, %rd278;
	@%p121 bra 	$L__BB0_146;
$L__BB0_147:
	shl.b64 	%rd612, %rd1890, 3;
	add.s64 	%rd1894, %rd223, %rd612;
	shl.b64 	%rd613, %rd1890, 4;
	add.s64 	%rd1892, %rd1892, %rd613;
	setp.lt.u64 	%p122, %rd1894, %rd18;
	@%p122 bra 	$L__BB0_112;
	bra.uni 	$L__BB0_170;
$L__BB0_148:
	shl.b64 	%rd616, %rd1890, 3;
	mov.u64 	%rd1913, %rd506;
	mov.u64 	%rd1916, %rd1879;
$L__BB0_149:
	add.s64 	%rd283, %rd1916, %rd616;
	sub.s64 	%rd617, %rd283, %rd615;
	setp.lt.s64 	%p123, %rd617, 0;
	selp.b64 	%rd618, %rd283, %rd615, %p123;
	add.s64 	%rd619, %rd618, %rd616;
	sub.s64 	%rd620, %rd619, %rd615;
	setp.lt.s64 	%p124, %rd620, 0;
	selp.b64 	%rd621, %rd619, %rd615, %p124;
	setp.eq.s64 	%p125, %rd1916, %rd618;
	setp.eq.s64 	%p126, %rd618, %rd621;
	or.pred  	%p127, %p125, %p126;
	mov.u64 	%rd1917, %rd618;
	mov.u64 	%rd1922, %rd1913;
	@%p127 bra 	$L__BB0_155;
	mov.u64 	%rd1922, %rd1913;
	mov.u64 	%rd1917, %rd618;
$L__BB0_151:
	ld.f64 	%fd25, [%rd1917];
	ld.f64 	%fd26, [%rd1916];
	setp.geu.f64 	%p128, %fd25, %fd26;
	@%p128 bra 	$L__BB0_153;
	st.f64 	[%rd1922], %fd25;
	add.s64 	%rd1917, %rd1917, 8;
	bra.uni 	$L__BB0_154;
$L__BB0_153:
	st.f64 	[%rd1922], %fd26;
	add.s64 	%rd1916, %rd1916, 8;
$L__BB0_154:
	add.s64 	%rd1922, %rd1922, 8;
	setp.ne.s64 	%p129, %rd1916, %rd618;
	setp.ne.s64 	%p130, %rd1917, %rd621;
	and.pred  	%p131, %p129, %p130;
	@%p131 bra 	$L__BB0_151;
$L__BB0_155:
	sub.s64 	%rd297, %rd618, %rd1916;
	shr.s64 	%rd298, %rd297, 3;
	setp.lt.s64 	%p132, %rd298, 1;
	@%p132 bra 	$L__BB0_162;
	and.b64  	%rd299, %rd298, 3;
	setp.eq.s64 	%p133, %rd299, 0;
	mov.u64 	%rd1923, %rd1922;
	mov.u64 	%rd1924, %rd1916;
	mov.u64 	%rd1925, %rd298;
	@%p133 bra 	$L__BB0_160;
	ld.f64 	%fd647, [%rd1916];
	st.f64 	[%rd1922], %fd647;
	add.s64 	%rd1924, %rd1916, 8;
	add.s64 	%rd1923, %rd1922, 8;
	add.s64 	%rd1925, %rd298, -1;
	setp.eq.s64 	%p134, %rd299, 1;
	@%p134 bra 	$L__BB0_160;
	ld.f64 	%fd648, [%rd1916+8];
	st.f64 	[%rd1922+8], %fd648;
	add.s64 	%rd1924, %rd1916, 16;
	add.s64 	%rd1923, %rd1922, 16;
	add.s64 	%rd1925, %rd298, -2;
	setp.eq.s64 	%p135, %rd299, 2;
	@%p135 bra 	$L__BB0_160;
	ld.f64 	%fd649, [%rd1916+16];
	st.f64 	[%rd1922+16], %fd649;
	add.s64 	%rd1924, %rd1916, 24;
	add.s64 	%rd1923, %rd1922, 24;
	add.s64 	%rd1925, %rd298, -3;
$L__BB0_160:
	setp.lt.u64 	%p136, %rd298, 4;
	@%p136 bra 	$L__BB0_162;
$L__BB0_161:
	ld.f64 	%fd650, [%rd1924];
	st.f64 	[%rd1923], %fd650;
	ld.f64 	%fd651, [%rd1924+8];
	st.f64 	[%rd1923+8], %fd651;
	ld.f64 	%fd652, [%rd1924+16];
	st.f64 	[%rd1923+16], %fd652;
	ld.f64 	%fd653, [%rd1924+24];
	st.f64 	[%rd1923+24], %fd653;
	add.s64 	%rd1924, %rd1924, 32;
	add.s64 	%rd1923, %rd1923, 32;
	add.s64 	%rd317, %rd1925, -4;
	setp.gt.u64 	%p137, %rd1925, 4;
	mov.u64 	%rd1925, %rd317;
	@%p137 bra 	$L__BB0_161;
$L__BB0_162:
	add.s64 	%rd318, %rd1922, %rd297;
	sub.s64 	%rd622, %rd621, %rd1917;
	shr.s64 	%rd319, %rd622, 3;
	setp.lt.s64 	%p138, %rd319, 1;
	@%p138 bra 	$L__BB0_169;
	and.b64  	%rd320, %rd319, 3;
	setp.eq.s64 	%p139, %rd320, 0;
	mov.u64 	%rd1929, %rd318;
	mov.u64 	%rd1930, %rd1917;
	mov.u64 	%rd1931, %rd319;
	@%p139 bra 	$L__BB0_167;
	ld.f64 	%fd654, [%rd1917];
	st.f64 	[%rd318], %fd654;
	add.s64 	%rd1930, %rd1917, 8;
	add.s64 	%rd1929, %rd318, 8;
	add.s64 	%rd1931, %rd319, -1;
	setp.eq.s64 	%p140, %rd320, 1;
	@%p140 bra 	$L__BB0_167;
	ld.f64 	%fd655, [%rd1917+8];
	st.f64 	[%rd318+8], %fd655;
	add.s64 	%rd1930, %rd1917, 16;
	add.s64 	%rd1929, %rd318, 16;
	add.s64 	%rd1931, %rd319, -2;
	setp.eq.s64 	%p141, %rd320, 2;
	@%p141 bra 	$L__BB0_167;
	ld.f64 	%fd656, [%rd1917+16];
	st.f64 	[%rd318+16], %fd656;
	add.s64 	%rd1930, %rd1917, 24;
	add.s64 	%rd1929, %rd318, 24;
	add.s64 	%rd1931, %rd319, -3;
$L__BB0_167:
	setp.lt.u64 	%p142, %rd319, 4;
	@%p142 bra 	$L__BB0_169;
$L__BB0_168:
	ld.f64 	%fd657, [%rd1930];
	st.f64 	[%rd1929], %fd657;
	ld.f64 	%fd658, [%rd1930+8];
	st.f64 	[%rd1929+8], %fd658;
	ld.f64 	%fd659, [%rd1930+16];
	st.f64 	[%rd1929+16], %fd659;
	ld.f64 	%fd660, [%rd1930+24];
	st.f64 	[%rd1929+24], %fd660;
	add.s64 	%rd1930, %rd1930, 32;
	add.s64 	%rd1929, %rd1929, 32;
	add.s64 	%rd338, %rd1931, -4;
	setp.gt.u64 	%p143, %rd1931, 4;
	mov.u64 	%rd1931, %rd338;
	@%p143 bra 	$L__BB0_168;
$L__BB0_169:
	shl.b64 	%rd623, %rd12, 3;
	add.s64 	%rd624, %rd1879, %rd623;
	shl.b64 	%rd625, %rd1890, 3;
	add.s64 	%rd1916, %rd283, %rd625;
	shl.b64 	%rd626, %rd1890, 4;
	add.s64 	%rd1913, %rd1913, %rd626;
	sub.s64 	%rd627, %rd1916, %rd624;
	setp.lt.s64 	%p144, %rd627, 0;
	@%p144 bra 	$L__BB0_149;
$L__BB0_170:
	shl.b64 	%rd1890, %rd1890, 1;
	not.pred 	%p857, %p3;
	setp.lt.s64 	%p145, %rd1890, %rd12;
	@%p145 bra 	$L__BB0_110;
	@%p3 bra 	$L__BB0_176;
	and.b64  	%rd342, %rd12, 3;
	setp.eq.s64 	%p146, %rd342, 0;
	mov.u64 	%rd1939, %rd506;
	mov.u64 	%rd1940, %rd1879;
	mov.u64 	%rd1941, %rd12;
	@%p146 bra 	$L__BB0_175;
	mov.b64 	%rd1938, 0;
	mov.u64 	%rd1939, %rd506;
	mov.u64 	%rd1940, %rd1879;
	mov.u64 	%rd1941, %rd12;
$L__BB0_174:
	.pragma "nounroll";
	ld.f64 	%fd661, [%rd1940];
	st.f64 	[%rd1939], %fd661;
	add.s64 	%rd1940, %rd1940, 8;
	add.s64 	%rd1939, %rd1939, 8;
	add.s64 	%rd1941, %rd1941, -1;
	add.s64 	%rd1938, %rd1938, 1;
	setp.ne.s64 	%p147, %rd1938, %rd342;
	@%p147 bra 	$L__BB0_174;
$L__BB0_175:
	ld.f64 	%fd662, [%rd1940];
	st.f64 	[%rd1939], %fd662;
	ld.f64 	%fd663, [%rd1940+8];
	st.f64 	[%rd1939+8], %fd663;
	ld.f64 	%fd664, [%rd1940+16];
	st.f64 	[%rd1939+16], %fd664;
	ld.f64 	%fd665, [%rd1940+24];
	st.f64 	[%rd1939+24], %fd665;
	add.s64 	%rd1940, %rd1940, 32;
	add.s64 	%rd1939, %rd1939, 32;
	add.s64 	%rd359, %rd1941, -4;
	setp.gt.s64 	%p148, %rd1941, 4;
	mov.u64 	%rd1941, %rd359;
	@%p148 bra 	$L__BB0_175;
$L__BB0_176:
	cvt.u32.u64 	%r627, %rd12;
	setp.eq.s32 	%p149, %r627, 0;
	@%p149 bra 	$L__BB0_178;
	{ // callseq 20, 0
	.param .b64 param0;
	st.param.b64 	[param0], %rd1879;
	call.uni 
	free, 
	(
	param0
	);
	} // callseq 20
$L__BB0_178:
	setp.ne.s64 	%p150, %rd187, %rd188;
	@%p150 bra 	$L__BB0_180;
	ld.f64 	%fd2667, [%rd189];
	bra.uni 	$L__BB0_181;
$L__BB0_180:
	ld.f64 	%fd666, [%rd189];
	ld.f64 	%fd667, [%rd190];
	add.f64 	%fd668, %fd666, %fd667;
	mul.f64 	%fd2667, %fd668, 0d3FE0000000000000;
$L__BB0_181:
	ld.param.u64 	%rd1809, [_Z9my_kernelPdiiS_iiS_iS_iddiiPKdS_S__param_14];
	ld.param.f64 	%fd2663, [_Z9my_kernelPdiiS_iiS_iS_iddiiPKdS_S__param_10];
	ld.param.u32 	%r1330, [_Z9my_kernelPdiiS_iiS_iS_iddiiPKdS_S__param_1];
	{ // callseq 21, 0
	.param .b64 param0;
	st.param.b64 	[param0], %rd506;
	call.uni 
	free, 
	(
	param0
	);
	} // callseq 21
	bar.sync 	0;
	mul.f64 	%fd30, %fd2663, %fd2667;
	mov.u32 	%r628, %ctaid.x;
	mov.u32 	%r629, %ntid.x;
	mov.u32 	%r630, %tid.x;
	mad.lo.s32 	%r631, %r628, %r629, %r630;
	cvta.to.global.u64 	%rd629, %rd1809;
	mul.wide.u32 	%rd630, %r631, 8;
	add.s64 	%rd631, %rd629, %rd630;
	ld.global.f64 	%fd669, [%rd631];
	setp.eq.f64 	%p151, %fd669, 0d0000000000000000;
	selp.f64 	%fd2731, %fd30, %fd669, %p151;
	setp.eq.s32 	%p152, %r1330, 0;
	@%p152 bra 	$L__BB0_193;
	shr.u32 	%r633, %r3, 1;
	add.s32 	%r20, %r633, 1;
	and.b32  	%r21, %r20, 7;
	setp.lt.u32 	%p153, %r3, 14;
	mov.b32 	%r1536, 0;
	@%p153 bra 	$L__BB0_185;
	and.b32  	%r22, %r20, -8;
	mov.b32 	%r1536, 0;
	mov.u32 	%r1535, %r1536;
$L__BB0_184:
	.pragma "nounroll";
	mul.wide.u32 	%rd632, %r1536, 8;
	add.s64 	%rd633, %rd486, %rd632;
	mov.b64 	%rd634, 0;
	st.u64 	[%rd633], %rd634;
	st.u64 	[%rd633+8], %rd634;
	add.s32 	%r635, %r1536, %r2;
	mul.wide.u32 	%rd635, %r635, 8;
	add.s64 	%rd636, %rd5, %rd635;
	ld.global.nc.f64 	%fd670, [%rd636];
	add.s64 	%rd637, %rd465, %rd632;
	st.f64 	[%rd637], %fd670;
	add.s32 	%r636, %r5, %r1536;
	mul.wide.u32 	%rd638, %r636, 8;
	add.s64 	%rd639, %rd5, %rd638;
	ld.global.nc.f64 	%fd671, [%rd639];
	st.f64 	[%rd637+8], %fd671;
	st.u64 	[%rd633+16], %rd634;
	st.u64 	[%rd633+24], %rd634;
	add.s32 	%r637, %r635, 2;
	mul.wide.u32 	%rd640, %r637, 8;
	add.s64 	%rd641, %rd5, %rd640;
	ld.global.nc.f64 	%fd672, [%rd641];
	st.f64 	[%rd637+16], %fd672;
	add.s32 	%r638, %r636, 2;
	mul.wide.u32 	%rd642, %r638, 8;
	add.s64 	%rd643, %rd5, %rd642;
	ld.global.nc.f64 	%fd673, [%rd643];
	st.f64 	[%rd637+24], %fd673;
	st.u64 	[%rd633+32], %rd634;
	st.u64 	[%rd633+40], %rd634;
	add.s32 	%r639, %r635, 4;
	mul.wide.u32 	%rd644, %r639, 8;
	add.s64 	%rd645, %rd5, %rd644;
	ld.global.nc.f64 	%fd674, [%rd645];
	st.f64 	[%rd637+32], %fd674;
	add.s32 	%r640, %r636, 4;
	mul.wide.u32 	%rd646, %r640, 8;
	add.s64 	%rd647, %rd5, %rd646;
	ld.global.nc.f64 	%fd675, [%rd647];
	st.f64 	[%rd637+40], %fd675;
	st.u64 	[%rd633+48], %rd634;
	st.u64 	[%rd633+56], %rd634;
	add.s32 	%r641, %r635, 6;
	mul.wide.u32 	%rd648, %r641, 8;
	add.s64 	%rd649, %rd5, %rd648;
	ld.global.nc.f64 	%fd676, [%rd649];
	st.f64 	[%rd637+48], %fd676;
	add.s32 	%r642, %r636, 6;
	mul.wide.u32 	%rd650, %r642, 8;
	add.s64 	%rd651, %rd5, %rd650;
	ld.global.nc.f64 	%fd677, [%rd651];
	st.f64 	[%rd637+56], %fd677;
	st.u64 	[%rd633+64], %rd634;
	st.u64 	[%rd633+72], %rd634;
	add.s32 	%r643, %r635, 8;
	mul.wide.u32 	%rd652, %r643, 8;
	add.s64 	%rd653, %rd5, %rd652;
	ld.global.nc.f64 	%fd678, [%rd653];
	st.f64 	[%rd637+64], %fd678;
	add.s32 	%r644, %r636, 8;
	mul.wide.u32 	%rd654, %r644, 8;
	add.s64 	%rd655, %rd5, %rd654;
	ld.global.nc.f64 	%fd679, [%rd655];
	st.f64 	[%rd637+72], %fd679;
	st.u64 	[%rd633+80], %rd634;
	st.u64 	[%rd633+88], %rd634;
	add.s32 	%r645, %r635, 10;
	mul.wide.u32 	%rd656, %r645, 8;
	add.s64 	%rd657, %rd5, %rd656;
	ld.global.nc.f64 	%fd680, [%rd657];
	st.f64 	[%rd637+80], %fd680;
	add.s32 	%r646, %r636, 10;
	mul.wide.u32 	%rd658, %r646, 8;
	add.s64 	%rd659, %rd5, %rd658;
	ld.global.nc.f64 	%fd681, [%rd659];
	st.f64 	[%rd637+88], %fd681;
	st.u64 	[%rd633+96], %rd634;
	st.u64 	[%rd633+104], %rd634;
	add.s32 	%r647, %r635, 12;
	mul.wide.u32 	%rd660, %r647, 8;
	add.s64 	%rd661, %rd5, %rd660;
	ld.global.nc.f64 	%fd682, [%rd661];
	st.f64 	[%rd637+96], %fd682;
	add.s32 	%r648, %r636, 12;
	mul.wide.u32 	%rd662, %r648, 8;
	add.s64 	%rd663, %rd5, %rd662;
	ld.global.nc.f64 	%fd683, [%rd663];
	st.f64 	[%rd637+104], %fd683;
	st.u64 	[%rd633+112], %rd634;
	st.u64 	[%rd633+120], %rd634;
	add.s32 	%r649, %r635, 14;
	mul.wide.u32 	%rd664, %r649, 8;
	add.s64 	%rd665, %rd5, %rd664;
	ld.global.nc.f64 	%fd684, [%rd665];
	st.f64 	[%rd637+112], %fd684;
	add.s32 	%r650, %r636, 14;
	mul.wide.u32 	%rd666, %r650, 8;
	add.s64 	%rd667, %rd5, %rd666;
	ld.global.nc.f64 	%fd685, [%rd667];
	st.f64 	[%rd637+120], %fd685;
	add.s32 	%r1536, %r1536, 16;
	add.s32 	%r1535, %r1535, 8;
	setp.ne.s32 	%p154, %r1535, %r22;
	@%p154 bra 	$L__BB0_184;
$L__BB0_185:
	setp.eq.s32 	%p155, %r21, 0;
	@%p155 bra 	$L__BB0_193;
	setp.lt.u32 	%p156, %r21, 4;
	@%p156 bra 	$L__BB0_188;
	mul.wide.u32 	%rd668, %r1536, 8;
	add.s64 	%rd669, %rd486, %rd668;
	mov.b64 	%rd670, 0;
	st.u64 	[%rd669], %rd670;
	st.u64 	[%rd669+8], %rd670;
	add.s32 	%r651, %r1536, %r2;
	mul.wide.u32 	%rd671, %r651, 8;
	add.s64 	%rd672, %rd5, %rd671;
	ld.global.nc.f64 	%fd686, [%rd672];
	add.s64 	%rd673, %rd465, %rd668;
	st.f64 	[%rd673], %fd686;
	add.s32 	%r652, %r5, %r1536;
	mul.wide.u32 	%rd674, %r652, 8;
	add.s64 	%rd675, %rd5, %rd674;
	ld.global.nc.f64 	%fd687, [%rd675];
	st.f64 	[%rd673+8], %fd687;
	st.u64 	[%rd669+16], %rd670;
	st.u64 	[%rd669+24], %rd670;
	add.s32 	%r653, %r651, 2;
	mul.wide.u32 	%rd676, %r653, 8;
	add.s64 	%rd677, %rd5, %rd676;
	ld.global.nc.f64 	%fd688, [%rd677];
	st.f64 	[%rd673+16], %fd688;
	add.s32 	%r654, %r652, 2;
	mul.wide.u32 	%rd678, %r654, 8;
	add.s64 	%rd679, %rd5, %rd678;
	ld.global.nc.f64 	%fd689, [%rd679];
	st.f64 	[%rd673+24], %fd689;
	st.u64 	[%rd669+32], %rd670;
	st.u64 	[%rd669+40], %rd670;
	add.s32 	%r655, %r651, 4;
	mul.wide.u32 	%rd680, %r655, 8;
	add.s64 	%rd681, %rd5, %rd680;
	ld.global.nc.f64 	%fd690, [%rd681];
	st.f64 	[%rd673+32], %fd690;
	add.s32 	%r656, %r652, 4;
	mul.wide.u32 	%rd682, %r656, 8;
	add.s64 	%rd683, %rd5, %rd682;
	ld.global.nc.f64 	%fd691, [%rd683];
	st.f64 	[%rd673+40], %fd691;
	st.u64 	[%rd669+48], %rd670;
	st.u64 	[%rd669+56], %rd670;
	add.s32 	%r657, %r651, 6;
	mul.wide.u32 	%rd684, %r657, 8;
	add.s64 	%rd685, %rd5, %rd684;
	ld.global.nc.f64 	%fd692, [%rd685];
	st.f64 	[%rd673+48], %fd692;
	add.s32 	%r658, %r652, 6;
	mul.wide.u32 	%rd686, %r658, 8;
	add.s64 	%rd687, %rd5, %rd686;
	ld.global.nc.f64 	%fd693, [%rd687];
	st.f64 	[%rd673+56], %fd693;
	add.s32 	%r1536, %r1536, 8;
$L__BB0_188:
	and.b32  	%r659, %r20, 3;
	setp.eq.s32 	%p157, %r659, 0;
	@%p157 bra 	$L__BB0_193;
	setp.eq.s32 	%p158, %r659, 1;
	@%p158 bra 	$L__BB0_191;
	mul.wide.u32 	%rd688, %r1536, 8;
	add.s64 	%rd689, %rd486, %rd688;
	mov.b64 	%rd690, 0;
	st.u64 	[%rd689], %rd690;
	st.u64 	[%rd689+8], %rd690;
	add.s32 	%r660, %r1536, %r2;
	mul.wide.u32 	%rd691, %r660, 8;
	add.s64 	%rd692, %rd5, %rd691;
	ld.global.nc.f64 	%fd694, [%rd692];
	add.s64 	%rd693, %rd465, %rd688;
	st.f64 	[%rd693], %fd694;
	add.s32 	%r661, %r5, %r1536;
	mul.wide.u32 	%rd694, %r661, 8;
	add.s64 	%rd695, %rd5, %rd694;
	ld.global.nc.f64 	%fd695, [%rd695];
	st.f64 	[%rd693+8], %fd695;
	st.u64 	[%rd689+16], %rd690;
	st.u64 	[%rd689+24], %rd690;
	add.s32 	%r662, %r660, 2;
	mul.wide.u32 	%rd696, %r662, 8;
	add.s64 	%rd697, %rd5, %rd696;
	ld.global.nc.f64 	%fd696, [%rd697];
	st.f64 	[%rd693+16], %fd696;
	add.s32 	%r663, %r661, 2;
	mul.wide.u32 	%rd698, %r663, 8;
	add.s64 	%rd699, %rd5, %rd698;
	ld.global.nc.f64 	%fd697, [%rd699];
	st.f64 	[%rd693+24], %fd697;
	add.s32 	%r1536, %r1536, 4;
$L__BB0_191:
	and.b32  	%r664, %r3, 2;
	setp.ne.s32 	%p159, %r664, 0;
	@%p159 bra 	$L__BB0_193;
	mul.wide.u32 	%rd700, %r1536, 8;
	add.s64 	%rd701, %rd486, %rd700;
	mov.b64 	%rd702, 0;
	st.u64 	[%rd701], %rd702;
	st.u64 	[%rd701+8], %rd702;
	add.s32 	%r665, %r1536, %r2;
	mul.wide.u32 	%rd703, %r665, 8;
	add.s64 	%rd704, %rd5, %rd703;
	ld.global.nc.f64 	%fd698, [%rd704];
	add.s64 	%rd705, %rd465, %rd700;
	st.f64 	[%rd705], %fd698;
	add.s32 	%r666, %r5, %r1536;
	mul.wide.u32 	%rd706, %r666, 8;
	add.s64 	%rd707, %rd5, %rd706;
	ld.global.nc.f64 	%fd699, [%rd707];
	st.f64 	[%rd705+8], %fd699;
$L__BB0_193:
	mul.wide.u32 	%rd708, %r2, 8;
	add.s64 	%rd360, %rd3, %rd708;
	ld.const.f64 	%fd32, [d_unity];
	setp.neu.f64 	%p160, %fd32, 0d3FF0000000000000;
	@%p160 bra 	$L__BB0_244;
	ld.param.u32 	%r1339, [_Z9my_kernelPdiiS_iiS_iS_iddiiPKdS_S__param_1];
	setp.lt.s32 	%p180, %r1339, 1;
	@%p180 bra 	$L__BB0_272;
	ld.param.u32 	%r1463, [_Z9my_kernelPdiiS_iiS_iS_iddiiPKdS_S__param_4];
	setp.lt.s32 	%p181, %r1463, 2;
	@%p181 bra 	$L__BB0_233;
	ld.param.u32 	%r1464, [_Z9my_kernelPdiiS_iiS_iS_iddiiPKdS_S__param_4];
	add.s32 	%r681, %r1464, -1;
	add.s32 	%r32, %r1464, -2;
	add.s32 	%r682, %r1464, 3;
	and.b32  	%r33, %r682, 3;
	and.b32  	%r34, %r681, 3;
	and.b32  	%r35, %r681, -4;
	and.b32  	%r36, %r682, 1;
	mov.b32 	%r1539, 0;
$L__BB0_197:
	setp.lt.u32 	%p189, %r32, 3;
	ld.global.f64 	%fd820, [%rd4];
	mul.wide.u32 	%rd753, %r1539, 8;
	add.s64 	%rd754, %rd15, %rd753;
	ld.global.nc.f64 	%fd821, [%rd754];
	mul.f64 	%fd2670, %fd820, %fd821;
	add.s64 	%rd361, %rd360, %rd753;
	st.global.f64 	[%rd361], %fd2670;
	ld.global.f64 	%fd822, [%rd4];
	add.s32 	%r38, %r1539, 1;
	ld.global.nc.f64 	%fd823, [%rd754+8];
	mul.f64 	%fd2671, %fd822, %fd823;
	st.global.f64 	[%rd361+8], %fd2671;
	mov.b32 	%r1541, 1;
	@%p189 bra 	$L__BB0_216;
	mov.b32 	%r1541, 1;
$L__BB0_199:
	.pragma "nounroll";
	setp.lt.u32 	%p190, %r1539, %r1541;
	mul.wide.u32 	%rd755, %r1541, 8;
	add.s64 	%rd362, %rd4, %rd755;
	sub.s32 	%r685, %r1539, %r1541;
	mul.wide.u32 	%rd756, %r685, 8;
	add.s64 	%rd363, %rd15, %rd756;
	@%p190 bra 	$L__BB0_201;
	ld.global.f64 	%fd824, [%rd362];
	ld.global.nc.f64 	%fd825, [%rd363];
	fma.rn.f64 	%fd2670, %fd824, %fd825, %fd2670;
	st.global.f64 	[%rd361], %fd2670;
$L__BB0_201:
	setp.lt.u32 	%p191, %r38, %r1541;
	@%p191 bra 	$L__BB0_203;
	ld.global.f64 	%fd826, [%rd362];
	sub.s32 	%r686, %r38, %r1541;
	mul.wide.u32 	%rd757, %r686, 8;
	add.s64 	%rd758, %rd15, %rd757;
	ld.global.nc.f64 	%fd827, [%rd758];
	fma.rn.f64 	%fd2671, %fd826, %fd827, %fd2671;
	st.global.f64 	[%rd361+8], %fd2671;
$L__BB0_203:
	not.b32 	%r687, %r1541;
	setp.le.u32 	%p192, %r1539, %r1541;
	add.s32 	%r688, %r1539, %r687;
	mul.wide.u32 	%rd759, %r688, 8;
	add.s64 	%rd364, %rd15, %rd759;
	@%p192 bra 	$L__BB0_205;
	ld.global.f64 	%fd828, [%rd362+8];
	ld.global.nc.f64 	%fd829, [%rd364];
	fma.rn.f64 	%fd2670, %fd828, %fd829, %fd2670;
	st.global.f64 	[%rd361], %fd2670;
$L__BB0_205:
	setp.lt.u32 	%p193, %r1539, %r1541;
	@%p193 bra 	$L__BB0_207;
	ld.global.f64 	%fd830, [%rd362+8];
	ld.global.nc.f64 	%fd831, [%rd363];
	fma.rn.f64 	%fd2671, %fd830, %fd831, %fd2671;
	st.global.f64 	[%rd361+8], %fd2671;
$L__BB0_207:
	add.s32 	%r40, %r1541, 2;
	setp.lt.u32 	%p194, %r1539, %r40;
	sub.s32 	%r689, %r1539, %r40;
	mul.wide.u32 	%rd760, %r689, 8;
	add.s64 	%rd365, %rd15, %rd760;
	@%p194 bra 	$L__BB0_209;
	ld.global.f64 	%fd832, [%rd362+16];
	ld.global.nc.f64 	%fd833, [%rd365];
	fma.rn.f64 	%fd2670, %fd832, %fd833, %fd2670;
	st.global.f64 	[%rd361], %fd2670;
$L__BB0_209:
	setp.gt.u32 	%p195, %r40, %r38;
	@%p195 bra 	$L__BB0_211;
	ld.global.f64 	%fd834, [%rd362+16];
	ld.global.nc.f64 	%fd835, [%rd364];
	fma.rn.f64 	%fd2671, %fd834, %fd835, %fd2671;
	st.global.f64 	[%rd361+8], %fd2671;
$L__BB0_211:
	add.s32 	%r41, %r1541, 3;
	setp.lt.u32 	%p196, %r1539, %r41;
	@%p196 bra 	$L__BB0_213;
	ld.global.f64 	%fd836, [%rd362+24];
	sub.s32 	%r690, %r1539, %r41;
	mul.wide.u32 	%rd761, %r690, 8;
	add.s64 	%rd762, %rd15, %rd761;
	ld.global.nc.f64 	%fd837, [%rd762];
	fma.rn.f64 	%fd2670, %fd836, %fd837, %fd2670;
	st.global.f64 	[%rd361], %fd2670;
$L__BB0_213:
	setp.gt.u32 	%p197, %r41, %r38;
	@%p197 bra 	$L__BB0_215;
	ld.global.f64 	%fd838, [%rd362+24];
	ld.global.nc.f64 	%fd839, [%rd365];
	fma.rn.f64 	%fd2671, %fd838, %fd839, %fd2671;
	st.global.f64 	[%rd361+8], %fd2671;
$L__BB0_215:
	add.s32 	%r1541, %r1541, 4;
	setp.ne.s32 	%p198, %r41, %r35;
	@%p198 bra 	$L__BB0_199;
$L__BB0_216:
	setp.eq.s32 	%p199, %r34, 0;
	@%p199 bra 	$L__BB0_232;
	setp.eq.s32 	%p200, %r33, 1;
	@%p200 bra 	$L__BB0_227;
	setp.lt.u32 	%p201, %r1539, %r1541;
	mul.wide.u32 	%rd763, %r1541, 8;
	add.s64 	%rd366, %rd4, %rd763;
	sub.s32 	%r691, %r1539, %r1541;
	mul.wide.u32 	%rd764, %r691, 8;
	add.s64 	%rd367, %rd15, %rd764;
	@%p201 bra 	$L__BB0_220;
	ld.global.f64 	%fd840, [%rd366];
	ld.global.nc.f64 	%fd841, [%rd367];
	fma.rn.f64 	%fd2670, %fd840, %fd841, %fd2670;
	st.global.f64 	[%rd361], %fd2670;
$L__BB0_220:
	setp.lt.u32 	%p202, %r38, %r1541;
	@%p202 bra 	$L__BB0_222;
	ld.global.f64 	%fd842, [%rd366];
	sub.s32 	%r692, %r38, %r1541;
	mul.wide.u32 	%rd765, %r692, 8;
	add.s64 	%rd766, %rd15, %rd765;
	ld.global.nc.f64 	%fd843, [%rd766];
	fma.rn.f64 	%fd2671, %fd842, %fd843, %fd2671;
	st.global.f64 	[%rd361+8], %fd2671;
$L__BB0_222:
	setp.le.u32 	%p203, %r1539, %r1541;
	@%p203 bra 	$L__BB0_224;
	not.b32 	%r693, %r1541;
	ld.global.f64 	%fd844, [%rd366+8];
	add.s32 	%r694, %r1539, %r693;
	mul.wide.u32 	%rd767, %r694, 8;
	add.s64 	%rd768, %rd15, %rd767;
	ld.global.nc.f64 	%fd845, [%rd768];
	fma.rn.f64 	%fd2670, %fd844, %fd845, %fd2670;
	st.global.f64 	[%rd361], %fd2670;
$L__BB0_224:
	setp.lt.u32 	%p204, %r1539, %r1541;
	@%p204 bra 	$L__BB0_226;
	ld.global.f64 	%fd846, [%rd366+8];
	ld.global.nc.f64 	%fd847, [%rd367];
	fma.rn.f64 	%fd2671, %fd846, %fd847, %fd2671;
	st.global.f64 	[%rd361+8], %fd2671;
$L__BB0_226:
	add.s32 	%r1541, %r1541, 2;
$L__BB0_227:
	setp.eq.s32 	%p205, %r36, 0;
	@%p205 bra 	$L__BB0_232;
	setp.lt.u32 	%p206, %r1539, %r1541;
	mul.wide.u32 	%rd769, %r1541, 8;
	add.s64 	%rd368, %rd4, %rd769;
	@%p206 bra 	$L__BB0_230;
	ld.global.f64 	%fd848, [%rd368];
	sub.s32 	%r695, %r1539, %r1541;
	mul.wide.u32 	%rd770, %r695, 8;
	add.s64 	%rd771, %rd15, %rd770;
	ld.global.nc.f64 	%fd849, [%rd771];
	fma.rn.f64 	%fd850, %fd848, %fd849, %fd2670;
	st.global.f64 	[%rd361], %fd850;
$L__BB0_230:
	setp.lt.u32 	%p207, %r38, %r1541;
	@%p207 bra 	$L__BB0_232;
	ld.global.f64 	%fd851, [%rd368];
	sub.s32 	%r696, %r38, %r1541;
	mul.wide.u32 	%rd772, %r696, 8;
	add.s64 	%rd773, %rd15, %rd772;
	ld.global.nc.f64 	%fd852, [%rd773];
	fma.rn.f64 	%fd853, %fd851, %fd852, %fd2671;
	st.global.f64 	[%rd361+8], %fd853;
$L__BB0_232:
	ld.param.u32 	%r1340, [_Z9my_kernelPdiiS_iiS_iS_iddiiPKdS_S__param_1];
	add.s32 	%r1539, %r1539, 2;
	setp.lt.s32 	%p208, %r1539, %r1340;
	@%p208 bra 	$L__BB0_197;
	bra.uni 	$L__BB0_272;
$L__BB0_233:
	shr.u32 	%r676, %r3, 1;
	add.s32 	%r47, %r676, 1;
	and.b32  	%r48, %r47, 7;
	setp.lt.u32 	%p182, %r3, 14;
	mov.b32 	%r1552, 0;
	@%p182 bra 	$L__BB0_236;
	and.b32  	%r49, %r47, 2147483640;
	mov.b32 	%r1552, 0;
	mov.u32 	%r1544, %r1552;
$L__BB0_235:
	.pragma "nounroll";
	ld.global.f64 	%fd730, [%rd4];
	mul.wide.u32 	%rd741, %r1552, 8;
	add.s64 	%rd742, %rd15, %rd741;
	ld.global.nc.f64 	%fd731, [%rd742];
	mul.f64 	%fd732, %fd730, %fd731;
	add.s64 	%rd743, %rd360, %rd741;
	st.global.f64 	[%rd743], %fd732;
	ld.global.f64 	%fd733, [%rd4];
	ld.global.nc.f64 	%fd734, [%rd742+8];
	mul.f64 	%fd735, %fd733, %fd734;
	st.global.f64 	[%rd743+8], %fd735;
	ld.global.f64 	%fd736, [%rd4];
	ld.global.nc.f64 	%fd737, [%rd742+16];
	mul.f64 	%fd738, %fd736, %fd737;
	st.global.f64 	[%rd743+16], %fd738;
	ld.global.f64 	%fd739, [%rd4];
	ld.global.nc.f64 	%fd740, [%rd742+24];
	mul.f64 	%fd741, %fd739, %fd740;
	st.global.f64 	[%rd743+24], %fd741;
	ld.global.f64 	%fd742, [%rd4];
	ld.global.nc.f64 	%fd743, [%rd742+32];
	mul.f64 	%fd744, %fd742, %fd743;
	st.global.f64 	[%rd743+32], %fd744;
	ld.global.f64 	%fd745, [%rd4];
	ld.global.nc.f64 	%fd746, [%rd742+40];
	mul.f64 	%fd747, %fd745, %fd746;
	st.global.f64 	[%rd743+40], %fd747;
	ld.global.f64 	%fd748, [%rd4];
	ld.global.nc.f64 	%fd749, [%rd742+48];
	mul.f64 	%fd750, %fd748, %fd749;
	st.global.f64 	[%rd743+48], %fd750;
	ld.global.f64 	%fd751, [%rd4];
	ld.global.nc.f64 	%fd752, [%rd742+56];
	mul.f64 	%fd753, %fd751, %fd752;
	st.global.f64 	[%rd743+56], %fd753;
	ld.global.f64 	%fd754, [%rd4];
	ld.global.nc.f64 	%fd755, [%rd742+64];
	mul.f64 	%fd756, %fd754, %fd755;
	st.global.f64 	[%rd743+64], %fd756;
	ld.global.f64 	%fd757, [%rd4];
	ld.global.nc.f64 	%fd758, [%rd742+72];
	mul.f64 	%fd759, %fd757, %fd758;
	st.global.f64 	[%rd743+72], %fd759;
	ld.global.f64 	%fd760, [%rd4];
	ld.global.nc.f64 	%fd761, [%rd742+80];
	mul.f64 	%fd762, %fd760, %fd761;
	st.global.f64 	[%rd743+80], %fd762;
	ld.global.f64 	%fd763, [%rd4];
	ld.global.nc.f64 	%fd764, [%rd742+88];
	mul.f64 	%fd765, %fd763, %fd764;
	st.global.f64 	[%rd743+88], %fd765;
	ld.global.f64 	%fd766, [%rd4];
	ld.global.nc.f64 	%fd767, [%rd742+96];
	mul.f64 	%fd768, %fd766, %fd767;
	st.global.f64 	[%rd743+96], %fd768;
	ld.global.f64 	%fd769, [%rd4];
	ld.global.nc.f64 	%fd770, [%rd742+104];
	mul.f64 	%fd771, %fd769, %fd770;
	st.global.f64 	[%rd743+104], %fd771;
	ld.global.f64 	%fd772, [%rd4];
	ld.global.nc.f64 	%fd773, [%rd742+112];
	mul.f64 	%fd774, %fd772, %fd773;
	st.global.f64 	[%rd743+112], %fd774;
	ld.global.f64 	%fd775, [%rd4];
	ld.global.nc.f64 	%fd776, [%rd742+120];
	mul.f64 	%fd777, %fd775, %fd776;
	st.global.f64 	[%rd743+120], %fd777;
	add.s32 	%r1552, %r1552, 16;
	add.s32 	%r1544, %r1544, 8;
	setp.eq.s32 	%p183, %r1544, %r49;
	@%p183 bra 	$L__BB0_236;
	bra.uni 	$L__BB0_235;
$L__BB0_236:
	setp.eq.s32 	%p184, %r48, 0;
	@%p184 bra 	$L__BB0_272;
	setp.lt.u32 	%p185, %r48, 4;
	@%p185 bra 	$L__BB0_239;
	ld.global.f64 	%fd778, [%rd4];
	mul.wide.u32 	%rd744, %r1552, 8;
	add.s64 	%rd745, %rd15, %rd744;
	ld.global.nc.f64 	%fd779, [%rd745];
	mul.f64 	%fd780, %fd778, %fd779;
	add.s64 	%rd746, %rd360, %rd744;
	st.global.f64 	[%rd746], %fd780;
	ld.global.f64 	%fd781, [%rd4];
	ld.global.nc.f64 	%fd782, [%rd745+8];
	mul.f64 	%fd783, %fd781, %fd782;
	st.global.f64 	[%rd746+8], %fd783;
	ld.global.f64 	%fd784, [%rd4];
	ld.global.nc.f64 	%fd785, [%rd745+16];
	mul.f64 	%fd786, %fd784, %fd785;
	st.global.f64 	[%rd746+16], %fd786;
	ld.global.f64 	%fd787, [%rd4];
	ld.global.nc.f64 	%fd788, [%rd745+24];
	mul.f64 	%fd789, %fd787, %fd788;
	st.global.f64 	[%rd746+24], %fd789;
	ld.global.f64 	%fd790, [%rd4];
	ld.global.nc.f64 	%fd791, [%rd745+32];
	mul.f64 	%fd792, %fd790, %fd791;
	st.global.f64 	[%rd746+32], %fd792;
	ld.global.f64 	%fd793, [%rd4];
	ld.global.nc.f64 	%fd794, [%rd745+40];
	mul.f64 	%fd795, %fd793, %fd794;
	st.global.f64 	[%rd746+40], %fd795;
	ld.global.f64 	%fd796, [%rd4];
	ld.global.nc.f64 	%fd797, [%rd745+48];
	mul.f64 	%fd798, %fd796, %fd797;
	st.global.f64 	[%rd746+48], %fd798;
	ld.global.f64 	%fd799, [%rd4];
	ld.global.nc.f64 	%fd800, [%rd745+56];
	mul.f64 	%fd801, %fd799, %fd800;
	st.global.f64 	[%rd746+56], %fd801;
	add.s32 	%r1552, %r1552, 8;
$L__BB0_239:
	and.b32  	%r678, %r47, 3;
	setp.eq.s32 	%p186, %r678, 0;
	@%p186 bra 	$L__BB0_272;
	setp.eq.s32 	%p187, %r678, 1;
	@%p187 bra 	$L__BB0_242;
	ld.global.f64 	%fd802, [%rd4];
	mul.wide.u32 	%rd747, %r1552, 8;
	add.s64 	%rd748, %rd15, %rd747;
	ld.global.nc.f64 	%fd803, [%rd748];
	mul.f64 	%fd804, %fd802, %fd803;
	add.s64 	%rd749, %rd360, %rd747;
	st.global.f64 	[%rd749], %fd804;
	ld.global.f64 	%fd805, [%rd4];
	ld.global.nc.f64 	%fd806, [%rd748+8];
	mul.f64 	%fd807, %fd805, %fd806;
	st.global.f64 	[%rd749+8], %fd807;
	ld.global.f64 	%fd808, [%rd4];
	ld.global.nc.f64 	%fd809, [%rd748+16];
	mul.f64 	%fd810, %fd808, %fd809;
	st.global.f64 	[%rd749+16], %fd810;
	ld.global.f64 	%fd811, [%rd4];
	ld.global.nc.f64 	%fd812, [%rd748+24];
	mul.f64 	%fd813, %fd811, %fd812;
	st.global.f64 	[%rd749+24], %fd813;
	add.s32 	%r1552, %r1552, 4;
$L__BB0_242:
	and.b32  	%r679, %r3, 2;
	setp.ne.s32 	%p188, %r679, 0;
	@%p188 bra 	$L__BB0_272;
	ld.global.f64 	%fd814, [%rd4];
	mul.wide.u32 	%rd750, %r1552, 8;
	add.s64 	%rd751, %rd15, %rd750;
	ld.global.nc.f64 	%fd815, [%rd751];
	mul.f64 	%fd816, %fd814, %fd815;
	add.s64 	%rd752, %rd360, %rd750;
	st.global.f64 	[%rd752], %fd816;
	ld.global.f64 	%fd817, [%rd4];
	ld.global.nc.f64 	%fd818, [%rd751+8];
	mul.f64 	%fd819, %fd817, %fd818;
	st.global.f64 	[%rd752+8], %fd819;
	bra.uni 	$L__BB0_272;
$L__BB0_244:
	ld.param.u32 	%r1462, [_Z9my_kernelPdiiS_iiS_iS_iddiiPKdS_S__param_4];
	setp.ne.s32 	%p161, %r1462, 1;
	@%p161 bra 	$L__BB0_271;
	ld.global.f64 	%fd700, [%rd4];
	setp.neu.f64 	%p162, %fd700, 0d3FF0000000000000;
	@%p162 bra 	$L__BB0_271;
	ld.param.u32 	%r1331, [_Z9my_kernelPdiiS_iiS_iS_iddiiPKdS_S__param_1];
	setp.lt.s32 	%p163, %r1331, 1;
	@%p163 bra 	$L__BB0_272;
	ld.param.u32 	%r1332, [_Z9my_kernelPdiiS_iiS_iS_iddiiPKdS_S__param_1];
	and.b32  	%r54, %r1332, 15;
	setp.lt.u32 	%p164, %r3, 15;
	mov.b32 	%r1545, 0;
	@%p164 bra 	$L__BB0_250;
	ld.param.u32 	%r1333, [_Z9my_kernelPdiiS_iiS_iS_iddiiPKdS_S__param_1];
	and.b32  	%r1545, %r1333, 2147483632;
	mov.b32 	%r1550, 0;
$L__BB0_249:
	.pragma "nounroll";
	mul.wide.u32 	%rd717, %r1550, 8;
	add.s64 	%rd718, %rd360, %rd717;
	mov.b64 	%rd719, 0;
	st.global.u64 	[%rd718], %rd719;
	st.global.u64 	[%rd718+8], %rd719;
	st.global.u64 	[%rd718+16], %rd719;
	st.global.u64 	[%rd718+24], %rd719;
	st.global.u64 	[%rd718+32], %rd719;
	st.global.u64 	[%rd718+40], %rd719;
	st.global.u64 	[%rd718+48], %rd719;
	st.global.u64 	[%rd718+56], %rd719;
	st.global.u64 	[%rd718+64], %rd719;
	st.global.u64 	[%rd718+72], %rd719;
	st.global.u64 	[%rd718+80], %rd719;
	st.global.u64 	[%rd718+88], %rd719;
	st.global.u64 	[%rd718+96], %rd719;
	st.global.u64 	[%rd718+104], %rd719;
	st.global.u64 	[%rd718+112], %rd719;
	st.global.u64 	[%rd718+120], %rd719;
	add.s32 	%r1550, %r1550, 16;
	setp.eq.s32 	%p165, %r1550, %r1545;
	@%p165 bra 	$L__BB0_250;
	bra.uni 	$L__BB0_249;
$L__BB0_250:
	setp.eq.s32 	%p166, %r54, 0;
	@%p166 bra 	$L__BB0_259;
	ld.param.u32 	%r1334, [_Z9my_kernelPdiiS_iiS_iS_iddiiPKdS_S__param_1];
	and.b32  	%r57, %r1334, 7;
	setp.lt.u32 	%p167, %r54, 8;
	@%p167 bra 	$L__BB0_253;
	mul.wide.u32 	%rd720, %r1545, 8;
	add.s64 	%rd721, %rd360, %rd720;
	mov.b64 	%rd722, 0;
	st.global.u64 	[%rd721], %rd722;
	st.global.u64 	[%rd721+8], %rd722;
	st.global.u64 	[%rd721+16], %rd722;
	st.global.u64 	[%rd721+24], %rd722;
	st.global.u64 	[%rd721+32], %rd722;
	st.global.u64 	[%rd721+40], %rd722;
	st.global.u64 	[%rd721+48], %rd722;
	st.global.u64 	[%rd721+56], %rd722;
	add.s32 	%r1545, %r1545, 8;
$L__BB0_253:
	setp.eq.s32 	%p168, %r57, 0;
	@%p168 bra 	$L__BB0_259;
	ld.param.u32 	%r1335, [_Z9my_kernelPdiiS_iiS_iS_iddiiPKdS_S__param_1];
	and.b32  	%r60, %r1335, 3;
	setp.lt.u32 	%p169, %r57, 4;
	@%p169 bra 	$L__BB0_256;
	mul.wide.u32 	%rd723, %r1545, 8;
	add.s64 	%rd724, %rd360, %rd723;
	mov.b64 	%rd725, 0;
	st.global.u64 	[%rd724], %rd725;
	st.global.u64 	[%rd724+8], %rd725;
	st.global.u64 	[%rd724+16], %rd725;
	st.global.u64 	[%rd724+24], %rd725;
	add.s32 	%r1545, %r1545, 4;
$L__BB0_256:
	setp.eq.s32 	%p170, %r60, 0;
	@%p170 bra 	$L__BB0_259;
	mov.b32 	%r1549, 0;
$L__BB0_258:
	.pragma "nounroll";
	mul.wide.u32 	%rd726, %r1545, 8;
	add.s64 	%rd727, %rd360, %rd726;
	mov.b64 	%rd728, 0;
	st.global.u64 	[%rd727], %rd728;
	add.s32 	%r1545, %r1545, 1;
	add.s32 	%r1549, %r1549, 1;
	setp.ne.s32 	%p171, %r1549, %r60;
	@%p171 bra 	$L__BB0_258;
$L__BB0_259:
	setp.lt.u32 	%p172, %r3, 15;
	mov.b32 	%r1555, 0;
	@%p172 bra 	$L__BB0_262;
	ld.param.u32 	%r1336, [_Z9my_kernelPdiiS_iiS_iS_iddiiPKdS_S__param_1];
	and.b32  	%r1555, %r1336, 2147483632;
	mov.b32 	%r1551, 0;
$L__BB0_261:
	.pragma "nounroll";
	mul.wide.u32 	%rd729, %r1551, 8;
	add.s64 	%rd730, %rd15, %rd729;
	ld.global.nc.f64 	%fd701, [%rd730];
	add.s64 	%rd731, %rd360, %rd729;
	st.global.f64 	[%rd731], %fd701;
	ld.global.nc.f64 	%fd702, [%rd730+8];
	st.global.f64 	[%rd731+8], %fd702;
	ld.global.nc.f64 	%fd703, [%rd730+16];
	st.global.f64 	[%rd731+16], %fd703;
	ld.global.nc.f64 	%fd704, [%rd730+24];
	st.global.f64 	[%rd731+24], %fd704;
	ld.global.nc.f64 	%fd705, [%rd730+32];
	st.global.f64 	[%rd731+32], %fd705;
	ld.global.nc.f64 	%fd706, [%rd730+40];
	st.global.f64 	[%rd731+40], %fd706;
	ld.global.nc.f64 	%fd707, [%rd730+48];
	st.global.f64 	[%rd731+48], %fd707;
	ld.global.nc.f64 	%fd708, [%rd730+56];
	st.global.f64 	[%rd731+56], %fd708;
	ld.global.nc.f64 	%fd709, [%rd730+64];
	st.global.f64 	[%rd731+64], %fd709;
	ld.global.nc.f64 	%fd710, [%rd730+72];
	st.global.f64 	[%rd731+72], %fd710;
	ld.global.nc.f64 	%fd711, [%rd730+80];
	st.global.f64 	[%rd731+80], %fd711;
	ld.global.nc.f64 	%fd712, [%rd730+88];
	st.global.f64 	[%rd731+88], %fd712;
	ld.global.nc.f64 	%fd713, [%rd730+96];
	st.global.f64 	[%rd731+96], %fd713;
	ld.global.nc.f64 	%fd714, [%rd730+104];
	st.global.f64 	[%rd731+104], %fd714;
	ld.global.nc.f64 	%fd715, [%rd730+112];
	st.global.f64 	[%rd731+112], %fd715;
	ld.global.nc.f64 	%fd716, [%rd730+120];
	st.global.f64 	[%rd731+120], %fd716;
	add.s32 	%r1551, %r1551, 16;
	setp.eq.s32 	%p173, %r1551, %r1555;
	@%p173 bra 	$L__BB0_262;
	bra.uni 	$L__BB0_261;
$L__BB0_262:
	setp.eq.s32 	%p174, %r54, 0;
	@%p174 bra 	$L__BB0_272;
	ld.param.u32 	%r1337, [_Z9my_kernelPdiiS_iiS_iS_iddiiPKdS_S__param_1];
	and.b32  	%r78, %r1337, 7;
	setp.lt.u32 	%p175, %r54, 8;
	@%p175 bra 	$L__BB0_265;
	mul.wide.u32 	%rd732, %r1555, 8;
	add.s64 	%rd733, %rd15, %rd732;
	ld.global.nc.f64 	%fd717, [%rd733];
	add.s64 	%rd734, %rd360, %rd732;
	st.global.f64 	[%rd734], %fd717;
	ld.global.nc.f64 	%fd718, [%rd733+8];
	st.global.f64 	[%rd734+8], %fd718;
	ld.global.nc.f64 	%fd719, [%rd733+16];
	st.global.f64 	[%rd734+16], %fd719;
	ld.global.nc.f64 	%fd720, [%rd733+24];
	st.global.f64 	[%rd734+24], %fd720;
	ld.global.nc.f64 	%fd721, [%rd733+32];
	st.global.f64 	[%rd734+32], %fd721;
	ld.global.nc.f64 	%fd722, [%rd733+40];
	st.global.f64 	[%rd734+40], %fd722;
	ld.global.nc.f64 	%fd723, [%rd733+48];
	st.global.f64 	[%rd734+48], %fd723;
	ld.global.nc.f64 	%fd724, [%rd733+56];
	st.global.f64 	[%rd734+56], %fd724;
	add.s32 	%r1555, %r1555, 8;
$L__BB0_265:
	setp.eq.s32 	%p176, %r78, 0;
	@%p176 bra 	$L__BB0_272;
	ld.param.u32 	%r1338, [_Z9my_kernelPdiiS_iiS_iS_iddiiPKdS_S__param_1];
	and.b32  	%r81, %r1338, 3;
	setp.lt.u32 	%p177, %r78, 4;
	@%p177 bra 	$L__BB0_268;
	mul.wide.u32 	%rd735, %r1555, 8;
	add.s64 	%rd736, %rd15, %rd735;
	ld.global.nc.f64 	%fd725, [%rd736];
	add.s64 	%rd737, %rd360, %rd735;
	st.global.f64 	[%rd737], %fd725;
	ld.global.nc.f64 	%fd726, [%rd736+8];
	st.global.f64 	[%rd737+8], %fd726;
	ld.global.nc.f64 	%fd727, [%rd736+16];
	st.global.f64 	[%rd737+16], %fd727;
	ld.global.nc.f64 	%fd728, [%rd736+24];
	st.global.f64 	[%rd737+24], %fd728;
	add.s32 	%r1555, %r1555, 4;
$L__BB0_268:
	setp.eq.s32 	%p178, %r81, 0;
	@%p178 bra 	$L__BB0_272;
	mov.b32 	%r1559, 0;
$L__BB0_270:
	.pragma "nounroll";
	mul.wide.u32 	%rd738, %r1555, 8;
	add.s64 	%rd739, %rd15, %rd738;
	ld.global.nc.f64 	%fd729, [%rd739];
	add.s64 	%rd740, %rd360, %rd738;
	st.global.f64 	[%rd740], %fd729;
	add.s32 	%r1555, %r1555, 1;
	add.s32 	%r1559, %r1559, 1;
	setp.ne.s32 	%p179, %r1559, %r81;
	@%p179 bra 	$L__BB0_270;
	bra.uni 	$L__BB0_272;
$L__BB0_271:
	mov.u64 	%rd709, $str;
	cvta.global.u64 	%rd710, %rd709;
	{ // callseq 22, 0
	.param .b64 param0;
	st.param.b64 	[param0], %rd710;
	.param .b64 param1;
	st.param.b64 	[param1], 0;
	.param .b32 retval0;
	call.uni (retval0), 
	vprintf, 
	(
	param0, 
	param1
	);
	ld.param.b32 	%r667, [retval0];
	} // callseq 22
	mov.u64 	%rd711, $str$1;
	cvta.global.u64 	%rd712, %rd711;
	mov.u64 	%rd713, $str$2;
	cvta.global.u64 	%rd714, %rd713;
	mov.u64 	%rd715, __unnamed_1;
	cvta.global.u64 	%rd716, %rd715;
	{ // callseq 23, 0
	.param .b64 param0;
	st.param.b64 	[param0], %rd712;
	.param .b64 param1;
	st.param.b64 	[param1], %rd714;
	.param .b32 param2;
	st.param.b32 	[param2], 113;
	.param .b64 param3;
	st.param.b64 	[param3], %rd716;
	.param .b64 param4;
	st.param.b64 	[param4], 1;
	call.uni 
	__assertfail, 
	(
	param0, 
	param1, 
	param2, 
	param3, 
	param4
	);
	} // callseq 23
$L__BB0_272:
	ld.param.u32 	%r1488, [_Z9my_kernelPdiiS_iiS_iS_iddiiPKdS_S__param_5];
	setp.ne.s32 	%p209, %r1488, 2;
	mul.wide.s32 	%rd774, %r573, 8;
	add.s64 	%rd369, %rd1, %rd774;
	@%p209 bra 	$L__BB0_458;
	ld.param.u32 	%r1492, [_Z9my_kernelPdiiS_iiS_iS_iddiiPKdS_S__param_7];
	add.s32 	%r699, %r573, %r1492;
	setp.lt.s32 	%p210, %r699, 3;
	@%p210 bra 	$L__BB0_457;
	setp.eq.s32 	%p211, %r573, 1;
	@%p211 bra 	$L__BB0_276;
	mov.u64 	%rd791, $str$4;
	cvta.global.u64 	%rd792, %rd791;
	{ // callseq 28, 0
	.param .b64 param0;
	st.param.b64 	[param0], %rd792;
	.param .b64 param1;
	st.param.b64 	[param1], 0;
	.param .b32 retval0;
	call.uni (retval0), 
	vprintf, 
	(
	param0, 
	param1
	);
	ld.param.b32 	%r702, [retval0];
	} // callseq 28
	mov.u64 	%rd793, $str$1;
	cvta.global.u64 	%rd794, %rd793;
	mov.u64 	%rd795, $str$2;
	cvta.global.u64 	%rd796, %rd795;
	mov.u64 	%rd797, __unnamed_2;
	cvta.global.u64 	%rd798, %rd797;
	{ // callseq 29, 0
	.param .b64 param0;
	st.param.b64 	[param0], %rd794;
	.param .b64 param1;
	st.param.b64 	[param1], %rd796;
	.param .b32 param2;
	st.param.b32 	[param2], 146;
	.param .b64 param3;
	st.param.b64 	[param3], %rd798;
	.param .b64 param4;
	st.param.b64 	[param4], 1;
	call.uni 
	__assertfail, 
	(
	param0, 
	param1, 
	param2, 
	param3, 
	param4
	);
	} // callseq 29
$L__BB0_276:
	ld.param.u32 	%r1493, [_Z9my_kernelPdiiS_iiS_iS_iddiiPKdS_S__param_7];
	setp.ne.s32 	%p212, %r1493, 1;
	@%p212 bra 	$L__BB0_290;
	ld.global.f64 	%fd854, [%rd2];
	setp.neu.f64 	%p213, %fd854, 0d3FF0000000000000;
	@%p213 bra 	$L__BB0_290;
	ld.param.u32 	%r1350, [_Z9my_kernelPdiiS_iiS_iS_iddiiPKdS_S__param_1];
	setp.lt.s32 	%p256, %r1350, 1;
	@%p256 bra 	$L__BB0_360;
	shr.u32 	%r738, %r3, 1;
	add.s32 	%r88, %r738, 1;
	and.b32  	%r89, %r88, 7;
	setp.lt.u32 	%p257, %r3, 14;
	mov.b32 	%r1574, 0;
	@%p257 bra 	$L__BB0_282;
	and.b32  	%r90, %r88, 2147483640;
	mov.b32 	%r1574, 0;
	mov.u32 	%r1561, %r1574;
$L__BB0_281:
	.pragma "nounroll";
	mul.wide.u32 	%rd870, %r1574, 8;
	add.s64 	%rd871, %rd360, %rd870;
	ld.global.f64 	%fd932, [%rd871];
	mul.f64 	%fd933, %fd32, %fd932;
	add.s64 	%rd872, %rd493, %rd870;
	st.f64 	[%rd872], %fd933;
	ld.global.f64 	%fd934, [%rd871+8];
	mul.f64 	%fd935, %fd32, %fd934;
	st.f64 	[%rd872+8], %fd935;
	ld.global.f64 	%fd936, [%rd871+16];
	mul.f64 	%fd937, %fd32, %fd936;
	st.f64 	[%rd872+16], %fd937;
	ld.global.f64 	%fd938, [%rd871+24];
	mul.f64 	%fd939, %fd32, %fd938;
	st.f64 	[%rd872+24], %fd939;
	ld.global.f64 	%fd940, [%rd871+32];
	mul.f64 	%fd941, %fd32, %fd940;
	st.f64 	[%rd872+32], %fd941;
	ld.global.f64 	%fd942, [%rd871+40];
	mul.f64 	%fd943, %fd32, %fd942;
	st.f64 	[%rd872+40], %fd943;
	ld.global.f64 	%fd944, [%rd871+48];
	mul.f64 	%fd945, %fd32, %fd944;
	st.f64 	[%rd872+48], %fd945;
	ld.global.f64 	%fd946, [%rd871+56];
	mul.f64 	%fd947, %fd32, %fd946;
	st.f64 	[%rd872+56], %fd947;
	ld.global.f64 	%fd948, [%rd871+64];
	mul.f64 	%fd949, %fd32, %fd948;
	st.f64 	[%rd872+64], %fd949;
	ld.global.f64 	%fd950, [%rd871+72];
	mul.f64 	%fd951, %fd32, %fd950;
	st.f64 	[%rd872+72], %fd951;
	ld.global.f64 	%fd952, [%rd871+80];
	mul.f64 	%fd953, %fd32, %fd952;
	st.f64 	[%rd872+80], %fd953;
	ld.global.f64 	%fd954, [%rd871+88];
	mul.f64 	%fd955, %fd32, %fd954;
	st.f64 	[%rd872+88], %fd955;
	ld.global.f64 	%fd956, [%rd871+96];
	mul.f64 	%fd957, %fd32, %fd956;
	st.f64 	[%rd872+96], %fd957;
	ld.global.f64 	%fd958, [%rd871+104];
	mul.f64 	%fd959, %fd32, %fd958;
	st.f64 	[%rd872+104], %fd959;
	ld.global.f64 	%fd960, [%rd871+112];
	mul.f64 	%fd961, %fd32, %fd960;
	st.f64 	[%rd872+112], %fd961;
	ld.global.f64 	%fd962, [%rd871+120];
	mul.f64 	%fd963, %fd32, %fd962;
	st.f64 	[%rd872+120], %fd963;
	add.s32 	%r1574, %r1574, 16;
	add.s32 	%r1561, %r1561, 8;
	setp.eq.s32 	%p258, %r1561, %r90;
	@%p258 bra 	$L__BB0_282;
	bra.uni 	$L__BB0_281;
$L__BB0_282:
	setp.eq.s32 	%p259, %r89, 0;
	@%p259 bra 	$L__BB0_360;
	setp.lt.u32 	%p260, %r89, 4;
	@%p260 bra 	$L__BB0_285;
	mul.wide.u32 	%rd873, %r1574, 8;
	add.s64 	%rd874, %rd360, %rd873;
	ld.global.f64 	%fd964, [%rd874];
	mul.f64 	%fd965, %fd32, %fd964;
	add.s64 	%rd875, %rd493, %rd873;
	st.f64 	[%rd875], %fd965;
	ld.global.f64 	%fd966, [%rd874+8];
	mul.f64 	%fd967, %fd32, %fd966;
	st.f64 	[%rd875+8], %fd967;
	ld.global.f64 	%fd968, [%rd874+16];
	mul.f64 	%fd969, %fd32, %fd968;
	st.f64 	[%rd875+16], %fd969;
	ld.global.f64 	%fd970, [%rd874+24];
	mul.f64 	%fd971, %fd32, %fd970;
	st.f64 	[%rd875+24], %fd971;
	ld.global.f64 	%fd972, [%rd874+32];
	mul.f64 	%fd973, %fd32, %fd972;
	st.f64 	[%rd875+32], %fd973;
	ld.global.f64 	%fd974, [%rd874+40];
	mul.f64 	%fd975, %fd32, %fd974;
	st.f64 	[%rd875+40], %fd975;
	ld.global.f64 	%fd976, [%rd874+48];
	mul.f64 	%fd977, %fd32, %fd976;
	st.f64 	[%rd875+48], %fd977;
	ld.global.f64 	%fd978, [%rd874+56];
	mul.f64 	%fd979, %fd32, %fd978;
	st.f64 	[%rd875+56], %fd979;
	add.s32 	%r1574, %r1574, 8;
$L__BB0_285:
	and.b32  	%r740, %r88, 3;
	setp.eq.s32 	%p261, %r740, 0;
	@%p261 bra 	$L__BB0_360;
	setp.eq.s32 	%p262, %r740, 1;
	@%p262 bra 	$L__BB0_288;
	mul.wide.u32 	%rd876, %r1574, 8;
	add.s64 	%rd877, %rd360, %rd876;
	ld.global.f64 	%fd980, [%rd877];
	mul.f64 	%fd981, %fd32, %fd980;
	add.s64 	%rd878, %rd493, %rd876;
	st.f64 	[%rd878], %fd981;
	ld.global.f64 	%fd982, [%rd877+8];
	mul.f64 	%fd983, %fd32, %fd982;
	st.f64 	[%rd878+8], %fd983;
	ld.global.f64 	%fd984, [%rd877+16];
	mul.f64 	%fd985, %fd32, %fd984;
	st.f64 	[%rd878+16], %fd985;
	ld.global.f64 	%fd986, [%rd877+24];
	mul.f64 	%fd987, %fd32, %fd986;
	st.f64 	[%rd878+24], %fd987;
	add.s32 	%r1574, %r1574, 4;
$L__BB0_288:
	and.b32  	%r741, %r3, 2;
	setp.ne.s32 	%p263, %r741, 0;
	@%p263 bra 	$L__BB0_360;
	mul.wide.u32 	%rd879, %r1574, 8;
	add.s64 	%rd880, %rd360, %rd879;
	ld.global.f64 	%fd988, [%rd880];
	mul.f64 	%fd989, %fd32, %fd988;
	add.s64 	%rd881, %rd493, %rd879;
	st.f64 	[%rd881], %fd989;
	ld.global.f64 	%fd990, [%rd880+8];
	mul.f64 	%fd991, %fd32, %fd990;
	st.f64 	[%rd881+8], %fd991;
	bra.uni 	$L__BB0_360;
$L__BB0_290:
	setp.neu.f64 	%p214, %fd32, 0d3FF0000000000000;
	@%p214 bra 	$L__BB0_359;
	ld.param.u32 	%r1341, [_Z9my_kernelPdiiS_iiS_iS_iddiiPKdS_S__param_1];
	setp.lt.s32 	%p215, %r1341, 1;
	@%p215 bra 	$L__BB0_360;
	ld.param.u32 	%r1342, [_Z9my_kernelPdiiS_iiS_iS_iddiiPKdS_S__param_1];
	and.b32  	%r95, %r1342, 15;
	setp.lt.u32 	%p216, %r3, 15;
	mov.b32 	%r1562, 0;
	@%p216 bra 	$L__BB0_295;
	ld.param.u32 	%r1343, [_Z9my_kernelPdiiS_iiS_iS_iddiiPKdS_S__param_1];
	and.b32  	%r1562, %r1343, 2147483632;
	mov.b32 	%r1572, 0;
$L__BB0_294:
	.pragma "nounroll";
	mul.wide.u32 	%rd807, %r1572, 8;
	add.s64 	%rd808, %rd493, %rd807;
	mov.b64 	%rd809, 0;
	st.u64 	[%rd808], %rd809;
	st.u64 	[%rd808+8], %rd809;
	st.u64 	[%rd808+16], %rd809;
	st.u64 	[%rd808+24], %rd809;
	st.u64 	[%rd808+32], %rd809;
	st.u64 	[%rd808+40], %rd809;
	st.u64 	[%rd808+48], %rd809;
	st.u64 	[%rd808+56], %rd809;
	st.u64 	[%rd808+64], %rd809;
	st.u64 	[%rd808+72], %rd809;
	st.u64 	[%rd808+80], %rd809;
	st.u64 	[%rd808+88], %rd809;
	st.u64 	[%rd808+96], %rd809;
	st.u64 	[%rd808+104], %rd809;
	st.u64 	[%rd808+112], %rd809;
	st.u64 	[%rd808+120], %rd809;
	add.s32 	%r1572, %r1572, 16;
	setp.eq.s32 	%p217, %r1572, %r1562;
	@%p217 bra 	$L__BB0_295;
	bra.uni 	$L__BB0_294;
$L__BB0_295:
	setp.eq.s32 	%p218, %r95, 0;
	@%p218 bra 	$L__BB0_304;
	ld.param.u32 	%r1344, [_Z9my_kernelPdiiS_iiS_iS_iddiiPKdS_S__param_1];
	and.b32  	%r98, %r1344, 7;
	setp.lt.u32 	%p219, %r95, 8;
	@%p219 bra 	$L__BB0_298;
	mul.wide.u32 	%rd810, %r1562, 8;
	add.s64 	%rd811, %rd493, %rd810;
	mov.b64 	%rd812, 0;
	st.u64 	[%rd811], %rd812;
	st.u64 	[%rd811+8], %rd812;
	st.u64 	[%rd811+16], %rd812;
	st.u64 	[%rd811+24], %rd812;
	st.u64 	[%rd811+32], %rd812;
	st.u64 	[%rd811+40], %rd812;
	st.u64 	[%rd811+48], %rd812;
	st.u64 	[%rd811+56], %rd812;
	add.s32 	%r1562, %r1562, 8;
$L__BB0_298:
	setp.eq.s32 	%p220, %r98, 0;
	@%p220 bra 	$L__BB0_304;
	ld.param.u32 	%r1345, [_Z9my_kernelPdiiS_iiS_iS_iddiiPKdS_S__param_1];
	and.b32  	%r101, %r1345, 3;
	setp.lt.u32 	%p221, %r98, 4;
	@%p221 bra 	$L__BB0_301;
	mul.wide.u32 	%rd813, %r1562, 8;
	add.s64 	%rd814, %rd493, %rd813;
	mov.b64 	%rd815, 0;
	st.u64 	[%rd814], %rd815;
	st.u64 	[%rd814+8], %rd815;
	st.u64 	[%rd814+16], %rd815;
	st.u64 	[%rd814+24], %rd815;
	add.s32 	%r1562, %r1562, 4;
$L__BB0_301:
	setp.eq.s32 	%p222, %r101, 0;
	@%p222 bra 	$L__BB0_304;
	mov.b32 	%r1566, 0;
$L__BB0_303:
	.pragma "nounroll";
	mul.wide.u32 	%rd816, %r1562, 8;
	add.s64 	%rd817, %rd493, %rd816;
	mov.b64 	%rd818, 0;
	st.u64 	[%rd817], %rd818;
	add.s32 	%r1562, %r1562, 1;
	add.s32 	%r1566, %r1566, 1;
	setp.ne.s32 	%p223, %r1566, %r101;
	@%p223 bra 	$L__BB0_303;
$L__BB0_304:
	ld.param.u32 	%r1494, [_Z9my_kernelPdiiS_iiS_iS_iddiiPKdS_S__param_7];
	setp.lt.s32 	%p224, %r1494, 2;
	@%p224 bra 	$L__BB0_347;
	ld.param.u32 	%r1495, [_Z9my_kernelPdiiS_iiS_iS_iddiiPKdS_S__param_7];
	add.s32 	%r713, %r1495, -1;
	add.s32 	%r108, %r1495, -2;
	add.s32 	%r714, %r1495, 7;
	and.b32  	%r715, %r714, 7;
	add.s32 	%r109, %r715, -1;
	add.s32 	%r716, %r1495, 3;
	and.b32  	%r110, %r716, 3;
	and.b32  	%r111, %r713, 7;
	and.b32  	%r112, %r713, -8;
	and.b32  	%r113, %r714, 3;
	and.b32  	%r114, %r716, 1;
	mov.b32 	%r1567, 0;
$L__BB0_306:
	setp.lt.u32 	%p233, %r108, 7;
	mul.wide.u32 	%rd831, %r1567, 8;
	add.s64 	%rd832, %rd360, %rd831;
	ld.global.f64 	%fd2687, [%rd832];
	mov.b32 	%r1569, 1;
	@%p233 bra 	$L__BB0_325;
	mov.b32 	%r1569, 1;
$L__BB0_308:
	.pragma "nounroll";
	setp.lt.u32 	%p234, %r1567, %r1569;
	mul.wide.u32 	%rd833, %r1569, 8;
	add.s64 	%rd370, %rd2, %rd833;
	@%p234 bra 	$L__BB0_310;
	ld.global.f64 	%fd885, [%rd370];
	sub.s32 	%r719, %r1567, %r1569;
	mul.wide.u32 	%rd834, %r719, 8;
	add.s64 	%rd835, %rd493, %rd834;
	ld.f64 	%fd886, [%rd835];
	mul.f64 	%fd887, %fd885, %fd886;
	sub.f64 	%fd2687, %fd2687, %fd887;
$L__BB0_310:
	setp.le.u32 	%p235, %r1567, %r1569;
	@%p235 bra 	$L__BB0_312;
	not.b32 	%r720, %r1569;
	ld.global.f64 	%fd888, [%rd370+8];
	add.s32 	%r721, %r1567, %r720;
	mul.wide.u32 	%rd836, %r721, 8;
	add.s64 	%rd837, %rd493, %rd836;
	ld.f64 	%fd889, [%rd837];
	mul.f64 	%fd890, %fd888, %fd889;
	sub.f64 	%fd2687, %fd2687, %fd890;
$L__BB0_312:
	add.s32 	%r117, %r1569, 2;
	setp.lt.u32 	%p236, %r1567, %r117;
	@%p236 bra 	$L__BB0_314;
	ld.global.f64 	%fd891, [%rd370+16];
	sub.s32 	%r722, %r1567, %r117;
	mul.wide.u32 	%rd838, %r722, 8;
	add.s64 	%rd839, %rd493, %rd838;
	ld.f64 	%fd892, [%rd839];
	mul.f64 	%fd893, %fd891, %fd892;
	sub.f64 	%fd2687, %fd2687, %fd893;
$L__BB0_314:
	add.s32 	%r118, %r1569, 3;
	setp.lt.u32 	%p237, %r1567, %r118;
	@%p237 bra 	$L__BB0_316;
	ld.global.f64 	%fd894, [%rd370+24];
	sub.s32 	%r723, %r1567, %r118;
	mul.wide.u32 	%rd840, %r723, 8;
	add.s64 	%rd841, %rd493, %rd840;
	ld.f64 	%fd895, [%rd841];
	mul.f64 	%fd896, %fd894, %fd895;
	sub.f64 	%fd2687, %fd2687, %fd896;
$L__BB0_316:
	add.s32 	%r119, %r1569, 4;
	setp.lt.u32 	%p238, %r1567, %r119;
	@%p238 bra 	$L__BB0_318;
	ld.global.f64 	%fd897, [%rd370+32];
	sub.s32 	%r724, %r1567, %r119;
	mul.wide.u32 	%rd842, %r724, 8;
	add.s64 	%rd843, %rd493, %rd842;
	ld.f64 	%fd898, [%rd843];
	mul.f64 	%fd899, %fd897, %fd898;
	sub.f64 	%fd2687, %fd2687, %fd899;
$L__BB0_318:
	add.s32 	%r120, %r1569, 5;
	setp.lt.u32 	%p239, %r1567, %r120;
	@%p239 bra 	$L__BB0_320;
	ld.global.f64 	%fd900, [%rd370+40];
	sub.s32 	%r725, %r1567, %r120;
	mul.wide.u32 	%rd844, %r725, 8;
	add.s64 	%rd845, %rd493, %rd844;
	ld.f64 	%fd901, [%rd845];
	mul.f64 	%fd902, %fd900, %fd901;
	sub.f64 	%fd2687, %fd2687, %fd902;
$L__BB0_320:
	add.s32 	%r121, %r1569, 6;
	setp.lt.u32 	%p240, %r1567, %r121;
	@%p240 bra 	$L__BB0_322;
	ld.global.f64 	%fd903, [%rd370+48];
	sub.s32 	%r726, %r1567, %r121;
	mul.wide.u32 	%rd846, %r726, 8;
	add.s64 	%rd847, %rd493, %rd846;
	ld.f64 	%fd904, [%rd847];
	mul.f64 	%fd905, %fd903, %fd904;
	sub.f64 	%fd2687, %fd2687, %fd905;
$L__BB0_322:
	add.s32 	%r122, %r1569, 7;
	setp.lt.u32 	%p241, %r1567, %r122;
	@%p241 bra 	$L__BB0_324;
	ld.global.f64 	%fd906, [%rd370+56];
	sub.s32 	%r727, %r1567, %r122;
	mul.wide.u32 	%rd848, %r727, 8;
	add.s64 	%rd849, %rd493, %rd848;
	ld.f64 	%fd907, [%rd849];
	mul.f64 	%fd908, %fd906, %fd907;
	sub.f64 	%fd2687, %fd2687, %fd908;
$L__BB0_324:
	add.s32 	%r1569, %r1569, 8;
	setp.ne.s32 	%p242, %r122, %r112;
	@%p242 bra 	$L__BB0_308;
$L__BB0_325:
	setp.eq.s32 	%p243, %r111, 0;
	@%p243 bra 	$L__BB0_346;
	setp.lt.u32 	%p244, %r109, 3;
	@%p244 bra 	$L__BB0_336;
	setp.lt.u32 	%p245, %r1567, %r1569;
	mul.wide.u32 	%rd850, %r1569, 8;
	add.s64 	%rd371, %rd2, %rd850;
	@%p245 bra 	$L__BB0_329;
	ld.global.f64 	%fd910, [%rd371];
	sub.s32 	%r728, %r1567, %r1569;
	mul.wide.u32 	%rd851, %r728, 8;
	add.s64 	%rd852, %rd493, %rd851;
	ld.f64 	%fd911, [%rd852];
	mul.f64 	%fd912, %fd910, %fd911;
	sub.f64 	%fd2687, %fd2687, %fd912;
$L__BB0_329:
	setp.le.u32 	%p246, %r1567, %r1569;
	@%p246 bra 	$L__BB0_331;
	not.b32 	%r729, %r1569;
	ld.global.f64 	%fd913, [%rd371+8];
	add.s32 	%r730, %r1567, %r729;
	mul.wide.u32 	%rd853, %r730, 8;
	add.s64 	%rd854, %rd493, %rd853;
	ld.f64 	%fd914, [%rd854];
	mul.f64 	%fd915, %fd913, %fd914;
	sub.f64 	%fd2687, %fd2687, %fd915;
$L__BB0_331:
	add.s32 	%r125, %r1569, 2;
	setp.lt.u32 	%p247, %r1567, %r125;
	@%p247 bra 	$L__BB0_333;
	ld.global.f64 	%fd916, [%rd371+16];
	sub.s32 	%r731, %r1567, %r125;
	mul.wide.u32 	%rd855, %r731, 8;
	add.s64 	%rd856, %rd493, %rd855;
	ld.f64 	%fd917, [%rd856];
	mul.f64 	%fd918, %fd916, %fd917;
	sub.f64 	%fd2687, %fd2687, %fd918;
$L__BB0_333:
	add.s32 	%r126, %r1569, 3;
	setp.lt.u32 	%p248, %r1567, %r126;
	@%p248 bra 	$L__BB0_335;
	ld.global.f64 	%fd919, [%rd371+24];
	sub.s32 	%r732, %r1567, %r126;
	mul.wide.u32 	%rd857, %r732, 8;
	add.s64 	%rd858, %rd493, %rd857;
	ld.f64 	%fd920, [%rd858];
	mul.f64 	%fd921, %fd919, %fd920;
	sub.f64 	%fd2687, %fd2687, %fd921;
$L__BB0_335:
	add.s32 	%r1569, %r1569, 4;
$L__BB0_336:
	setp.eq.s32 	%p249, %r113, 0;
	@%p249 bra 	$L__BB0_346;
	setp.eq.s32 	%p250, %r110, 1;
	@%p250 bra 	$L__BB0_343;
	setp.lt.u32 	%p251, %r1567, %r1569;
	mul.wide.u32 	%rd859, %r1569, 8;
	add.s64 	%rd372, %rd2, %rd859;
	@%p251 bra 	$L__BB0_340;
	ld.global.f64 	%fd923, [%rd372];
	sub.s32 	%r733, %r1567, %r1569;
	mul.wide.u32 	%rd860, %r733, 8;
	add.s64 	%rd861, %rd493, %rd860;
	ld.f64 	%fd924, [%rd861];
	mul.f64 	%fd925, %fd923, %fd924;
	sub.f64 	%fd2687, %fd2687, %fd925;
$L__BB0_340:
	setp.le.u32 	%p252, %r1567, %r1569;
	@%p252 bra 	$L__BB0_342;
	not.b32 	%r734, %r1569;
	ld.global.f64 	%fd926, [%rd372+8];
	add.s32 	%r735, %r1567, %r734;
	mul.wide.u32 	%rd862, %r735, 8;
	add.s64 	%rd863, %rd493, %rd862;
	ld.f64 	%fd927, [%rd863];
	mul.f64 	%fd928, %fd926, %fd927;
	sub.f64 	%fd2687, %fd2687, %fd928;
$L__BB0_342:
	add.s32 	%r1569, %r1569, 2;
$L__BB0_343:
	setp.eq.s32 	%p253, %r114, 0;
	@%p253 bra 	$L__BB0_346;
	setp.lt.u32 	%p254, %r1567, %r1569;
	@%p254 bra 	$L__BB0_346;
	mul.wide.u32 	%rd864, %r1569, 8;
	add.s64 	%rd865, %rd2, %rd864;
	ld.global.f64 	%fd929, [%rd865];
	sub.s32 	%r736, %r1567, %r1569;
	mul.wide.u32 	%rd866, %r736, 8;
	add.s64 	%rd867, %rd493, %rd866;
	ld.f64 	%fd930, [%rd867];
	mul.f64 	%fd931, %fd929, %fd930;
	sub.f64 	%fd2687, %fd2687, %fd931;
$L__BB0_346:
	ld.param.u32 	%r1349, [_Z9my_kernelPdiiS_iiS_iS_iddiiPKdS_S__param_1];
	add.s64 	%rd869, %rd493, %rd831;
	st.f64 	[%rd869], %fd2687;
	add.s32 	%r1567, %r1567, 1;
	setp.eq.s32 	%p255, %r1567, %r1349;
	@%p255 bra 	$L__BB0_360;
	bra.uni 	$L__BB0_306;
$L__BB0_347:
	setp.lt.u32 	%p225, %r3, 15;
	mov.b32 	%r1577, 0;
	@%p225 bra 	$L__BB0_350;
	ld.param.u32 	%r1346, [_Z9my_kernelPdiiS_iiS_iS_iddiiPKdS_S__param_1];
	and.b32  	%r1577, %r1346, 2147483632;
	mov.b32 	%r1573, 0;
$L__BB0_349:
	.pragma "nounroll";
	mul.wide.u32 	%rd819, %r1573, 8;
	add.s64 	%rd820, %rd360, %rd819;
	ld.global.f64 	%fd855, [%rd820];
	add.s64 	%rd821, %rd493, %rd819;
	st.f64 	[%rd821], %fd855;
	ld.global.f64 	%fd856, [%rd820+8];
	st.f64 	[%rd821+8], %fd856;
	ld.global.f64 	%fd857, [%rd820+16];
	st.f64 	[%rd821+16], %fd857;
	ld.global.f64 	%fd858, [%rd820+24];
	st.f64 	[%rd821+24], %fd858;
	ld.global.f64 	%fd859, [%rd820+32];
	st.f64 	[%rd821+32], %fd859;
	ld.global.f64 	%fd860, [%rd820+40];
	st.f64 	[%rd821+40], %fd860;
	ld.global.f64 	%fd861, [%rd820+48];
	st.f64 	[%rd821+48], %fd861;
	ld.global.f64 	%fd862, [%rd820+56];
	st.f64 	[%rd821+56], %fd862;
	ld.global.f64 	%fd863, [%rd820+64];
	st.f64 	[%rd821+64], %fd863;
	ld.global.f64 	%fd864, [%rd820+72];
	st.f64 	[%rd821+72], %fd864;
	ld.global.f64 	%fd865, [%rd820+80];
	st.f64 	[%rd821+80], %fd865;
	ld.global.f64 	%fd866, [%rd820+88];
	st.f64 	[%rd821+88], %fd866;
	ld.global.f64 	%fd867, [%rd820+96];
	st.f64 	[%rd821+96], %fd867;
	ld.global.f64 	%fd868, [%rd820+104];
	st.f64 	[%rd821+104], %fd868;
	ld.global.f64 	%fd869, [%rd820+112];
	st.f64 	[%rd821+112], %fd869;
	ld.global.f64 	%fd870, [%rd820+120];
	st.f64 	[%rd821+120], %fd870;
	add.s32 	%r1573, %r1573, 16;
	setp.eq.s32 	%p226, %r1573, %r1577;
	@%p226 bra 	$L__BB0_350;
	bra.uni 	$L__BB0_349;
$L__BB0_350:
	setp.eq.s32 	%p227, %r95, 0;
	@%p227 bra 	$L__BB0_360;
	ld.param.u32 	%r1347, [_Z9my_kernelPdiiS_iiS_iS_iddiiPKdS_S__param_1];
	and.b32  	%r143, %r1347, 7;
	setp.lt.u32 	%p228, %r95, 8;
	@%p228 bra 	$L__BB0_353;
	mul.wide.u32 	%rd822, %r1577, 8;
	add.s64 	%rd823, %rd360, %rd822;
	ld.global.f64 	%fd871, [%rd823];
	add.s64 	%rd824, %rd493, %rd822;
	st.f64 	[%rd824], %fd871;
	ld.global.f64 	%fd872, [%rd823+8];
	st.f64 	[%rd824+8], %fd872;
	ld.global.f64 	%fd873, [%rd823+16];
	st.f64 	[%rd824+16], %fd873;
	ld.global.f64 	%fd874, [%rd823+24];
	st.f64 	[%rd824+24], %fd874;
	ld.global.f64 	%fd875, [%rd823+32];
	st.f64 	[%rd824+32], %fd875;
	ld.global.f64 	%fd876, [%rd823+40];
	st.f64 	[%rd824+40], %fd876;
	ld.global.f64 	%fd877, [%rd823+48];
	st.f64 	[%rd824+48], %fd877;
	ld.global.f64 	%fd878, [%rd823+56];
	st.f64 	[%rd824+56], %fd878;
	add.s32 	%r1577, %r1577, 8;
$L__BB0_353:
	setp.eq.s32 	%p229, %r143, 0;
	@%p229 bra 	$L__BB0_360;
	ld.param.u32 	%r1348, [_Z9my_kernelPdiiS_iiS_iS_iddiiPKdS_S__param_1];
	and.b32  	%r146, %r1348, 3;
	setp.lt.u32 	%p230, %r143, 4;
	@%p230 bra 	$L__BB0_356;
	mul.wide.u32 	%rd825, %r1577, 8;
	add.s64 	%rd826, %rd360, %rd825;
	ld.global.f64 	%fd879, [%rd826];
	add.s64 	%rd827, %rd493, %rd825;
	st.f64 	[%rd827], %fd879;
	ld.global.f64 	%fd880, [%rd826+8];
	st.f64 	[%rd827+8], %fd880;
	ld.global.f64 	%fd881, [%rd826+16];
	st.f64 	[%rd827+16], %fd881;
	ld.global.f64 	%fd882, [%rd826+24];
	st.f64 	[%rd827+24], %fd882;
	add.s32 	%r1577, %r1577, 4;
$L__BB0_356:
	setp.eq.s32 	%p231, %r146, 0;
	@%p231 bra 	$L__BB0_360;
	mov.b32 	%r1581, 0;
$L__BB0_358:
	.pragma "nounroll";
	mul.wide.u32 	%rd828, %r1577, 8;
	add.s64 	%rd829, %rd360, %rd828;
	ld.global.f64 	%fd883, [%rd829];
	add.s64 	%rd830, %rd493, %rd828;
	st.f64 	[%rd830], %fd883;
	add.s32 	%r1577, %r1577, 1;
	add.s32 	%r1581, %r1581, 1;
	setp.ne.s32 	%p232, %r1581, %r146;
	@%p232 bra 	$L__BB0_358;
	bra.uni 	$L__BB0_360;
$L__BB0_359:
	mov.u64 	%rd799, $str;
	cvta.global.u64 	%rd800, %rd799;
	{ // callseq 30, 0
	.param .b64 param0;
	st.param.b64 	[param0], %rd800;
	.param .b64 param1;
	st.param.b64 	[param1], 0;
	.param .b32 retval0;
	call.uni (retval0), 
	vprintf, 
	(
	param0, 
	param1
	);
	ld.param.b32 	%r704, [retval0];
	} // callseq 30
	mov.u64 	%rd801, $str$1;
	cvta.global.u64 	%rd802, %rd801;
	mov.u64 	%rd803, $str$2;
	cvta.global.u64 	%rd804, %rd803;
	mov.u64 	%rd805, __unnamed_1;
	cvta.global.u64 	%rd806, %rd805;
	{ // callseq 31, 0
	.param .b64 param0;
	st.param.b64 	[param0], %rd802;
	.param .b64 param1;
	st.param.b64 	[param1], %rd804;
	.param .b32 param2;
	st.param.b32 	[param2], 113;
	.param .b64 param3;
	st.param.b64 	[param3], %rd806;
	.param .b64 param4;
	st.param.b64 	[param4], 1;
	call.uni 
	__assertfail, 
	(
	param0, 
	param1, 
	param2, 
	param3, 
	param4
	);
	} // callseq 31
$L__BB0_360:
	setp.ne.s32 	%p264, %r573, 1;
	@%p264 bra 	$L__BB0_375;
	ld.global.f64 	%fd992, [%rd1];
	setp.neu.f64 	%p265, %fd992, 0d3FF0000000000000;
	@%p265 bra 	$L__BB0_375;
	ld.param.u32 	%r1365, [_Z9my_kernelPdiiS_iiS_iS_iddiiPKdS_S__param_1];
	setp.lt.s32 	%p308, %r1365, 1;
	@%p308 bra 	$L__BB0_445;
	ld.param.u32 	%r1366, [_Z9my_kernelPdiiS_iiS_iS_iddiiPKdS_S__param_1];
	and.b32  	%r153, %r1366, 15;
	setp.lt.u32 	%p309, %r3, 15;
	mov.b32 	%r1596, 0;
	@%p309 bra 	$L__BB0_366;
	ld.param.u32 	%r1367, [_Z9my_kernelPdiiS_iiS_iS_iddiiPKdS_S__param_1];
	and.b32  	%r1596, %r1367, 2147483632;
	mov.b32 	%r1582, 0;
$L__BB0_365:
	.pragma "nounroll";
	ld.param.u32 	%r1368, [_Z9my_kernelPdiiS_iiS_iS_iddiiPKdS_S__param_1];
	not.b32 	%r787, %r1582;
	add.s32 	%r788, %r1368, %r787;
	mul.wide.s32 	%rd957, %r788, 8;
	add.s64 	%rd958, %rd493, %rd957;
	ld.f64 	%fd1070, [%rd958];
	mul.f64 	%fd1071, %fd32, %fd1070;
	add.s64 	%rd959, %rd360, %rd957;
	st.global.f64 	[%rd959], %fd1071;
	ld.f64 	%fd1072, [%rd958+-8];
	mul.f64 	%fd1073, %fd32, %fd1072;
	st.global.f64 	[%rd959+-8], %fd1073;
	ld.f64 	%fd1074, [%rd958+-16];
	mul.f64 	%fd1075, %fd32, %fd1074;
	st.global.f64 	[%rd959+-16], %fd1075;
	ld.f64 	%fd1076, [%rd958+-24];
	mul.f64 	%fd1077, %fd32, %fd1076;
	st.global.f64 	[%rd959+-24], %fd1077;
	ld.f64 	%fd1078, [%rd958+-32];
	mul.f64 	%fd1079, %fd32, %fd1078;
	st.global.f64 	[%rd959+-32], %fd1079;
	ld.f64 	%fd1080, [%rd958+-40];
	mul.f64 	%fd1081, %fd32, %fd1080;
	st.global.f64 	[%rd959+-40], %fd1081;
	ld.f64 	%fd1082, [%rd958+-48];
	mul.f64 	%fd1083, %fd32, %fd1082;
	st.global.f64 	[%rd959+-48], %fd1083;
	ld.f64 	%fd1084, [%rd958+-56];
	mul.f64 	%fd1085, %fd32, %fd1084;
	st.global.f64 	[%rd959+-56], %fd1085;
	ld.f64 	%fd1086, [%rd958+-64];
	mul.f64 	%fd1087, %fd32, %fd1086;
	st.global.f64 	[%rd959+-64], %fd1087;
	ld.f64 	%fd1088, [%rd958+-72];
	mul.f64 	%fd1089, %fd32, %fd1088;
	st.global.f64 	[%rd959+-72], %fd1089;
	ld.f64 	%fd1090, [%rd958+-80];
	mul.f64 	%fd1091, %fd32, %fd1090;
	st.global.f64 	[%rd959+-80], %fd1091;
	ld.f64 	%fd1092, [%rd958+-88];
	mul.f64 	%fd1093, %fd32, %fd1092;
	st.global.f64 	[%rd959+-88], %fd1093;
	ld.f64 	%fd1094, [%rd958+-96];
	mul.f64 	%fd1095, %fd32, %fd1094;
	st.global.f64 	[%rd959+-96], %fd1095;
	ld.f64 	%fd1096, [%rd958+-104];
	mul.f64 	%fd1097, %fd32, %fd1096;
	st.global.f64 	[%rd959+-104], %fd1097;
	ld.f64 	%fd1098, [%rd958+-112];
	mul.f64 	%fd1099, %fd32, %fd1098;
	st.global.f64 	[%rd959+-112], %fd1099;
	ld.f64 	%fd1100, [%rd958+-120];
	mul.f64 	%fd1101, %fd32, %fd1100;
	st.global.f64 	[%rd959+-120], %fd1101;
	add.s32 	%r1582, %r1582, 16;
	setp.eq.s32 	%p310, %r1582, %r1596;
	@%p310 bra 	$L__BB0_366;
	bra.uni 	$L__BB0_365;
$L__BB0_366:
	setp.eq.s32 	%p311, %r153, 0;
	@%p311 bra 	$L__BB0_445;
	ld.param.u32 	%r1369, [_Z9my_kernelPdiiS_iiS_iS_iddiiPKdS_S__param_1];
	and.b32  	%r200, %r1369, 7;
	setp.lt.u32 	%p312, %r153, 8;
	@%p312 bra 	$L__BB0_369;
	ld.param.u32 	%r1370, [_Z9my_kernelPdiiS_iiS_iS_iddiiPKdS_S__param_1];
	not.b32 	%r789, %r1596;
	add.s32 	%r790, %r1370, %r789;
	mul.wide.s32 	%rd960, %r790, 8;
	add.s64 	%rd961, %rd493, %rd960;
	ld.f64 	%fd1102, [%rd961];
	mul.f64 	%fd1103, %fd32, %fd1102;
	add.s64 	%rd962, %rd360, %rd960;
	st.global.f64 	[%rd962], %fd1103;
	ld.f64 	%fd1104, [%rd961+-8];
	mul.f64 	%fd1105, %fd32, %fd1104;
	st.global.f64 	[%rd962+-8], %fd1105;
	ld.f64 	%fd1106, [%rd961+-16];
	mul.f64 	%fd1107, %fd32, %fd1106;
	st.global.f64 	[%rd962+-16], %fd1107;
	ld.f64 	%fd1108, [%rd961+-24];
	mul.f64 	%fd1109, %fd32, %fd1108;
	st.global.f64 	[%rd962+-24], %fd1109;
	ld.f64 	%fd1110, [%rd961+-32];
	mul.f64 	%fd1111, %fd32, %fd1110;
	st.global.f64 	[%rd962+-32], %fd1111;
	ld.f64 	%fd1112, [%rd961+-40];
	mul.f64 	%fd1113, %fd32, %fd1112;
	st.global.f64 	[%rd962+-40], %fd1113;
	ld.f64 	%fd1114, [%rd961+-48];
	mul.f64 	%fd1115, %fd32, %fd1114;
	st.global.f64 	[%rd962+-48], %fd1115;
	ld.f64 	%fd1116, [%rd961+-56];
	mul.f64 	%fd1117, %fd32, %fd1116;
	st.global.f64 	[%rd962+-56], %fd1117;
	add.s32 	%r1596, %r1596, 8;
$L__BB0_369:
	setp.eq.s32 	%p313, %r200, 0;
	@%p313 bra 	$L__BB0_445;
	ld.param.u32 	%r1371, [_Z9my_kernelPdiiS_iiS_iS_iddiiPKdS_S__param_1];
	and.b32  	%r203, %r1371, 3;
	setp.lt.u32 	%p314, %r200, 4;
	@%p314 bra 	$L__BB0_372;
	ld.param.u32 	%r1372, [_Z9my_kernelPdiiS_iiS_iS_iddiiPKdS_S__param_1];
	not.b32 	%r791, %r1596;
	add.s32 	%r792, %r1372, %r791;
	mul.wide.s32 	%rd963, %r792, 8;
	add.s64 	%rd964, %rd493, %rd963;
	ld.f64 	%fd1118, [%rd964];
	mul.f64 	%fd1119, %fd32, %fd1118;
	add.s64 	%rd965, %rd360, %rd963;
	st.global.f64 	[%rd965], %fd1119;
	ld.f64 	%fd1120, [%rd964+-8];
	mul.f64 	%fd1121, %fd32, %fd1120;
	st.global.f64 	[%rd965+-8], %fd1121;
	ld.f64 	%fd1122, [%rd964+-16];
	mul.f64 	%fd1123, %fd32, %fd1122;
	st.global.f64 	[%rd965+-16], %fd1123;
	ld.f64 	%fd1124, [%rd964+-24];
	mul.f64 	%fd1125, %fd32, %fd1124;
	st.global.f64 	[%rd965+-24], %fd1125;
	add.s32 	%r1596, %r1596, 4;
$L__BB0_372:
	setp.eq.s32 	%p315, %r203, 0;
	@%p315 bra 	$L__BB0_445;
	mov.b32 	%r1599, 0;
$L__BB0_374:
	.pragma "nounroll";
	ld.param.u32 	%r1373, [_Z9my_kernelPdiiS_iiS_iS_iddiiPKdS_S__param_1];
	not.b32 	%r794, %r1596;
	add.s32 	%r795, %r1373, %r794;
	mul.wide.s32 	%rd966, %r795, 8;
	add.s64 	%rd967, %rd493, %rd966;
	ld.f64 	%fd1126, [%rd967];
	mul.f64 	%fd1127, %fd32, %fd1126;
	add.s64 	%rd968, %rd360, %rd966;
	st.global.f64 	[%rd968], %fd1127;
	add.s32 	%r1596, %r1596, 1;
	add.s32 	%r1599, %r1599, 1;
	setp.eq.s32 	%p316, %r1599, %r203;
	@%p316 bra 	$L__BB0_445;
	bra.uni 	$L__BB0_374;
$L__BB0_375:
	setp.neu.f64 	%p266, %fd32, 0d3FF0000000000000;
	@%p266 bra 	$L__BB0_444;
	ld.param.u32 	%r1351, [_Z9my_kernelPdiiS_iiS_iS_iddiiPKdS_S__param_1];
	setp.lt.s32 	%p267, %r1351, 1;
	@%p267 bra 	$L__BB0_445;
	ld.param.u32 	%r1352, [_Z9my_kernelPdiiS_iiS_iS_iddiiPKdS_S__param_1];
	and.b32  	%r157, %r1352, 15;
	setp.lt.u32 	%p268, %r3, 15;
	mov.b32 	%r1583, 0;
	@%p268 bra 	$L__BB0_380;
	ld.param.u32 	%r1353, [_Z9my_kernelPdiiS_iiS_iS_iddiiPKdS_S__param_1];
	and.b32  	%r1583, %r1353, 2147483632;
	mov.b32 	%r1593, 0;
$L__BB0_379:
	.pragma "nounroll";
	mul.wide.u32 	%rd890, %r1593, 8;
	add.s64 	%rd891, %rd360, %rd890;
	mov.b64 	%rd892, 0;
	st.global.u64 	[%rd891], %rd892;
	st.global.u64 	[%rd891+8], %rd892;
	st.global.u64 	[%rd891+16], %rd892;
	st.global.u64 	[%rd891+24], %rd892;
	st.global.u64 	[%rd891+32], %rd892;
	st.global.u64 	[%rd891+40], %rd892;
	st.global.u64 	[%rd891+48], %rd892;
	st.global.u64 	[%rd891+56], %rd892;
	st.global.u64 	[%rd891+64], %rd892;
	st.global.u64 	[%rd891+72], %rd892;
	st.global.u64 	[%rd891+80], %rd892;
	st.global.u64 	[%rd891+88], %rd892;
	st.global.u64 	[%rd891+96], %rd892;
	st.global.u64 	[%rd891+104], %rd892;
	st.global.u64 	[%rd891+112], %rd892;
	st.global.u64 	[%rd891+120], %rd892;
	add.s32 	%r1593, %r1593, 16;
	setp.eq.s32 	%p269, %r1593, %r1583;
	@%p269 bra 	$L__BB0_380;
	bra.uni 	$L__BB0_379;
$L__BB0_380:
	setp.eq.s32 	%p270, %r157, 0;
	@%p270 bra 	$L__BB0_389;
	ld.param.u32 	%r1354, [_Z9my_kernelPdiiS_iiS_iS_iddiiPKdS_S__param_1];
	and.b32  	%r160, %r1354, 7;
	setp.lt.u32 	%p271, %r157, 8;
	@%p271 bra 	$L__BB0_383;
	mul.wide.u32 	%rd893, %r1583, 8;
	add.s64 	%rd894, %rd360, %rd893;
	mov.b64 	%rd895, 0;
	st.global.u64 	[%rd894], %rd895;
	st.global.u64 	[%rd894+8], %rd895;
	st.global.u64 	[%rd894+16], %rd895;
	st.global.u64 	[%rd894+24], %rd895;
	st.global.u64 	[%rd894+32], %rd895;
	st.global.u64 	[%rd894+40], %rd895;
	st.global.u64 	[%rd894+48], %rd895;
	st.global.u64 	[%rd894+56], %rd895;
	add.s32 	%r1583, %r1583, 8;
$L__BB0_383:
	setp.eq.s32 	%p272, %r160, 0;
	@%p272 bra 	$L__BB0_389;
	ld.param.u32 	%r1355, [_Z9my_kernelPdiiS_iiS_iS_iddiiPKdS_S__param_1];
	and.b32  	%r163, %r1355, 3;
	setp.lt.u32 	%p273, %r160, 4;
	@%p273 bra 	$L__BB0_386;
	mul.wide.u32 	%rd896, %r1583, 8;
	add.s64 	%rd897, %rd360, %rd896;
	mov.b64 	%rd898, 0;
	st.global.u64 	[%rd897], %rd898;
	st.global.u64 	[%rd897+8], %rd898;
	st.global.u64 	[%rd897+16], %rd898;
	st.global.u64 	[%rd897+24], %rd898;
	add.s32 	%r1583, %r1583, 4;
$L__BB0_386:
	setp.eq.s32 	%p274, %r163, 0;
	@%p274 bra 	$L__BB0_389;
	mov.b32 	%r1587, 0;
$L__BB0_388:
	.pragma "nounroll";
	mul.wide.u32 	%rd899, %r1583, 8;
	add.s64 	%rd900, %rd360, %rd899;
	mov.b64 	%rd901, 0;
	st.global.u64 	[%rd900], %rd901;
	add.s32 	%r1583, %r1583, 1;
	add.s32 	%r1587, %r1587, 1;
	setp.ne.s32 	%p275, %r1587, %r163;
	@%p275 bra 	$L__BB0_388;
$L__BB0_389:
	setp.lt.s32 	%p276, %r573, 2;
	@%p276 bra 	$L__BB0_432;
	add.s32 	%r759, %r573, -1;
	add.s32 	%r170, %r573, -2;
	add.s32 	%r760, %r573, 7;
	and.b32  	%r761, %r760, 7;
	add.s32 	%r171, %r761, -1;
	add.s32 	%r762, %r573, 3;
	and.b32  	%r172, %r762, 3;
	and.b32  	%r173, %r759, 7;
	and.b32  	%r174, %r759, -8;
	and.b32  	%r175, %r760, 3;
	and.b32  	%r176, %r762, 1;
	mov.b32 	%r1588, 0;
$L__BB0_391:
	ld.param.u32 	%r1363, [_Z9my_kernelPdiiS_iiS_iS_iddiiPKdS_S__param_1];
	setp.lt.u32 	%p285, %r170, 7;
	not.b32 	%r764, %r1588;
	add.s32 	%r765, %r1363, %r764;
	mul.wide.s32 	%rd918, %r765, 8;
	add.s64 	%rd919, %rd493, %rd918;
	ld.f64 	%fd2709, [%rd919];
	mov.b32 	%r1590, 1;
	@%p285 bra 	$L__BB0_410;
	mov.b32 	%r1590, 1;
$L__BB0_393:
	.pragma "nounroll";
	setp.lt.u32 	%p286, %r1588, %r1590;
	mul.wide.u32 	%rd920, %r1590, 8;
	add.s64 	%rd373, %rd1, %rd920;
	@%p286 bra 	$L__BB0_395;
	ld.global.f64 	%fd1023, [%rd373];
	sub.s32 	%r767, %r1588, %r1590;
	mul.wide.u32 	%rd921, %r767, 8;
	add.s64 	%rd922, %rd360, %rd921;
	ld.global.f64 	%fd1024, [%rd922];
	mul.f64 	%fd1025, %fd1023, %fd1024;
	sub.f64 	%fd2709, %fd2709, %fd1025;
$L__BB0_395:
	setp.le.u32 	%p287, %r1588, %r1590;
	@%p287 bra 	$L__BB0_397;
	not.b32 	%r768, %r1590;
	ld.global.f64 	%fd1026, [%rd373+8];
	add.s32 	%r769, %r1588, %r768;
	mul.wide.u32 	%rd923, %r769, 8;
	add.s64 	%rd924, %rd360, %rd923;
	ld.global.f64 	%fd1027, [%rd924];
	mul.f64 	%fd1028, %fd1026, %fd1027;
	sub.f64 	%fd2709, %fd2709, %fd1028;
$L__BB0_397:
	add.s32 	%r179, %r1590, 2;
	setp.lt.u32 	%p288, %r1588, %r179;
	@%p288 bra 	$L__BB0_399;
	ld.global.f64 	%fd1029, [%rd373+16];
	sub.s32 	%r770, %r1588, %r179;
	mul.wide.u32 	%rd925, %r770, 8;
	add.s64 	%rd926, %rd360, %rd925;
	ld.global.f64 	%fd1030, [%rd926];
	mul.f64 	%fd1031, %fd1029, %fd1030;
	sub.f64 	%fd2709, %fd2709, %fd1031;
$L__BB0_399:
	add.s32 	%r180, %r1590, 3;
	setp.lt.u32 	%p289, %r1588, %r180;
	@%p289 bra 	$L__BB0_401;
	ld.global.f64 	%fd1032, [%rd373+24];
	sub.s32 	%r771, %r1588, %r180;
	mul.wide.u32 	%rd927, %r771, 8;
	add.s64 	%rd928, %rd360, %rd927;
	ld.global.f64 	%fd1033, [%rd928];
	mul.f64 	%fd1034, %fd1032, %fd1033;
	sub.f64 	%fd2709, %fd2709, %fd1034;
$L__BB0_401:
	add.s32 	%r181, %r1590, 4;
	setp.lt.u32 	%p290, %r1588, %r181;
	@%p290 bra 	$L__BB0_403;
	ld.global.f64 	%fd1035, [%rd373+32];
	sub.s32 	%r772, %r1588, %r181;
	mul.wide.u32 	%rd929, %r772, 8;
	add.s64 	%rd930, %rd360, %rd929;
	ld.global.f64 	%fd1036, [%rd930];
	mul.f64 	%fd1037, %fd1035, %fd1036;
	sub.f64 	%fd2709, %fd2709, %fd1037;
$L__BB0_403:
	add.s32 	%r182, %r1590, 5;
	setp.lt.u32 	%p291, %r1588, %r182;
	@%p291 bra 	$L__BB0_405;
	ld.global.f64 	%fd1038, [%rd373+40];
	sub.s32 	%r773, %r1588, %r182;
	mul.wide.u32 	%rd931, %r773, 8;
	add.s64 	%rd932, %rd360, %rd931;
	ld.global.f64 	%fd1039, [%rd932];
	mul.f64 	%fd1040, %fd1038, %fd1039;
	sub.f64 	%fd2709, %fd2709, %fd1040;
$L__BB0_405:
	add.s32 	%r183, %r1590, 6;
	setp.lt.u32 	%p292, %r1588, %r183;
	@%p292 bra 	$L__BB0_407;
	ld.global.f64 	%fd1041, [%rd373+48];
	sub.s32 	%r774, %r1588, %r183;
	mul.wide.u32 	%rd933, %r774, 8;
	add.s64 	%rd934, %rd360, %rd933;
	ld.global.f64 	%fd1042, [%rd934];
	mul.f64 	%fd1043, %fd1041, %fd1042;
	sub.f64 	%fd2709, %fd2709, %fd1043;
$L__BB0_407:
	add.s32 	%r184, %r1590, 7;
	setp.lt.u32 	%p293, %r1588, %r184;
	@%p293 bra 	$L__BB0_409;
	ld.global.f64 	%fd1044, [%rd373+56];
	sub.s32 	%r775, %r1588, %r184;
	mul.wide.u32 	%rd935, %r775, 8;
	add.s64 	%rd936, %rd360, %rd935;
	ld.global.f64 	%fd1045, [%rd936];
	mul.f64 	%fd1046, %fd1044, %fd1045;
	sub.f64 	%fd2709, %fd2709, %fd1046;
$L__BB0_409:
	add.s32 	%r1590, %r1590, 8;
	setp.ne.s32 	%p294, %r184, %r174;
	@%p294 bra 	$L__BB0_393;
$L__BB0_410:
	setp.eq.s32 	%p295, %r173, 0;
	@%p295 bra 	$L__BB0_431;
	setp.lt.u32 	%p296, %r171, 3;
	@%p296 bra 	$L__BB0_421;
	setp.lt.u32 	%p297, %r1588, %r1590;
	mul.wide.u32 	%rd937, %r1590, 8;
	add.s64 	%rd374, %rd1, %rd937;
	@%p297 bra 	$L__BB0_414;
	ld.global.f64 	%fd1048, [%rd374];
	sub.s32 	%r776, %r1588, %r1590;
	mul.wide.u32 	%rd938, %r776, 8;
	add.s64 	%rd939, %rd360, %rd938;
	ld.global.f64 	%fd1049, [%rd939];
	mul.f64 	%fd1050, %fd1048, %fd1049;
	sub.f64 	%fd2709, %fd2709, %fd1050;
$L__BB0_414:
	setp.le.u32 	%p298, %r1588, %r1590;
	@%p298 bra 	$L__BB0_416;
	not.b32 	%r777, %r1590;
	ld.global.f64 	%fd1051, [%rd374+8];
	add.s32 	%r778, %r1588, %r777;
	mul.wide.u32 	%rd940, %r778, 8;
	add.s64 	%rd941, %rd360, %rd940;
	ld.global.f64 	%fd1052, [%rd941];
	mul.f64 	%fd1053, %fd1051, %fd1052;
	sub.f64 	%fd2709, %fd2709, %fd1053;
$L__BB0_416:
	add.s32 	%r187, %r1590, 2;
	setp.lt.u32 	%p299, %r1588, %r187;
	@%p299 bra 	$L__BB0_418;
	ld.global.f64 	%fd1054, [%rd374+16];
	sub.s32 	%r779, %r1588, %r187;
	mul.wide.u32 	%rd942, %r779, 8;
	add.s64 	%rd943, %rd360, %rd942;
	ld.global.f64 	%fd1055, [%rd943];
	mul.f64 	%fd1056, %fd1054, %fd1055;
	sub.f64 	%fd2709, %fd2709, %fd1056;
$L__BB0_418:
	add.s32 	%r188, %r1590, 3;
	setp.lt.u32 	%p300, %r1588, %r188;
	@%p300 bra 	$L__BB0_420;
	ld.global.f64 	%fd1057, [%rd374+24];
	sub.s32 	%r780, %r1588, %r188;
	mul.wide.u32 	%rd944, %r780, 8;
	add.s64 	%rd945, %rd360, %rd944;
	ld.global.f64 	%fd1058, [%rd945];
	mul.f64 	%fd1059, %fd1057, %fd1058;
	sub.f64 	%fd2709, %fd2709, %fd1059;
$L__BB0_420:
	add.s32 	%r1590, %r1590, 4;
$L__BB0_421:
	setp.eq.s32 	%p301, %r175, 0;
	@%p301 bra 	$L__BB0_431;
	setp.eq.s32 	%p302, %r172, 1;
	@%p302 bra 	$L__BB0_428;
	setp.lt.u32 	%p303, %r1588, %r1590;
	mul.wide.u32 	%rd946, %r1590, 8;
	add.s64 	%rd375, %rd1, %rd946;
	@%p303 bra 	$L__BB0_425;
	ld.global.f64 	%fd1061, [%rd375];
	sub.s32 	%r781, %r1588, %r1590;
	mul.wide.u32 	%rd947, %r781, 8;
	add.s64 	%rd948, %rd360, %rd947;
	ld.global.f64 	%fd1062, [%rd948];
	mul.f64 	%fd1063, %fd1061, %fd1062;
	sub.f64 	%fd2709, %fd2709, %fd1063;
$L__BB0_425:
	setp.le.u32 	%p304, %r1588, %r1590;
	@%p304 bra 	$L__BB0_427;
	not.b32 	%r782, %r1590;
	ld.global.f64 	%fd1064, [%rd375+8];
	add.s32 	%r783, %r1588, %r782;
	mul.wide.u32 	%rd949, %r783, 8;
	add.s64 	%rd950, %rd360, %rd949;
	ld.global.f64 	%fd1065, [%rd950];
	mul.f64 	%fd1066, %fd1064, %fd1065;
	sub.f64 	%fd2709, %fd2709, %fd1066;
$L__BB0_427:
	add.s32 	%r1590, %r1590, 2;
$L__BB0_428:
	setp.eq.s32 	%p305, %r176, 0;
	@%p305 bra 	$L__BB0_431;
	setp.lt.u32 	%p306, %r1588, %r1590;
	@%p306 bra 	$L__BB0_431;
	mul.wide.u32 	%rd951, %r1590, 8;
	add.s64 	%rd952, %rd1, %rd951;
	ld.global.f64 	%fd1067, [%rd952];
	sub.s32 	%r784, %r1588, %r1590;
	mul.wide.u32 	%rd953, %r784, 8;
	add.s64 	%rd954, %rd360, %rd953;
	ld.global.f64 	%fd1068, [%rd954];
	mul.f64 	%fd1069, %fd1067, %fd1068;
	sub.f64 	%fd2709, %fd2709, %fd1069;
$L__BB0_431:
	ld.param.u32 	%r1364, [_Z9my_kernelPdiiS_iiS_iS_iddiiPKdS_S__param_1];
	mul.wide.u32 	%rd955, %r1588, 8;
	add.s64 	%rd956, %rd360, %rd955;
	st.global.f64 	[%rd956], %fd2709;
	add.s32 	%r1588, %r1588, 1;
	setp.eq.s32 	%p307, %r1588, %r1364;
	@%p307 bra 	$L__BB0_445;
	bra.uni 	$L__BB0_391;
$L__BB0_432:
	setp.lt.u32 	%p277, %r3, 15;
	mov.b32 	%r1600, 0;
	@%p277 bra 	$L__BB0_435;
	ld.param.u32 	%r1356, [_Z9my_kernelPdiiS_iiS_iS_iddiiPKdS_S__param_1];
	and.b32  	%r1600, %r1356, 2147483632;
	mov.b32 	%r1594, 0;
$L__BB0_434:
	.pragma "nounroll";
	ld.param.u32 	%r1357, [_Z9my_kernelPdiiS_iiS_iS_iddiiPKdS_S__param_1];
	not.b32 	%r749, %r1594;
	add.s32 	%r750, %r1357, %r749;
	mul.wide.s32 	%rd902, %r750, 8;
	add.s64 	%rd903, %rd493, %rd902;
	ld.f64 	%fd993, [%rd903];
	mul.wide.u32 	%rd904, %r1594, 8;
	add.s64 	%rd905, %rd360, %rd904;
	st.global.f64 	[%rd905], %fd993;
	ld.f64 	%fd994, [%rd903+-8];
	st.global.f64 	[%rd905+8], %fd994;
	ld.f64 	%fd995, [%rd903+-16];
	st.global.f64 	[%rd905+16], %fd995;
	ld.f64 	%fd996, [%rd903+-24];
	st.global.f64 	[%rd905+24], %fd996;
	ld.f64 	%fd997, [%rd903+-32];
	st.global.f64 	[%rd905+32], %fd997;
	ld.f64 	%fd998, [%rd903+-40];
	st.global.f64 	[%rd905+40], %fd998;
	ld.f64 	%fd999, [%rd903+-48];
	st.global.f64 	[%rd905+48], %fd999;
	ld.f64 	%fd1000, [%rd903+-56];
	st.global.f64 	[%rd905+56], %fd1000;
	ld.f64 	%fd1001, [%rd903+-64];
	st.global.f64 	[%rd905+64], %fd1001;
	ld.f64 	%fd1002, [%rd903+-72];
	st.global.f64 	[%rd905+72], %fd1002;
	ld.f64 	%fd1003, [%rd903+-80];
	st.global.f64 	[%rd905+80], %fd1003;
	ld.f64 	%fd1004, [%rd903+-88];
	st.global.f64 	[%rd905+88], %fd1004;
	ld.f64 	%fd1005, [%rd903+-96];
	st.global.f64 	[%rd905+96], %fd1005;
	ld.f64 	%fd1006, [%rd903+-104];
	st.global.f64 	[%rd905+104], %fd1006;
	ld.f64 	%fd1007, [%rd903+-112];
	st.global.f64 	[%rd905+112], %fd1007;
	ld.f64 	%fd1008, [%rd903+-120];
	st.global.f64 	[%rd905+120], %fd1008;
	add.s32 	%r1594, %r1594, 16;
	setp.eq.s32 	%p278, %r1594, %r1600;
	@%p278 bra 	$L__BB0_435;
	bra.uni 	$L__BB0_434;
$L__BB0_435:
	setp.eq.s32 	%p279, %r157, 0;
	@%p279 bra 	$L__BB0_445;
	ld.param.u32 	%r1358, [_Z9my_kernelPdiiS_iiS_iS_iddiiPKdS_S__param_1];
	and.b32  	%r211, %r1358, 7;
	setp.lt.u32 	%p280, %r157, 8;
	@%p280 bra 	$L__BB0_438;
	ld.param.u32 	%r1359, [_Z9my_kernelPdiiS_iiS_iS_iddiiPKdS_S__param_1];
	not.b32 	%r751, %r1600;
	add.s32 	%r752, %r1359, %r751;
	mul.wide.s32 	%rd906, %r752, 8;
	add.s64 	%rd907, %rd493, %rd906;
	ld.f64 	%fd1009, [%rd907];
	mul.wide.u32 	%rd908, %r1600, 8;
	add.s64 	%rd909, %rd360, %rd908;
	st.global.f64 	[%rd909], %fd1009;
	ld.f64 	%fd1010, [%rd907+-8];
	st.global.f64 	[%rd909+8], %fd1010;
	ld.f64 	%fd1011, [%rd907+-16];
	st.global.f64 	[%rd909+16], %fd1011;
	ld.f64 	%fd1012, [%rd907+-24];
	st.global.f64 	[%rd909+24], %fd1012;
	ld.f64 	%fd1013, [%rd907+-32];
	st.global.f64 	[%rd909+32], %fd1013;
	ld.f64 	%fd1014, [%rd907+-40];
	st.global.f64 	[%rd909+40], %fd1014;
	ld.f64 	%fd1015, [%rd907+-48];
	st.global.f64 	[%rd909+48], %fd1015;
	ld.f64 	%fd1016, [%rd907+-56];
	st.global.f64 	[%rd909+56], %fd1016;
	add.s32 	%r1600, %r1600, 8;
$L__BB0_438:
	setp.eq.s32 	%p281, %r211, 0;
	@%p281 bra 	$L__BB0_445;
	ld.param.u32 	%r1360, [_Z9my_kernelPdiiS_iiS_iS_iddiiPKdS_S__param_1];
	and.b32  	%r214, %r1360, 3;
	setp.lt.u32 	%p282, %r211, 4;
	@%p282 bra 	$L__BB0_441;
	ld.param.u32 	%r1361, [_Z9my_kernelPdiiS_iiS_iS_iddiiPKdS_S__param_1];
	not.b32 	%r753, %r1600;
	add.s32 	%r754, %r1361, %r753;
	mul.wide.s32 	%rd910, %r754, 8;
	add.s64 	%rd911, %rd493, %rd910;
	ld.f64 	%fd1017, [%rd911];
	mul.wide.u32 	%rd912, %r1600, 8;
	add.s64 	%rd913, %rd360, %rd912;
	st.global.f64 	[%rd913], %fd1017;
	ld.f64 	%fd1018, [%rd911+-8];
	st.global.f64 	[%rd913+8], %fd1018;
	ld.f64 	%fd1019, [%rd911+-16];
	st.global.f64 	[%rd913+16], %fd1019;
	ld.f64 	%fd1020, [%rd911+-24];
	st.global.f64 	[%rd913+24], %fd1020;
	add.s32 	%r1600, %r1600, 4;
$L__BB0_441:
	setp.eq.s32 	%p283, %r214, 0;
	@%p283 bra 	$L__BB0_445;
	mov.b32 	%r1604, 0;
$L__BB0_443:
	.pragma "nounroll";
	ld.param.u32 	%r1362, [_Z9my_kernelPdiiS_iiS_iS_iddiiPKdS_S__param_1];
	not.b32 	%r756, %r1600;
	add.s32 	%r757, %r1362, %r756;
	mul.wide.s32 	%rd914, %r757, 8;
	add.s64 	%rd915, %rd493, %rd914;
	ld.f64 	%fd1021, [%rd915];
	mul.wide.u32 	%rd916, %r1600, 8;
	add.s64 	%rd917, %rd360, %rd916;
	st.global.f64 	[%rd917], %fd1021;
	add.s32 	%r1600, %r1600, 1;
	add.s32 	%r1604, %r1604, 1;
	setp.ne.s32 	%p284, %r1604, %r214;
	@%p284 bra 	$L__BB0_443;
	bra.uni 	$L__BB0_445;
$L__BB0_444:
	mov.u64 	%rd882, $str;
	cvta.global.u64 	%rd883, %rd882;
	{ // callseq 32, 0
	.param .b64 param0;
	st.param.b64 	[param0], %rd883;
	.param .b64 param1;
	st.param.b64 	[param1], 0;
	.param .b32 retval0;
	call.uni (retval0), 
	vprintf, 
	(
	param0, 
	param1
	);
	ld.param.b32 	%r742, [retval0];
	} // callseq 32
	mov.u64 	%rd884, $str$1;
	cvta.global.u64 	%rd885, %rd884;
	mov.u64 	%rd886, $str$2;
	cvta.global.u64 	%rd887, %rd886;
	mov.u64 	%rd888, __unnamed_1;
	cvta.global.u64 	%rd889, %rd888;
	{ // callseq 33, 0
	.param .b64 param0;
	st.param.b64 	[param0], %rd885;
	.param .b64 param1;
	st.param.b64 	[param1], %rd887;
	.param .b32 param2;
	st.param.b32 	[param2], 113;
	.param .b64 param3;
	st.param.b64 	[param3], %rd889;
	.param .b64 param4;
	st.param.b64 	[param4], 1;
	call.uni 
	__assertfail, 
	(
	param0, 
	param1, 
	param2, 
	param3, 
	param4
	);
	} // callseq 33
$L__BB0_445:
	ld.param.u32 	%r1374, [_Z9my_kernelPdiiS_iiS_iS_iddiiPKdS_S__param_1];
	setp.eq.s32 	%p317, %r1374, 0;
	@%p317 bra 	$L__BB0_459;
	shr.u32 	%r797, %r3, 1;
	add.s32 	%r221, %r797, 1;
	and.b32  	%r222, %r221, 7;
	setp.lt.u32 	%p318, %r3, 14;
	mov.b32 	%r1607, 0;
	@%p318 bra 	$L__BB0_449;
	and.b32  	%r223, %r221, -8;
	mov.b32 	%r1607, 0;
	mov.u32 	%r1606, %r1607;
$L__BB0_448:
	.pragma "nounroll";
	ld.global.f64 	%fd1128, [%rd369+-8];
	mul.wide.u32 	%rd969, %r1607, 8;
	add.s64 	%rd970, %rd360, %rd969;
	ld.global.f64 	%fd1129, [%rd970];
	mul.f64 	%fd1130, %fd1128, %fd1129;
	st.global.f64 	[%rd970], %fd1130;
	ld.global.f64 	%fd1131, [%rd369+-8];
	ld.global.f64 	%fd1132, [%rd970+8];
	mul.f64 	%fd1133, %fd1131, %fd1132;
	st.global.f64 	[%rd970+8], %fd1133;
	ld.global.f64 	%fd1134, [%rd369+-8];
	ld.global.f64 	%fd1135, [%rd970+16];
	mul.f64 	%fd1136, %fd1134, %fd1135;
	st.global.f64 	[%rd970+16], %fd1136;
	ld.global.f64 	%fd1137, [%rd369+-8];
	ld.global.f64 	%fd1138, [%rd970+24];
	mul.f64 	%fd1139, %fd1137, %fd1138;
	st.global.f64 	[%rd970+24], %fd1139;
	ld.global.f64 	%fd1140, [%rd369+-8];
	ld.global.f64 	%fd1141, [%rd970+32];
	mul.f64 	%fd1142, %fd1140, %fd1141;
	st.global.f64 	[%rd970+32], %fd1142;
	ld.global.f64 	%fd1143, [%rd369+-8];
	ld.global.f64 	%fd1144, [%rd970+40];
	mul.f64 	%fd1145, %fd1143, %fd1144;
	st.global.f64 	[%rd970+40], %fd1145;
	ld.global.f64 	%fd1146, [%rd369+-8];
	ld.global.f64 	%fd1147, [%rd970+48];
	mul.f64 	%fd1148, %fd1146, %fd1147;
	st.global.f64 	[%rd970+48], %fd1148;
	ld.global.f64 	%fd1149, [%rd369+-8];
	ld.global.f64 	%fd1150, [%rd970+56];
	mul.f64 	%fd1151, %fd1149, %fd1150;
	st.global.f64 	[%rd970+56], %fd1151;
	ld.global.f64 	%fd1152, [%rd369+-8];
	ld.global.f64 	%fd1153, [%rd970+64];
	mul.f64 	%fd1154, %fd1152, %fd1153;
	st.global.f64 	[%rd970+64], %fd1154;
	ld.global.f64 	%fd1155, [%rd369+-8];
	ld.global.f64 	%fd1156, [%rd970+72];
	mul.f64 	%fd1157, %fd1155, %fd1156;
	st.global.f64 	[%rd970+72], %fd1157;
	ld.global.f64 	%fd1158, [%rd369+-8];
	ld.global.f64 	%fd1159, [%rd970+80];
	mul.f64 	%fd1160, %fd1158, %fd1159;
	st.global.f64 	[%rd970+80], %fd1160;
	ld.global.f64 	%fd1161, [%rd369+-8];
	ld.global.f64 	%fd1162, [%rd970+88];
	mul.f64 	%fd1163, %fd1161, %fd1162;
	st.global.f64 	[%rd970+88], %fd1163;
	ld.global.f64 	%fd1164, [%rd369+-8];
	ld.global.f64 	%fd1165, [%rd970+96];
	mul.f64 	%fd1166, %fd1164, %fd1165;
	st.global.f64 	[%rd970+96], %fd1166;
	ld.global.f64 	%fd1167, [%rd369+-8];
	ld.global.f64 	%fd1168, [%rd970+104];
	mul.f64 	%fd1169, %fd1167, %fd1168;
	st.global.f64 	[%rd970+104], %fd1169;
	ld.global.f64 	%fd1170, [%rd369+-8];
	ld.global.f64 	%fd1171, [%rd970+112];
	mul.f64 	%fd1172, %fd1170, %fd1171;
	st.global.f64 	[%rd970+112], %fd1172;
	ld.global.f64 	%fd1173, [%rd369+-8];
	ld.global.f64 	%fd1174, [%rd970+120];
	mul.f64 	%fd1175, %fd1173, %fd1174;
	st.global.f64 	[%rd970+120], %fd1175;
	add.s32 	%r1607, %r1607, 16;
	add.s32 	%r1606, %r1606, 8;
	setp.eq.s32 	%p319, %r1606, %r223;
	@%p319 bra 	$L__BB0_449;
	bra.uni 	$L__BB0_448;
$L__BB0_449:
	setp.eq.s32 	%p320, %r222, 0;
	@%p320 bra 	$L__BB0_459;
	setp.lt.u32 	%p321, %r222, 4;
	@%p321 bra 	$L__BB0_452;
	ld.global.f64 	%fd1176, [%rd369+-8];
	mul.wide.u32 	%rd971, %r1607, 8;
	add.s64 	%rd972, %rd360, %rd971;
	ld.global.f64 	%fd1177, [%rd972];
	mul.f64 	%fd1178, %fd1176, %fd1177;
	st.global.f64 	[%rd972], %fd1178;
	ld.global.f64 	%fd1179, [%rd369+-8];
	ld.global.f64 	%fd1180, [%rd972+8];
	mul.f64 	%fd1181, %fd1179, %fd1180;
	st.global.f64 	[%rd972+8], %fd1181;
	ld.global.f64 	%fd1182, [%rd369+-8];
	ld.global.f64 	%fd1183, [%rd972+16];
	mul.f64 	%fd1184, %fd1182, %fd1183;
	st.global.f64 	[%rd972+16], %fd1184;
	ld.global.f64 	%fd1185, [%rd369+-8];
	ld.global.f64 	%fd1186, [%rd972+24];
	mul.f64 	%fd1187, %fd1185, %fd1186;
	st.global.f64 	[%rd972+24], %fd1187;
	ld.global.f64 	%fd1188, [%rd369+-8];
	ld.global.f64 	%fd1189, [%rd972+32];
	mul.f64 	%fd1190, %fd1188, %fd1189;
	st.global.f64 	[%rd972+32], %fd1190;
	ld.global.f64 	%fd1191, [%rd369+-8];
	ld.global.f64 	%fd1192, [%rd972+40];
	mul.f64 	%fd1193, %fd1191, %fd1192;
	st.global.f64 	[%rd972+40], %fd1193;
	ld.global.f64 	%fd1194, [%rd369+-8];
	ld.global.f64 	%fd1195, [%rd972+48];
	mul.f64 	%fd1196, %fd1194, %fd1195;
	st.global.f64 	[%rd972+48], %fd1196;
	ld.global.f64 	%fd1197, [%rd369+-8];
	ld.global.f64 	%fd1198, [%rd972+56];
	mul.f64 	%fd1199, %fd1197, %fd1198;
	st.global.f64 	[%rd972+56], %fd1199;
	add.s32 	%r1607, %r1607, 8;
$L__BB0_452:
	and.b32  	%r799, %r221, 3;
	setp.eq.s32 	%p322, %r799, 0;
	@%p322 bra 	$L__BB0_459;
	setp.eq.s32 	%p323, %r799, 1;
	@%p323 bra 	$L__BB0_455;
	ld.global.f64 	%fd1200, [%rd369+-8];
	mul.wide.u32 	%rd973, %r1607, 8;
	add.s64 	%rd974, %rd360, %rd973;
	ld.global.f64 	%fd1201, [%rd974];
	mul.f64 	%fd1202, %fd1200, %fd1201;
	st.global.f64 	[%rd974], %fd1202;
	ld.global.f64 	%fd1203, [%rd369+-8];
	ld.global.f64 	%fd1204, [%rd974+8];
	mul.f64 	%fd1205, %fd1203, %fd1204;
	st.global.f64 	[%rd974+8], %fd1205;
	ld.global.f64 	%fd1206, [%rd369+-8];
	ld.global.f64 	%fd1207, [%rd974+16];
	mul.f64 	%fd1208, %fd1206, %fd1207;
	st.global.f64 	[%rd974+16], %fd1208;
	ld.global.f64 	%fd1209, [%rd369+-8];
	ld.global.f64 	%fd1210, [%rd974+24];
	mul.f64 	%fd1211, %fd1209, %fd1210;
	st.global.f64 	[%rd974+24], %fd1211;
	add.s32 	%r1607, %r1607, 4;
$L__BB0_455:
	and.b32  	%r800, %r3, 2;
	setp.ne.s32 	%p324, %r800, 0;
	@%p324 bra 	$L__BB0_459;
	ld.global.f64 	%fd1212, [%rd369+-8];
	mul.wide.u32 	%rd975, %r1607, 8;
	add.s64 	%rd976, %rd360, %rd975;
	ld.global.f64 	%fd1213, [%rd976];
	mul.f64 	%fd1214, %fd1212, %fd1213;
	st.global.f64 	[%rd976], %fd1214;
	ld.global.f64 	%fd1215, [%rd369+-8];
	ld.global.f64 	%fd1216, [%rd976+8];
	mul.f64 	%fd1217, %fd1215, %fd1216;
	st.global.f64 	[%rd976+8], %fd1217;
	bra.uni 	$L__BB0_459;
$L__BB0_457:
	mov.u64 	%rd783, $str$5;
	cvta.global.u64 	%rd784, %rd783;
	{ // callseq 26, 0
	.param .b64 param0;
	st.param.b64 	[param0], %rd784;
	.param .b64 param1;
	st.param.b64 	[param1], 0;
	.param .b32 retval0;
	call.uni (retval0), 
	vprintf, 
	(
	param0, 
	param1
	);
	ld.param.b32 	%r700, [retval0];
	} // callseq 26
	mov.u64 	%rd785, $str$1;
	cvta.global.u64 	%rd786, %rd785;
	mov.u64 	%rd787, $str$2;
	cvta.global.u64 	%rd788, %rd787;
	mov.u64 	%rd789, __unnamed_2;
	cvta.global.u64 	%rd790, %rd789;
	{ // callseq 27, 0
	.param .b64 param0;
	st.param.b64 	[param0], %rd786;
	.param .b64 param1;
	st.param.b64 	[param1], %rd788;
	.param .b32 param2;
	st.param.b32 	[param2], 170;
	.param .b64 param3;
	st.param.b64 	[param3], %rd790;
	.param .b64 param4;
	st.param.b64 	[param4], 1;
	call.uni 
	__assertfail, 
	(
	param0, 
	param1, 
	param2, 
	param3, 
	param4
	);
	} // callseq 27
	bra.uni 	$L__BB0_459;
$L__BB0_458:
	mov.u64 	%rd775, $str$6;
	cvta.global.u64 	%rd776, %rd775;
	{ // callseq 24, 0
	.param .b64 param0;
	st.param.b64 	[param0], %rd776;
	.param .b64 param1;
	st.param.b64 	[param1], 0;
	.param .b32 retval0;
	call.uni (retval0), 
	vprintf, 
	(
	param0, 
	param1
	);
	ld.param.b32 	%r697, [retval0];
	} // callseq 24
	mov.u64 	%rd777, $str$1;
	cvta.global.u64 	%rd778, %rd777;
	mov.u64 	%rd779, $str$2;
	cvta.global.u64 	%rd780, %rd779;
	mov.u64 	%rd781, __unnamed_2;
	cvta.global.u64 	%rd782, %rd781;
	{ // callseq 25, 0
	.param .b64 param0;
	st.param.b64 	[param0], %rd778;
	.param .b64 param1;
	st.param.b64 	[param1], %rd780;
	.param .b32 param2;
	st.param.b32 	[param2], 174;
	.param .b64 param3;
	st.param.b64 	[param3], %rd782;
	.param .b64 param4;
	st.param.b64 	[param4], 1;
	call.uni 
	__assertfail, 
	(
	param0, 
	param1, 
	param2, 
	param3, 
	param4
	);
	} // callseq 25
$L__BB0_459:
	ld.param.u32 	%r1526, [_Z9my_kernelPdiiS_iiS_iS_iddiiPKdS_S__param_13];
	setp.eq.s32 	%p325, %r1526, 0;
	mov.f64 	%fd2732, 0d0000000000000000;
	@%p325 bra 	$L__BB0_519;
	ld.param.u32 	%r1465, [_Z9my_kernelPdiiS_iiS_iS_iddiiPKdS_S__param_4];
	ld.param.u32 	%r1375, [_Z9my_kernelPdiiS_iiS_iS_iddiiPKdS_S__param_1];
	shr.u32 	%r802, %r1375, 31;
	add.s32 	%r803, %r1375, %r802;
	shr.s32 	%r233, %r803, 1;
	max.u32 	%r804, %r233, 1;
	and.b32  	%r234, %r1375, 15;
	and.b32  	%r235, %r1375, 7;
	add.s32 	%r805, %r1465, -1;
	and.b32  	%r236, %r1375, 3;
	and.b32  	%r237, %r1375, 2147483632;
	and.b32  	%r238, %r805, -8;
	and.b32  	%r239, %r804, 3;
	and.b32  	%r240, %r804, -4;
	and.b32  	%r241, %r805, -4;
	cvt.rn.f64.s32 	%fd1220, %r1375;
	rcp.rn.f64 	%fd1221, %fd1220;
	sqrt.rn.f64 	%fd141, %fd1221;
	mov.f64 	%fd2730, 0d3FF0000000000000;
	mov.b32 	%r1610, 0;
$L__BB0_461:
	ld.param.u32 	%r1376, [_Z9my_kernelPdiiS_iiS_iS_iddiiPKdS_S__param_1];
	add.s32 	%r243, %r235, -1;
	add.s32 	%r244, %r234, -1;
	setp.eq.s32 	%p326, %r1376, 0;
	@%p326 bra 	$L__BB0_475;
	setp.lt.u32 	%p327, %r3, 15;
	mov.b32 	%r1613, 0;
	@%p327 bra 	$L__BB0_465;
	ld.param.u32 	%r1377, [_Z9my_kernelPdiiS_iiS_iS_iddiiPKdS_S__param_1];
	and.b32  	%r807, %r1377, -16;
	neg.s32 	%r1611, %r807;
	add.s64 	%rd1946, %rd465, 64;
	add.s64 	%rd1945, %rd472, 64;
$L__BB0_464:
	.pragma "nounroll";
	ld.param.u32 	%r1378, [_Z9my_kernelPdiiS_iiS_iS_iddiiPKdS_S__param_1];
	and.b32  	%r1613, %r1378, -16;
	ld.f64 	%fd1222, [%rd1946+-64];
	st.f64 	[%rd1945+-64], %fd1222;
	ld.f64 	%fd1223, [%rd1946+-56];
	st.f64 	[%rd1945+-56], %fd1223;
	ld.f64 	%fd1224, [%rd1946+-48];
	st.f64 	[%rd1945+-48], %fd1224;
	ld.f64 	%fd1225, [%rd1946+-40];
	st.f64 	[%rd1945+-40], %fd1225;
	ld.f64 	%fd1226, [%rd1946+-32];
	st.f64 	[%rd1945+-32], %fd1226;
	ld.f64 	%fd1227, [%rd1946+-24];
	st.f64 	[%rd1945+-24], %fd1227;
	ld.f64 	%fd1228, [%rd1946+-16];
	st.f64 	[%rd1945+-16], %fd1228;
	ld.f64 	%fd1229, [%rd1946+-8];
	st.f64 	[%rd1945+-8], %fd1229;
	ld.f64 	%fd1230, [%rd1946];
	st.f64 	[%rd1945], %fd1230;
	ld.f64 	%fd1231, [%rd1946+8];
	st.f64 	[%rd1945+8], %fd1231;
	ld.f64 	%fd1232, [%rd1946+16];
	st.f64 	[%rd1945+16], %fd1232;
	ld.f64 	%fd1233, [%rd1946+24];
	st.f64 	[%rd1945+24], %fd1233;
	ld.f64 	%fd1234, [%rd1946+32];
	st.f64 	[%rd1945+32], %fd1234;
	ld.f64 	%fd1235, [%rd1946+40];
	st.f64 	[%rd1945+40], %fd1235;
	ld.f64 	%fd1236, [%rd1946+48];
	st.f64 	[%rd1945+48], %fd1236;
	ld.f64 	%fd1237, [%rd1946+56];
	st.f64 	[%rd1945+56], %fd1237;
	add.s32 	%r1611, %r1611, 16;
	add.s64 	%rd1946, %rd1946, 128;
	add.s64 	%rd1945, %rd1945, 128;
	setp.ne.s32 	%p328, %r1611, 0;
	@%p328 bra 	$L__BB0_464;
$L__BB0_465:
	setp.eq.s32 	%p329, %r234, 0;
	@%p329 bra 	$L__BB0_475;
	setp.lt.u32 	%p330, %r244, 7;
	@%p330 bra 	$L__BB0_468;
	mul.wide.u32 	%rd977, %r1613, 8;
	add.s64 	%rd978, %rd465, %rd977;
	ld.f64 	%fd1238, [%rd978];
	add.s64 	%rd979, %rd472, %rd977;
	st.f64 	[%rd979], %fd1238;
	ld.f64 	%fd1239, [%rd978+8];
	st.f64 	[%rd979+8], %fd1239;
	ld.f64 	%fd1240, [%rd978+16];
	st.f64 	[%rd979+16], %fd1240;
	ld.f64 	%fd1241, [%rd978+24];
	st.f64 	[%rd979+24], %fd1241;
	ld.f64 	%fd1242, [%rd978+32];
	st.f64 	[%rd979+32], %fd1242;
	ld.f64 	%fd1243, [%rd978+40];
	st.f64 	[%rd979+40], %fd1243;
	ld.f64 	%fd1244, [%rd978+48];
	st.f64 	[%rd979+48], %fd1244;
	ld.f64 	%fd1245, [%rd978+56];
	st.f64 	[%rd979+56], %fd1245;
	add.s32 	%r1613, %r1613, 8;
$L__BB0_468:
	setp.eq.s32 	%p331, %r235, 0;
	@%p331 bra 	$L__BB0_475;
	setp.lt.u32 	%p332, %r243, 3;
	@%p332 bra 	$L__BB0_471;
	mul.wide.u32 	%rd980, %r1613, 8;
	add.s64 	%rd981, %rd465, %rd980;
	ld.f64 	%fd1246, [%rd981];
	add.s64 	%rd982, %rd472, %rd980;
	st.f64 	[%rd982], %fd1246;
	ld.f64 	%fd1247, [%rd981+8];
	st.f64 	[%rd982+8], %fd1247;
	ld.f64 	%fd1248, [%rd981+16];
	st.f64 	[%rd982+16], %fd1248;
	ld.f64 	%fd1249, [%rd981+24];
	st.f64 	[%rd982+24], %fd1249;
	add.s32 	%r1613, %r1613, 4;
$L__BB0_471:
	setp.eq.s32 	%p333, %r236, 0;
	@%p333 bra 	$L__BB0_475;
	setp.eq.s32 	%p334, %r236, 1;
	mul.wide.u32 	%rd983, %r1613, 8;
	add.s64 	%rd384, %rd465, %rd983;
	ld.f64 	%fd1250, [%rd384];
	add.s64 	%rd385, %rd472, %rd983;
	st.f64 	[%rd385], %fd1250;
	@%p334 bra 	$L__BB0_475;
	setp.eq.s32 	%p335, %r236, 2;
	ld.f64 	%fd1251, [%rd384+8];
	st.f64 	[%rd385+8], %fd1251;
	@%p335 bra 	$L__BB0_475;
	ld.f64 	%fd1252, [%rd384+16];
	st.f64 	[%rd385+16], %fd1252;
$L__BB0_475:
	setp.neu.f64 	%p336, %fd32, 0d3FF0000000000000;
	@%p336 bra 	$L__BB0_533;
	ld.param.u32 	%r1384, [_Z9my_kernelPdiiS_iiS_iS_iddiiPKdS_S__param_1];
	setp.lt.s32 	%p358, %r1384, 1;
	@%p358 bra 	$L__BB0_562;
	mov.b32 	%r1615, 0;
$L__BB0_478:
	ld.param.u32 	%r1467, [_Z9my_kernelPdiiS_iiS_iS_iddiiPKdS_S__param_4];
	ld.param.u32 	%r1385, [_Z9my_kernelPdiiS_iiS_iS_iddiiPKdS_S__param_1];
	setp.lt.s32 	%p359, %r1467, 2;
	ld.global.f64 	%fd1285, [%rd4];
	not.b32 	%r823, %r1615;
	add.s32 	%r824, %r1385, %r823;
	mul.wide.s32 	%rd1019, %r824, 8;
	add.s64 	%rd386, %rd486, %rd1019;
	ld.f64 	%fd1286, [%rd386];
	mul.f64 	%fd2735, %fd1285, %fd1286;
	add.s64 	%rd387, %rd465, %rd1019;
	st.f64 	[%rd387], %fd2735;
	@%p359 bra 	$L__BB0_518;
	ld.param.u32 	%r1468, [_Z9my_kernelPdiiS_iiS_iS_iddiiPKdS_S__param_4];
	add.s32 	%r826, %r1468, -2;
	setp.lt.u32 	%p360, %r826, 7;
	mov.b32 	%r1617, 1;
	@%p360 bra 	$L__BB0_498;
	mov.b32 	%r1617, 1;
$L__BB0_481:
	.pragma "nounroll";
	setp.gt.u32 	%p361, %r1617, %r1615;
	mul.wide.u32 	%rd1020, %r1617, 8;
	add.s64 	%rd388, %rd4, %rd1020;
	@%p361 bra 	$L__BB0_483;
	ld.global.f64 	%fd1287, [%rd388];
	mul.wide.s32 	%rd1021, %r1617, 8;
	add.s64 	%rd1022, %rd386, %rd1021;
	ld.f64 	%fd1288, [%rd1022];
	fma.rn.f64 	%fd2735, %fd1287, %fd1288, %fd2735;
	st.f64 	[%rd387], %fd2735;
$L__BB0_483:
	setp.ge.u32 	%p362, %r1617, %r1615;
	mul.wide.s32 	%rd1023, %r1617, 8;
	add.s64 	%rd389, %rd386, %rd1023;
	@%p362 bra 	$L__BB0_485;
	ld.global.f64 	%fd1289, [%rd388+8];
	ld.f64 	%fd1290, [%rd389+8];
	fma.rn.f64 	%fd2735, %fd1289, %fd1290, %fd2735;
	st.f64 	[%rd387], %fd2735;
$L__BB0_485:
	add.s32 	%r828, %r1617, 2;
	setp.gt.u32 	%p363, %r828, %r1615;
	@%p363 bra 	$L__BB0_487;
	ld.global.f64 	%fd1291, [%rd388+16];
	ld.f64 	%fd1292, [%rd389+16];
	fma.rn.f64 	%fd2735, %fd1291, %fd1292, %fd2735;
	st.f64 	[%rd387], %fd2735;
$L__BB0_487:
	add.s32 	%r829, %r1617, 3;
	setp.gt.u32 	%p364, %r829, %r1615;
	@%p364 bra 	$L__BB0_489;
	ld.global.f64 	%fd1293, [%rd388+24];
	ld.f64 	%fd1294, [%rd389+24];
	fma.rn.f64 	%fd2735, %fd1293, %fd1294, %fd2735;
	st.f64 	[%rd387], %fd2735;
$L__BB0_489:
	add.s32 	%r830, %r1617, 4;
	setp.gt.u32 	%p365, %r830, %r1615;
	@%p365 bra 	$L__BB0_491;
	ld.global.f64 	%fd1295, [%rd388+32];
	ld.f64 	%fd1296, [%rd389+32];
	fma.rn.f64 	%fd2735, %fd1295, %fd1296, %fd2735;
	st.f64 	[%rd387], %fd2735;
$L__BB0_491:
	add.s32 	%r831, %r1617, 5;
	setp.gt.u32 	%p366, %r831, %r1615;
	@%p366 bra 	$L__BB0_493;
	ld.global.f64 	%fd1297, [%rd388+40];
	ld.f64 	%fd1298, [%rd389+40];
	fma.rn.f64 	%fd2735, %fd1297, %fd1298, %fd2735;
	st.f64 	[%rd387], %fd2735;
$L__BB0_493:
	add.s32 	%r832, %r1617, 6;
	setp.gt.u32 	%p367, %r832, %r1615;
	@%p367 bra 	$L__BB0_495;
	ld.global.f64 	%fd1299, [%rd388+48];
	ld.f64 	%fd1300, [%rd389+48];
	fma.rn.f64 	%fd2735, %fd1299, %fd1300, %fd2735;
	st.f64 	[%rd387], %fd2735;
$L__BB0_495:
	add.s32 	%r258, %r1617, 7;
	setp.gt.u32 	%p368, %r258, %r1615;
	@%p368 bra 	$L__BB0_497;
	ld.global.f64 	%fd1301, [%rd388+56];
	ld.f64 	%fd1302, [%rd389+56];
	fma.rn.f64 	%fd2735, %fd1301, %fd1302, %fd2735;
	st.f64 	[%rd387], %fd2735;
$L__BB0_497:
	add.s32 	%r1617, %r1617, 8;
	setp.ne.s32 	%p369, %r258, %r238;
	@%p369 bra 	$L__BB0_481;
$L__BB0_498:
	ld.param.u32 	%r1469, [_Z9my_kernelPdiiS_iiS_iS_iddiiPKdS_S__param_4];
	add.s32 	%r833, %r1469, -1;
	and.b32  	%r834, %r833, 7;
	setp.eq.s32 	%p370, %r834, 0;
	@%p370 bra 	$L__BB0_518;
	ld.param.u32 	%r1470, [_Z9my_kernelPdiiS_iiS_iS_iddiiPKdS_S__param_4];
	add.s32 	%r835, %r1470, -1;
	and.b32  	%r836, %r835, 7;
	add.s32 	%r837, %r836, -1;
	setp.lt.u32 	%p371, %r837, 3;
	@%p371 bra 	$L__BB0_509;
	setp.gt.u32 	%p372, %r1617, %r1615;
	mul.wide.u32 	%rd1024, %r1617, 8;
	add.s64 	%rd390, %rd4, %rd1024;
	@%p372 bra 	$L__BB0_502;
	ld.global.f64 	%fd1303, [%rd390];
	mul.wide.s32 	%rd1025, %r1617, 8;
	add.s64 	%rd1026, %rd386, %rd1025;
	ld.f64 	%fd1304, [%rd1026];
	fma.rn.f64 	%fd2735, %fd1303, %fd1304, %fd2735;
	st.f64 	[%rd387], %fd2735;
$L__BB0_502:
	setp.ge.u32 	%p373, %r1617, %r1615;
	mul.wide.s32 	%rd1027, %r1617, 8;
	add.s64 	%rd391, %rd386, %rd1027;
	@%p373 bra 	$L__BB0_504;
	ld.global.f64 	%fd1305, [%rd390+8];
	ld.f64 	%fd1306, [%rd391+8];
	fma.rn.f64 	%fd2735, %fd1305, %fd1306, %fd2735;
	st.f64 	[%rd387], %fd2735;
$L__BB0_504:
	add.s32 	%r838, %r1617, 2;
	setp.gt.u32 	%p374, %r838, %r1615;
	@%p374 bra 	$L__BB0_506;
	ld.global.f64 	%fd1307, [%rd390+16];
	ld.f64 	%fd1308, [%rd391+16];
	fma.rn.f64 	%fd2735, %fd1307, %fd1308, %fd2735;
	st.f64 	[%rd387], %fd2735;
$L__BB0_506:
	add.s32 	%r839, %r1617, 3;
	setp.gt.u32 	%p375, %r839, %r1615;
	@%p375 bra 	$L__BB0_508;
	ld.global.f64 	%fd1309, [%rd390+24];
	ld.f64 	%fd1310, [%rd391+24];
	fma.rn.f64 	%fd2735, %fd1309, %fd1310, %fd2735;
	st.f64 	[%rd387], %fd2735;
$L__BB0_508:
	add.s32 	%r1617, %r1617, 4;
$L__BB0_509:
	ld.param.u32 	%r1471, [_Z9my_kernelPdiiS_iiS_iS_iddiiPKdS_S__param_4];
	add.s32 	%r840, %r1471, -1;
	and.b32  	%r841, %r840, 3;
	setp.eq.s32 	%p376, %r841, 0;
	@%p376 bra 	$L__BB0_518;
	ld.param.u32 	%r1472, [_Z9my_kernelPdiiS_iiS_iS_iddiiPKdS_S__param_4];
	add.s32 	%r842, %r1472, -1;
	and.b32  	%r843, %r842, 3;
	setp.eq.s32 	%p377, %r843, 1;
	@%p377 bra 	$L__BB0_516;
	setp.gt.u32 	%p378, %r1617, %r1615;
	mul.wide.u32 	%rd1028, %r1617, 8;
	add.s64 	%rd392, %rd4, %rd1028;
	@%p378 bra 	$L__BB0_513;
	ld.global.f64 	%fd1311, [%rd392];
	mul.wide.s32 	%rd1029, %r1617, 8;
	add.s64 	%rd1030, %rd386, %rd1029;
	ld.f64 	%fd1312, [%rd1030];
	fma.rn.f64 	%fd2735, %fd1311, %fd1312, %fd2735;
	st.f64 	[%rd387], %fd2735;
$L__BB0_513:
	setp.ge.u32 	%p379, %r1617, %r1615;
	@%p379 bra 	$L__BB0_515;
	ld.global.f64 	%fd1313, [%rd392+8];
	mul.wide.s32 	%rd1031, %r1617, 8;
	add.s64 	%rd1032, %rd386, %rd1031;
	ld.f64 	%fd1314, [%rd1032+8];
	fma.rn.f64 	%fd2735, %fd1313, %fd1314, %fd2735;
	st.f64 	[%rd387], %fd2735;
$L__BB0_515:
	add.s32 	%r1617, %r1617, 2;
$L__BB0_516:
	ld.param.u32 	%r1473, [_Z9my_kernelPdiiS_iiS_iS_iddiiPKdS_S__param_4];
	and.b32  	%r844, %r1473, 1;
	setp.eq.b32 	%p380, %r844, 1;
	setp.gt.u32 	%p381, %r1617, %r1615;
	or.pred  	%p382, %p380, %p381;
	@%p382 bra 	$L__BB0_518;
	mul.wide.u32 	%rd1033, %r1617, 8;
	add.s64 	%rd1034, %rd4, %rd1033;
	ld.global.f64 	%fd1315, [%rd1034];
	mul.wide.s32 	%rd1035, %r1617, 8;
	add.s64 	%rd1036, %rd386, %rd1035;
	ld.f64 	%fd1316, [%rd1036];
	fma.rn.f64 	%fd1317, %fd1315, %fd1316, %fd2735;
	st.f64 	[%rd387], %fd1317;
$L__BB0_518:
	ld.param.u32 	%r1386, [_Z9my_kernelPdiiS_iiS_iS_iddiiPKdS_S__param_1];
	add.s32 	%r1615, %r1615, 1;
	setp.eq.s32 	%p383, %r1615, %r1386;
	@%p383 bra 	$L__BB0_562;
	bra.uni 	$L__BB0_478;
$L__BB0_519:
	ld.param.u32 	%r1457, [_Z9my_kernelPdiiS_iiS_iS_iddiiPKdS_S__param_1];
	setp.eq.s32 	%p847, %r1457, 0;
	@%p847 bra 	$L__BB0_531;
	ld.param.u64 	%rd1811, [_Z9my_kernelPdiiS_iiS_iS_iddiiPKdS_S__param_15];
	ld.param.u32 	%r1458, [_Z9my_kernelPdiiS_iiS_iS_iddiiPKdS_S__param_1];
	ld.param.u64 	%rd1808, [_Z9my_kernelPdiiS_iiS_iS_iddiiPKdS_S__param_0];
	cvta.to.global.u64 	%rd378, %rd1808;
	cvta.to.global.u64 	%rd379, %rd1811;
	and.b32  	%r246, %r1458, 7;
	setp.lt.u32 	%p848, %r3, 7;
	mov.b32 	%r1754, 0;
	@%p848 bra 	$L__BB0_523;
	ld.param.u32 	%r1459, [_Z9my_kernelPdiiS_iiS_iS_iddiiPKdS_S__param_1];
	and.b32  	%r1754, %r1459, -8;
	mov.b32 	%r1753, 0;
$L__BB0_522:
	.pragma "nounroll";
	add.s32 	%r1306, %r1753, %r2;
	mul.wide.u32 	%rd1752, %r1306, 8;
	add.s64 	%rd1753, %rd378, %rd1752;
	ld.global.nc.f64 	%fd2603, [%rd1753];
	mul.wide.u32 	%rd1754, %r1753, 8;
	add.s64 	%rd1755, %rd479, %rd1754;
	ld.f64 	%fd2604, [%rd1755];
	mul.f64 	%fd2605, %fd2731, %fd2604;
	sub.f64 	%fd2606, %fd2603, %fd2605;
	add.s64 	%rd1756, %rd379, %rd1752;
	st.global.f64 	[%rd1756], %fd2606;
	add.s32 	%r1307, %r1306, 1;
	mul.wide.u32 	%rd1757, %r1307, 8;
	add.s64 	%rd1758, %rd378, %rd1757;
	ld.global.nc.f64 	%fd2607, [%rd1758];
	ld.f64 	%fd2608, [%rd1755+8];
	mul.f64 	%fd2609, %fd2731, %fd2608;
	sub.f64 	%fd2610, %fd2607, %fd2609;
	add.s64 	%rd1759, %rd379, %rd1757;
	st.global.f64 	[%rd1759], %fd2610;
	add.s32 	%r1308, %r1306, 2;
	mul.wide.u32 	%rd1760, %r1308, 8;
	add.s64 	%rd1761, %rd378, %rd1760;
	ld.global.nc.f64 	%fd2611, [%rd1761];
	ld.f64 	%fd2612, [%rd1755+16];
	mul.f64 	%fd2613, %fd2731, %fd2612;
	sub.f64 	%fd2614, %fd2611, %fd2613;
	add.s64 	%rd1762, %rd379, %rd1760;
	st.global.f64 	[%rd1762], %fd2614;
	add.s32 	%r1309, %r1306, 3;
	mul.wide.u32 	%rd1763, %r1309, 8;
	add.s64 	%rd1764, %rd378, %rd1763;
	ld.global.nc.f64 	%fd2615, [%rd1764];
	ld.f64 	%fd2616, [%rd1755+24];
	mul.f64 	%fd2617, %fd2731, %fd2616;
	sub.f64 	%fd2618, %fd2615, %fd2617;
	add.s64 	%rd1765, %rd379, %rd1763;
	st.global.f64 	[%rd1765], %fd2618;
	add.s32 	%r1310, %r1306, 4;
	mul.wide.u32 	%rd1766, %r1310, 8;
	add.s64 	%rd1767, %rd378, %rd1766;
	ld.global.nc.f64 	%fd2619, [%rd1767];
	ld.f64 	%fd2620, [%rd1755+32];
	mul.f64 	%fd2621, %fd2731, %fd2620;
	sub.f64 	%fd2622, %fd2619, %fd2621;
	add.s64 	%rd1768, %rd379, %rd1766;
	st.global.f64 	[%rd1768], %fd2622;
	add.s32 	%r1311, %r1306, 5;
	mul.wide.u32 	%rd1769, %r1311, 8;
	add.s64 	%rd1770, %rd378, %rd1769;
	ld.global.nc.f64 	%fd2623, [%rd1770];
	ld.f64 	%fd2624, [%rd1755+40];
	mul.f64 	%fd2625, %fd2731, %fd2624;
	sub.f64 	%fd2626, %fd2623, %fd2625;
	add.s64 	%rd1771, %rd379, %rd1769;
	st.global.f64 	[%rd1771], %fd2626;
	add.s32 	%r1312, %r1306, 6;
	mul.wide.u32 	%rd1772, %r1312, 8;
	add.s64 	%rd1773, %rd378, %rd1772;
	ld.global.nc.f64 	%fd2627, [%rd1773];
	ld.f64 	%fd2628, [%rd1755+48];
	mul.f64 	%fd2629, %fd2731, %fd2628;
	sub.f64 	%fd2630, %fd2627, %fd2629;
	add.s64 	%rd1774, %rd379, %rd1772;
	st.global.f64 	[%rd1774], %fd2630;
	add.s32 	%r1313, %r1306, 7;
	mul.wide.u32 	%rd1775, %r1313, 8;
	add.s64 	%rd1776, %rd378, %rd1775;
	ld.global.nc.f64 	%fd2631, [%rd1776];
	ld.f64 	%fd2632, [%rd1755+56];
	mul.f64 	%fd2633, %fd2731, %fd2632;
	sub.f64 	%fd2634, %fd2631, %fd2633;
	add.s64 	%rd1777, %rd379, %rd1775;
	st.global.f64 	[%rd1777], %fd2634;
	add.s32 	%r1753, %r1753, 8;
	setp.ne.s32 	%p849, %r1753, %r1754;
	@%p849 bra 	$L__BB0_522;
$L__BB0_523:
	setp.eq.s32 	%p850, %r246, 0;
	@%p850 bra 	$L__BB0_531;
	setp.lt.u32 	%p851, %r246, 4;
	@%p851 bra 	$L__BB0_526;
	add.s32 	%r1314, %r1754, %r2;
	mul.wide.u32 	%rd1778, %r1314, 8;
	add.s64 	%rd1779, %rd378, %rd1778;
	ld.global.nc.f64 	%fd2635, [%rd1779];
	mul.wide.u32 	%rd1780, %r1754, 8;
	add.s64 	%rd1781, %rd479, %rd1780;
	ld.f64 	%fd2636, [%rd1781];
	mul.f64 	%fd2637, %fd2731, %fd2636;
	sub.f64 	%fd2638, %fd2635, %fd2637;
	add.s64 	%rd1782, %rd379, %rd1778;
	st.global.f64 	[%rd1782], %fd2638;
	add.s32 	%r1315, %r1314, 1;
	mul.wide.u32 	%rd1783, %r1315, 8;
	add.s64 	%rd1784, %rd378, %rd1783;
	ld.global.nc.f64 	%fd2639, [%rd1784];
	ld.f64 	%fd2640, [%rd1781+8];
	mul.f64 	%fd2641, %fd2731, %fd2640;
	sub.f64 	%fd2642, %fd2639, %fd2641;
	add.s64 	%rd1785, %rd379, %rd1783;
	st.global.f64 	[%rd1785], %fd2642;
	add.s32 	%r1316, %r1314, 2;
	mul.wide.u32 	%rd1786, %r1316, 8;
	add.s64 	%rd1787, %rd378, %rd1786;
	ld.global.nc.f64 	%fd2643, [%rd1787];
	ld.f64 	%fd2644, [%rd1781+16];
	mul.f64 	%fd2645, %fd2731, %fd2644;
	sub.f64 	%fd2646, %fd2643, %fd2645;
	add.s64 	%rd1788, %rd379, %rd1786;
	st.global.f64 	[%rd1788], %fd2646;
	add.s32 	%r1317, %r1314, 3;
	mul.wide.u32 	%rd1789, %r1317, 8;
	add.s64 	%rd1790, %rd378, %rd1789;
	ld.global.nc.f64 	%fd2647, [%rd1790];
	ld.f64 	%fd2648, [%rd1781+24];
	mul.f64 	%fd2649, %fd2731, %fd2648;
	sub.f64 	%fd2650, %fd2647, %fd2649;
	add.s64 	%rd1791, %rd379, %rd1789;
	st.global.f64 	[%rd1791], %fd2650;
	add.s32 	%r1754, %r1754, 4;
$L__BB0_526:
	ld.param.u32 	%r1460, [_Z9my_kernelPdiiS_iiS_iS_iddiiPKdS_S__param_1];
	and.b32  	%r1318, %r1460, 3;
	setp.eq.s32 	%p852, %r1318, 0;
	@%p852 bra 	$L__BB0_531;
	setp.eq.s32 	%p853, %r1318, 1;
	@%p853 bra 	$L__BB0_529;
	add.s32 	%r1319, %r1754, %r2;
	mul.wide.u32 	%rd1792, %r1319, 8;
	add.s64 	%rd1793, %rd378, %rd1792;
	ld.global.nc.f64 	%fd2651, [%rd1793];
	mul.wide.u32 	%rd1794, %r1754, 8;
	add.s64 	%rd1795, %rd479, %rd1794;
	ld.f64 	%fd2652, [%rd1795];
	mul.f64 	%fd2653, %fd2731, %fd2652;
	sub.f64 	%fd2654, %fd2651, %fd2653;
	add.s64 	%rd1796, %rd379, %rd1792;
	st.global.f64 	[%rd1796], %fd2654;
	add.s32 	%r1320, %r1319, 1;
	mul.wide.u32 	%rd1797, %r1320, 8;
	add.s64 	%rd1798, %rd378, %rd1797;
	ld.global.nc.f64 	%fd2655, [%rd1798];
	ld.f64 	%fd2656, [%rd1795+8];
	mul.f64 	%fd2657, %fd2731, %fd2656;
	sub.f64 	%fd2658, %fd2655, %fd2657;
	add.s64 	%rd1799, %rd379, %rd1797;
	st.global.f64 	[%rd1799], %fd2658;
	add.s32 	%r1754, %r1754, 2;
$L__BB0_529:
	ld.param.u32 	%r1461, [_Z9my_kernelPdiiS_iiS_iS_iddiiPKdS_S__param_1];
	and.b32  	%r1321, %r1461, 1;
	setp.eq.b32 	%p854, %r1321, 1;
	not.pred 	%p855, %p854;
	@%p855 bra 	$L__BB0_531;
	add.s32 	%r1322, %r1754, %r2;
	mul.wide.u32 	%rd1800, %r1322, 8;
	add.s64 	%rd1801, %rd378, %rd1800;
	ld.global.nc.f64 	%fd2659, [%rd1801];
	mul.wide.u32 	%rd1802, %r1754, 8;
	add.s64 	%rd1803, %rd479, %rd1802;
	ld.f64 	%fd2660, [%rd1803];
	mul.f64 	%fd2661, %fd2731, %fd2660;
	sub.f64 	%fd2662, %fd2659, %fd2661;
	add.s64 	%rd1804, %rd379, %rd1800;
	st.global.f64 	[%rd1804], %fd2662;
$L__BB0_531:
	ld.param.u64 	%rd1812, [_Z9my_kernelPdiiS_iiS_iS_iddiiPKdS_S__param_16];
	mov.u32 	%r1323, %ctaid.x;
	mov.u32 	%r1324, %ntid.x;
	mov.u32 	%r1325, %tid.x;
	mad.lo.s32 	%r1326, %r1323, %r1324, %r1325;
	cvta.to.global.u64 	%rd1805, %rd1812;
	mul.wide.u32 	%rd1806, %r1326, 8;
	add.s64 	%rd1807, %rd1805, %rd1806;
	st.global.f64 	[%rd1807], %fd2732;
	{ // callseq 72, 0
	.param .b64 param0;
	st.param.b64 	[param0], %rd486;
	call.uni 
	free, 
	(
	param0
	);
	} // callseq 72
	{ // callseq 73, 0
	.param .b64 param0;
	st.param.b64 	[param0], %rd479;
	call.uni 
	free, 
	(
	param0
	);
	} // callseq 73
	{ // callseq 74, 0
	.param .b64 param0;
	st.param.b64 	[param0], %rd472;
	call.uni 
	free, 
	(
	param0
	);
	} // callseq 74
	{ // callseq 75, 0
	.param .b64 param0;
	st.param.b64 	[param0], %rd465;
	call.uni 
	free, 
	(
	param0
	);
	} // callseq 75
	{ // callseq 76, 0
	.param .b64 param0;
	st.param.b64 	[param0], %rd493;
	call.uni 
	free, 
	(
	param0
	);
	} // callseq 76
$L__BB0_532:
	ret;
$L__BB0_533:
	ld.param.u32 	%r1466, [_Z9my_kernelPdiiS_iiS_iS_iddiiPKdS_S__param_4];
	setp.ne.s32 	%p337, %r1466, 1;
	@%p337 bra 	$L__BB0_1244;
	ld.global.f64 	%fd1253, [%rd4];
	setp.neu.f64 	%p338, %fd1253, 0d3FF0000000000000;
	@%p338 bra 	$L__BB0_1244;
	ld.param.u32 	%r1379, [_Z9my_kernelPdiiS_iiS_iS_iddiiPKdS_S__param_1];
	setp.lt.s32 	%p339, %r1379, 1;
	@%p339 bra 	$L__BB0_562;
	setp.lt.u32 	%p340, %r3, 15;
	mov.b32 	%r1621, 0;
	@%p340 bra 	$L__BB0_539;
	mov.b32 	%r1623, 0;
$L__BB0_538:
	.pragma "nounroll";
	mul.wide.u32 	%rd992, %r1623, 8;
	add.s64 	%rd993, %rd465, %rd992;
	mov.b64 	%rd994, 0;
	st.u64 	[%rd993], %rd994;
	st.u64 	[%rd993+8], %rd994;
	st.u64 	[%rd993+16], %rd994;
	st.u64 	[%rd993+24], %rd994;
	st.u64 	[%rd993+32], %rd994;
	st.u64 	[%rd993+40], %rd994;
	st.u64 	[%rd993+48], %rd994;
	st.u64 	[%rd993+56], %rd994;
	st.u64 	[%rd993+64], %rd994;
	st.u64 	[%rd993+72], %rd994;
	st.u64 	[%rd993+80], %rd994;
	st.u64 	[%rd993+88], %rd994;
	st.u64 	[%rd993+96], %rd994;
	st.u64 	[%rd993+104], %rd994;
	st.u64 	[%rd993+112], %rd994;
	st.u64 	[%rd993+120], %rd994;
	add.s32 	%r1623, %r1623, 16;
	setp.eq.s32 	%p341, %r1623, %r237;
	mov.u32 	%r1621, %r237;
	@%p341 bra 	$L__BB0_539;
	bra.uni 	$L__BB0_538;
$L__BB0_539:
	setp.eq.s32 	%p342, %r234, 0;
	@%p342 bra 	$L__BB0_549;
	setp.lt.u32 	%p343, %r244, 7;
	@%p343 bra 	$L__BB0_542;
	mul.wide.u32 	%rd995, %r1621, 8;
	add.s64 	%rd996, %rd465, %rd995;
	mov.b64 	%rd997, 0;
	st.u64 	[%rd996], %rd997;
	st.u64 	[%rd996+8], %rd997;
	st.u64 	[%rd996+16], %rd997;
	st.u64 	[%rd996+24], %rd997;
	st.u64 	[%rd996+32], %rd997;
	st.u64 	[%rd996+40], %rd997;
	st.u64 	[%rd996+48], %rd997;
	st.u64 	[%rd996+56], %rd997;
	add.s32 	%r1621, %r1621, 8;
$L__BB0_542:
	setp.eq.s32 	%p344, %r235, 0;
	@%p344 bra 	$L__BB0_549;
	setp.lt.u32 	%p345, %r243, 3;
	@%p345 bra 	$L__BB0_545;
	mul.wide.u32 	%rd998, %r1621, 8;
	add.s64 	%rd999, %rd465, %rd998;
	mov.b64 	%rd1000, 0;
	st.u64 	[%rd999], %rd1000;
	st.u64 	[%rd999+8], %rd1000;
	st.u64 	[%rd999+16], %rd1000;
	st.u64 	[%rd999+24], %rd1000;
	add.s32 	%r1621, %r1621, 4;
$L__BB0_545:
	setp.eq.s32 	%p346, %r236, 0;
	@%p346 bra 	$L__BB0_549;
	setp.eq.s32 	%p347, %r236, 1;
	mul.wide.u32 	%rd1001, %r1621, 8;
	add.s64 	%rd393, %rd465, %rd1001;
	mov.b64 	%rd1002, 0;
	st.u64 	[%rd393], %rd1002;
	@%p347 bra 	$L__BB0_549;
	setp.eq.s32 	%p348, %r236, 2;
	mov.b64 	%rd1003, 0;
	st.u64 	[%rd393+8], %rd1003;
	@%p348 bra 	$L__BB0_549;
	mov.b64 	%rd1004, 0;
	st.u64 	[%rd393+16], %rd1004;
$L__BB0_549:
	setp.lt.u32 	%p349, %r3, 15;
	mov.b32 	%r1626, 0;
	@%p349 bra 	$L__BB0_552;
	mov.b32 	%r1624, 0;
$L__BB0_551:
	.pragma "nounroll";
	ld.param.u32 	%r1380, [_Z9my_kernelPdiiS_iiS_iS_iddiiPKdS_S__param_1];
	not.b32 	%r814, %r1624;
	add.s32 	%r815, %r1380, %r814;
	mul.wide.s32 	%rd1005, %r815, 8;
	add.s64 	%rd1006, %rd486, %rd1005;
	ld.f64 	%fd1254, [%rd1006];
	mul.wide.u32 	%rd1007, %r1624, 8;
	add.s64 	%rd1008, %rd465, %rd1007;
	st.f64 	[%rd1008], %fd1254;
	ld.f64 	%fd1255, [%rd1006+-8];
	st.f64 	[%rd1008+8], %fd1255;
	ld.f64 	%fd1256, [%rd1006+-16];
	st.f64 	[%rd1008+16], %fd1256;
	ld.f64 	%fd1257, [%rd1006+-24];
	st.f64 	[%rd1008+24], %fd1257;
	ld.f64 	%fd1258, [%rd1006+-32];
	st.f64 	[%rd1008+32], %fd1258;
	ld.f64 	%fd1259, [%rd1006+-40];
	st.f64 	[%rd1008+40], %fd1259;
	ld.f64 	%fd1260, [%rd1006+-48];
	st.f64 	[%rd1008+48], %fd1260;
	ld.f64 	%fd1261, [%rd1006+-56];
	st.f64 	[%rd1008+56], %fd1261;
	ld.f64 	%fd1262, [%rd1006+-64];
	st.f64 	[%rd1008+64], %fd1262;
	ld.f64 	%fd1263, [%rd1006+-72];
	st.f64 	[%rd1008+72], %fd1263;
	ld.f64 	%fd1264, [%rd1006+-80];
	st.f64 	[%rd1008+80], %fd1264;
	ld.f64 	%fd1265, [%rd1006+-88];
	st.f64 	[%rd1008+88], %fd1265;
	ld.f64 	%fd1266, [%rd1006+-96];
	st.f64 	[%rd1008+96], %fd1266;
	ld.f64 	%fd1267, [%rd1006+-104];
	st.f64 	[%rd1008+104], %fd1267;
	ld.f64 	%fd1268, [%rd1006+-112];
	st.f64 	[%rd1008+112], %fd1268;
	ld.f64 	%fd1269, [%rd1006+-120];
	st.f64 	[%rd1008+120], %fd1269;
	add.s32 	%r1624, %r1624, 16;
	setp.eq.s32 	%p350, %r1624, %r237;
	mov.u32 	%r1626, %r237;
	@%p350 bra 	$L__BB0_552;
	bra.uni 	$L__BB0_551;
$L__BB0_552:
	setp.eq.s32 	%p351, %r234, 0;
	@%p351 bra 	$L__BB0_562;
	setp.lt.u32 	%p352, %r244, 7;
	@%p352 bra 	$L__BB0_555;
	ld.param.u32 	%r1381, [_Z9my_kernelPdiiS_iiS_iS_iddiiPKdS_S__param_1];
	not.b32 	%r816, %r1626;
	add.s32 	%r817, %r1381, %r816;
	mul.wide.s32 	%rd1009, %r817, 8;
	add.s64 	%rd1010, %rd486, %rd1009;
	ld.f64 	%fd1270, [%rd1010];
	mul.wide.u32 	%rd1011, %r1626, 8;
	add.s64 	%rd1012, %rd465, %rd1011;
	st.f64 	[%rd1012], %fd1270;
	ld.f64 	%fd1271, [%rd1010+-8];
	st.f64 	[%rd1012+8], %fd1271;
	ld.f64 	%fd1272, [%rd1010+-16];
	st.f64 	[%rd1012+16], %fd1272;
	ld.f64 	%fd1273, [%rd1010+-24];
	st.f64 	[%rd1012+24], %fd1273;
	ld.f64 	%fd1274, [%rd1010+-32];
	st.f64 	[%rd1012+32], %fd1274;
	ld.f64 	%fd1275, [%rd1010+-40];
	st.f64 	[%rd1012+40], %fd1275;
	ld.f64 	%fd1276, [%rd1010+-48];
	st.f64 	[%rd1012+48], %fd1276;
	ld.f64 	%fd1277, [%rd1010+-56];
	st.f64 	[%rd1012+56], %fd1277;
	add.s32 	%r1626, %r1626, 8;
$L__BB0_555:
	setp.eq.s32 	%p353, %r235, 0;
	@%p353 bra 	$L__BB0_562;
	setp.lt.u32 	%p354, %r243, 3;
	@%p354 bra 	$L__BB0_558;
	ld.param.u32 	%r1382, [_Z9my_kernelPdiiS_iiS_iS_iddiiPKdS_S__param_1];
	not.b32 	%r818, %r1626;
	add.s32 	%r819, %r1382, %r818;
	mul.wide.s32 	%rd1013, %r819, 8;
	add.s64 	%rd1014, %rd486, %rd1013;
	ld.f64 	%fd1278, [%rd1014];
	mul.wide.u32 	%rd1015, %r1626, 8;
	add.s64 	%rd1016, %rd465, %rd1015;
	st.f64 	[%rd1016], %fd1278;
	ld.f64 	%fd1279, [%rd1014+-8];
	st.f64 	[%rd1016+8], %fd1279;
	ld.f64 	%fd1280, [%rd1014+-16];
	st.f64 	[%rd1016+16], %fd1280;
	ld.f64 	%fd1281, [%rd1014+-24];
	st.f64 	[%rd1016+24], %fd1281;
	add.s32 	%r1626, %r1626, 4;
$L__BB0_558:
	setp.eq.s32 	%p355, %r236, 0;
	@%p355 bra 	$L__BB0_562;
	ld.param.u32 	%r1383, [_Z9my_kernelPdiiS_iiS_iS_iddiiPKdS_S__param_1];
	setp.eq.s32 	%p356, %r236, 1;
	not.b32 	%r820, %r1626;
	add.s32 	%r821, %r1383, %r820;
	mul.wide.s32 	%rd1017, %r821, 8;
	add.s64 	%rd394, %rd486, %rd1017;
	ld.f64 	%fd1282, [%rd394];
	mul.wide.u32 	%rd1018, %r1626, 8;
	add.s64 	%rd395, %rd465, %rd1018;
	st.f64 	[%rd395], %fd1282;
	@%p356 bra 	$L__BB0_562;
	setp.eq.s32 	%p357, %r236, 2;
	ld.f64 	%fd1283, [%rd394+-8];
	st.f64 	[%rd395+8], %fd1283;
	@%p357 bra 	$L__BB0_562;
	ld.f64 	%fd1284, [%rd394+-16];
	st.f64 	[%rd395+16], %fd1284;
$L__BB0_562:
	ld.param.u32 	%r1489, [_Z9my_kernelPdiiS_iiS_iS_iddiiPKdS_S__param_5];
	setp.ne.s32 	%p384, %r1489, 2;
	@%p384 bra 	$L__BB0_725;
	ld.param.u32 	%r1496, [_Z9my_kernelPdiiS_iiS_iS_iddiiPKdS_S__param_7];
	add.s32 	%r847, %r573, %r1496;
	setp.lt.s32 	%p385, %r847, 3;
	@%p385 bra 	$L__BB0_724;
	setp.eq.s32 	%p386, %r573, 1;
	@%p386 bra 	$L__BB0_566;
	mov.u64 	%rd1053, $str$4;
	cvta.global.u64 	%rd1054, %rd1053;
	{ // callseq 40, 0
	.param .b64 param0;
	st.param.b64 	[param0], %rd1054;
	.param .b64 param1;
	st.param.b64 	[param1], 0;
	.param .b32 retval0;
	call.uni (retval0), 
	vprintf, 
	(
	param0, 
	param1
	);
	ld.param.b32 	%r850, [retval0];
	} // callseq 40
	mov.u64 	%rd1055, $str$1;
	cvta.global.u64 	%rd1056, %rd1055;
	mov.u64 	%rd1057, $str$2;
	cvta.global.u64 	%rd1058, %rd1057;
	mov.u64 	%rd1059, __unnamed_2;
	cvta.global.u64 	%rd1060, %rd1059;
	{ // callseq 41, 0
	.param .b64 param0;
	st.param.b64 	[param0], %rd1056;
	.param .b64 param1;
	st.param.b64 	[param1], %rd1058;
	.param .b32 param2;
	st.param.b32 	[param2], 146;
	.param .b64 param3;
	st.param.b64 	[param3], %rd1060;
	.param .b64 param4;
	st.param.b64 	[param4], 1;
	call.uni 
	__assertfail, 
	(
	param0, 
	param1, 
	param2, 
	param3, 
	param4
	);
	} // callseq 41
$L__BB0_566:
	ld.param.u32 	%r1497, [_Z9my_kernelPdiiS_iiS_iS_iddiiPKdS_S__param_7];
	setp.ne.s32 	%p387, %r1497, 1;
	@%p387 bra 	$L__BB0_582;
	ld.global.f64 	%fd1318, [%rd2];
	setp.neu.f64 	%p388, %fd1318, 0d3FF0000000000000;
	@%p388 bra 	$L__BB0_582;
	ld.param.u32 	%r1390, [_Z9my_kernelPdiiS_iiS_iS_iddiiPKdS_S__param_1];
	setp.lt.s32 	%p424, %r1390, 1;
	@%p424 bra 	$L__BB0_641;
	setp.lt.u32 	%p425, %r3, 15;
	mov.b32 	%r1639, 0;
	@%p425 bra 	$L__BB0_572;
	mov.b32 	%r1628, 0;
$L__BB0_571:
	.pragma "nounroll";
	ld.param.u32 	%r1391, [_Z9my_kernelPdiiS_iiS_iS_iddiiPKdS_S__param_1];
	not.b32 	%r894, %r1628;
	add.s32 	%r895, %r1391, %r894;
	mul.wide.s32 	%rd1121, %r895, 8;
	add.s64 	%rd1122, %rd465, %rd1121;
	ld.f64 	%fd1367, [%rd1122];
	mul.f64 	%fd1368, %fd32, %fd1367;
	add.s64 	%rd1123, %rd493, %rd1121;
	st.f64 	[%rd1123], %fd1368;
	ld.f64 	%fd1369, [%rd1122+-8];
	mul.f64 	%fd1370, %fd32, %fd1369;
	st.f64 	[%rd1123+-8], %fd1370;
	ld.f64 	%fd1371, [%rd1122+-16];
	mul.f64 	%fd1372, %fd32, %fd1371;
	st.f64 	[%rd1123+-16], %fd1372;
	ld.f64 	%fd1373, [%rd1122+-24];
	mul.f64 	%fd1374, %fd32, %fd1373;
	st.f64 	[%rd1123+-24], %fd1374;
	ld.f64 	%fd1375, [%rd1122+-32];
	mul.f64 	%fd1376, %fd32, %fd1375;
	st.f64 	[%rd1123+-32], %fd1376;
	ld.f64 	%fd1377, [%rd1122+-40];
	mul.f64 	%fd1378, %fd32, %fd1377;
	st.f64 	[%rd1123+-40], %fd1378;
	ld.f64 	%fd1379, [%rd1122+-48];
	mul.f64 	%fd1380, %fd32, %fd1379;
	st.f64 	[%rd1123+-48], %fd1380;
	ld.f64 	%fd1381, [%rd1122+-56];
	mul.f64 	%fd1382, %fd32, %fd1381;
	st.f64 	[%rd1123+-56], %fd1382;
	ld.f64 	%fd1383, [%rd1122+-64];
	mul.f64 	%fd1384, %fd32, %fd1383;
	st.f64 	[%rd1123+-64], %fd1384;
	ld.f64 	%fd1385, [%rd1122+-72];
	mul.f64 	%fd1386, %fd32, %fd1385;
	st.f64 	[%rd1123+-72], %fd1386;
	ld.f64 	%fd1387, [%rd1122+-80];
	mul.f64 	%fd1388, %fd32, %fd1387;
	st.f64 	[%rd1123+-80], %fd1388;
	ld.f64 	%fd1389, [%rd1122+-88];
	mul.f64 	%fd1390, %fd32, %fd1389;
	st.f64 	[%rd1123+-88], %fd1390;
	ld.f64 	%fd1391, [%rd1122+-96];
	mul.f64 	%fd1392, %fd32, %fd1391;
	st.f64 	[%rd1123+-96], %fd1392;
	ld.f64 	%fd1393, [%rd1122+-104];
	mul.f64 	%fd1394, %fd32, %fd1393;
	st.f64 	[%rd1123+-104], %fd1394;
	ld.f64 	%fd1395, [%rd1122+-112];
	mul.f64 	%fd1396, %fd32, %fd1395;
	st.f64 	[%rd1123+-112], %fd1396;
	ld.f64 	%fd1397, [%rd1122+-120];
	mul.f64 	%fd1398, %fd32, %fd1397;
	st.f64 	[%rd1123+-120], %fd1398;
	add.s32 	%r1628, %r1628, 16;
	setp.eq.s32 	%p426, %r1628, %r237;
	mov.u32 	%r1639, %r237;
	@%p426 bra 	$L__BB0_572;
	bra.uni 	$L__BB0_571;
$L__BB0_572:
	setp.eq.s32 	%p427, %r234, 0;
	@%p427 bra 	$L__BB0_641;
	setp.lt.u32 	%p428, %r244, 7;
	@%p428 bra 	$L__BB0_575;
	ld.param.u32 	%r1392, [_Z9my_kernelPdiiS_iiS_iS_iddiiPKdS_S__param_1];
	not.b32 	%r896, %r1639;
	add.s32 	%r897, %r1392, %r896;
	mul.wide.s32 	%rd1124, %r897, 8;
	add.s64 	%rd1125, %rd465, %rd1124;
	ld.f64 	%fd1399, [%rd1125];
	mul.f64 	%fd1400, %fd32, %fd1399;
	add.s64 	%rd1126, %rd493, %rd1124;
	st.f64 	[%rd1126], %fd1400;
	ld.f64 	%fd1401, [%rd1125+-8];
	mul.f64 	%fd1402, %fd32, %fd1401;
	st.f64 	[%rd1126+-8], %fd1402;
	ld.f64 	%fd1403, [%rd1125+-16];
	mul.f64 	%fd1404, %fd32, %fd1403;
	st.f64 	[%rd1126+-16], %fd1404;
	ld.f64 	%fd1405, [%rd1125+-24];
	mul.f64 	%fd1406, %fd32, %fd1405;
	st.f64 	[%rd1126+-24], %fd1406;
	ld.f64 	%fd1407, [%rd1125+-32];
	mul.f64 	%fd1408, %fd32, %fd1407;
	st.f64 	[%rd1126+-32], %fd1408;
	ld.f64 	%fd1409, [%rd1125+-40];
	mul.f64 	%fd1410, %fd32, %fd1409;
	st.f64 	[%rd1126+-40], %fd1410;
	ld.f64 	%fd1411, [%rd1125+-48];
	mul.f64 	%fd1412, %fd32, %fd1411;
	st.f64 	[%rd1126+-48], %fd1412;
	ld.f64 	%fd1413, [%rd1125+-56];
	mul.f64 	%fd1414, %fd32, %fd1413;
	st.f64 	[%rd1126+-56], %fd1414;
	add.s32 	%r1639, %r1639, 8;
$L__BB0_575:
	setp.eq.s32 	%p429, %r235, 0;
	@%p429 bra 	$L__BB0_641;
	setp.lt.u32 	%p430, %r243, 3;
	@%p430 bra 	$L__BB0_578;
	ld.param.u32 	%r1393, [_Z9my_kernelPdiiS_iiS_iS_iddiiPKdS_S__param_1];
	not.b32 	%r898, %r1639;
	add.s32 	%r899, %r1393, %r898;
	mul.wide.s32 	%rd1127, %r899, 8;
	add.s64 	%rd1128, %rd465, %rd1127;
	ld.f64 	%fd1415, [%rd1128];
	mul.f64 	%fd1416, %fd32, %fd1415;
	add.s64 	%rd1129, %rd493, %rd1127;
	st.f64 	[%rd1129], %fd1416;
	ld.f64 	%fd1417, [%rd1128+-8];
	mul.f64 	%fd1418, %fd32, %fd1417;
	st.f64 	[%rd1129+-8], %fd1418;
	ld.f64 	%fd1419, [%rd1128+-16];
	mul.f64 	%fd1420, %fd32, %fd1419;
	st.f64 	[%rd1129+-16], %fd1420;
	ld.f64 	%fd1421, [%rd1128+-24];
	mul.f64 	%fd1422, %fd32, %fd1421;
	st.f64 	[%rd1129+-24], %fd1422;
	add.s32 	%r1639, %r1639, 4;
$L__BB0_578:
	setp.eq.s32 	%p431, %r236, 0;
	@%p431 bra 	$L__BB0_641;
	ld.param.u32 	%r1394, [_Z9my_kernelPdiiS_iiS_iS_iddiiPKdS_S__param_1];
	setp.eq.s32 	%p432, %r236, 1;
	not.b32 	%r900, %r1639;
	add.s32 	%r901, %r1394, %r900;
	mul.wide.s32 	%rd1130, %r901, 8;
	add.s64 	%rd400, %rd465, %rd1130;
	ld.f64 	%fd1423, [%rd400];
	mul.f64 	%fd1424, %fd32, %fd1423;
	add.s64 	%rd401, %rd493, %rd1130;
	st.f64 	[%rd401], %fd1424;
	@%p432 bra 	$L__BB0_641;
	setp.eq.s32 	%p433, %r236, 2;
	ld.f64 	%fd1425, [%rd400+-8];
	mul.f64 	%fd1426, %fd32, %fd1425;
	st.f64 	[%rd401+-8], %fd1426;
	@%p433 bra 	$L__BB0_641;
	ld.f64 	%fd1427, [%rd400+-16];
	mul.f64 	%fd1428, %fd32, %fd1427;
	st.f64 	[%rd401+-16], %fd1428;
	bra.uni 	$L__BB0_641;
$L__BB0_582:
	setp.neu.f64 	%p389, %fd32, 0d3FF0000000000000;
	@%p389 bra 	$L__BB0_640;
	ld.param.u32 	%r1387, [_Z9my_kernelPdiiS_iiS_iS_iddiiPKdS_S__param_1];
	setp.lt.s32 	%p390, %r1387, 1;
	@%p390 bra 	$L__BB0_641;
	setp.lt.u32 	%p391, %r3, 15;
	mov.b32 	%r1630, 0;
	@%p391 bra 	$L__BB0_587;
	mov.b32 	%r1632, 0;
$L__BB0_586:
	.pragma "nounroll";
	mul.wide.u32 	%rd1069, %r1632, 8;
	add.s64 	%rd1070, %rd493, %rd1069;
	mov.b64 	%rd1071, 0;
	st.u64 	[%rd1070], %rd1071;
	st.u64 	[%rd1070+8], %rd1071;
	st.u64 	[%rd1070+16], %rd1071;
	st.u64 	[%rd1070+24], %rd1071;
	st.u64 	[%rd1070+32], %rd1071;
	st.u64 	[%rd1070+40], %rd1071;
	st.u64 	[%rd1070+48], %rd1071;
	st.u64 	[%rd1070+56], %rd1071;
	st.u64 	[%rd1070+64], %rd1071;
	st.u64 	[%rd1070+72], %rd1071;
	st.u64 	[%rd1070+80], %rd1071;
	st.u64 	[%rd1070+88], %rd1071;
	st.u64 	[%rd1070+96], %rd1071;
	st.u64 	[%rd1070+104], %rd1071;
	st.u64 	[%rd1070+112], %rd1071;
	st.u64 	[%rd1070+120], %rd1071;
	add.s32 	%r1632, %r1632, 16;
	setp.eq.s32 	%p392, %r1632, %r237;
	mov.u32 	%r1630, %r237;
	@%p392 bra 	$L__BB0_587;
	bra.uni 	$L__BB0_586;
$L__BB0_587:
	setp.eq.s32 	%p393, %r234, 0;
	@%p393 bra 	$L__BB0_597;
	setp.lt.u32 	%p394, %r244, 7;
	@%p394 bra 	$L__BB0_590;
	mul.wide.u32 	%rd1072, %r1630, 8;
	add.s64 	%rd1073, %rd493, %rd1072;
	mov.b64 	%rd1074, 0;
	st.u64 	[%rd1073], %rd1074;
	st.u64 	[%rd1073+8], %rd1074;
	st.u64 	[%rd1073+16], %rd1074;
	st.u64 	[%rd1073+24], %rd1074;
	st.u64 	[%rd1073+32], %rd1074;
	st.u64 	[%rd1073+40], %rd1074;
	st.u64 	[%rd1073+48], %rd1074;
	st.u64 	[%rd1073+56], %rd1074;
	add.s32 	%r1630, %r1630, 8;
$L__BB0_590:
	setp.eq.s32 	%p395, %r235, 0;
	@%p395 bra 	$L__BB0_597;
	setp.lt.u32 	%p396, %r243, 3;
	@%p396 bra 	$L__BB0_593;
	mul.wide.u32 	%rd1075, %r1630, 8;
	add.s64 	%rd1076, %rd493, %rd1075;
	mov.b64 	%rd1077, 0;
	st.u64 	[%rd1076], %rd1077;
	st.u64 	[%rd1076+8], %rd1077;
	st.u64 	[%rd1076+16], %rd1077;
	st.u64 	[%rd1076+24], %rd1077;
	add.s32 	%r1630, %r1630, 4;
$L__BB0_593:
	setp.eq.s32 	%p397, %r236, 0;
	@%p397 bra 	$L__BB0_597;
	setp.eq.s32 	%p398, %r236, 1;
	mul.wide.u32 	%rd1078, %r1630, 8;
	add.s64 	%rd396, %rd493, %rd1078;
	mov.b64 	%rd1079, 0;
	st.u64 	[%rd396], %rd1079;
	@%p398 bra 	$L__BB0_597;
	setp.eq.s32 	%p399, %r236, 2;
	mov.b64 	%rd1080, 0;
	st.u64 	[%rd396+8], %rd1080;
	@%p399 bra 	$L__BB0_597;
	mov.b64 	%rd1081, 0;
	st.u64 	[%rd396+16], %rd1081;
$L__BB0_597:
	mov.b32 	%r1633, 0;
$L__BB0_598:
	ld.param.u32 	%r1498, [_Z9my_kernelPdiiS_iiS_iS_iddiiPKdS_S__param_7];
	ld.param.u32 	%r1388, [_Z9my_kernelPdiiS_iiS_iS_iddiiPKdS_S__param_1];
	setp.lt.s32 	%p400, %r1498, 2;
	not.b32 	%r857, %r1633;
	add.s32 	%r858, %r1388, %r857;
	mul.wide.s32 	%rd1082, %r858, 8;
	add.s64 	%rd1083, %rd465, %rd1082;
	ld.f64 	%fd2753, [%rd1083];
	@%p400 bra 	$L__BB0_639;
	ld.param.u32 	%r1499, [_Z9my_kernelPdiiS_iiS_iS_iddiiPKdS_S__param_7];
	add.s32 	%r860, %r1499, -2;
	setp.lt.u32 	%p401, %r860, 7;
	mov.b32 	%r1635, 1;
	@%p401 bra 	$L__BB0_618;
	mov.b32 	%r1635, 1;
$L__BB0_601:
	.pragma "nounroll";
	setp.lt.u32 	%p402, %r1633, %r1635;
	mul.wide.u32 	%rd1084, %r1635, 8;
	add.s64 	%rd397, %rd2, %rd1084;
	@%p402 bra 	$L__BB0_603;
	ld.global.f64 	%fd1320, [%rd397];
	sub.s32 	%r862, %r1633, %r1635;
	mul.wide.u32 	%rd1085, %r862, 8;
	add.s64 	%rd1086, %rd493, %rd1085;
	ld.f64 	%fd1321, [%rd1086];
	mul.f64 	%fd1322, %fd1320, %fd1321;
	sub.f64 	%fd2753, %fd2753, %fd1322;
$L__BB0_603:
	setp.le.u32 	%p403, %r1633, %r1635;
	@%p403 bra 	$L__BB0_605;
	not.b32 	%r863, %r1635;
	ld.global.f64 	%fd1323, [%rd397+8];
	add.s32 	%r864, %r1633, %r863;
	mul.wide.u32 	%rd1087, %r864, 8;
	add.s64 	%rd1088, %rd493, %rd1087;
	ld.f64 	%fd1324, [%rd1088];
	mul.f64 	%fd1325, %fd1323, %fd1324;
	sub.f64 	%fd2753, %fd2753, %fd1325;
$L__BB0_605:
	add.s32 	%r291, %r1635, 2;
	setp.lt.u32 	%p404, %r1633, %r291;
	@%p404 bra 	$L__BB0_607;
	ld.global.f64 	%fd1326, [%rd397+16];
	sub.s32 	%r865, %r1633, %r291;
	mul.wide.u32 	%rd1089, %r865, 8;
	add.s64 	%rd1090, %rd493, %rd1089;
	ld.f64 	%fd1327, [%rd1090];
	mul.f64 	%fd1328, %fd1326, %fd1327;
	sub.f64 	%fd2753, %fd2753, %fd1328;
$L__BB0_607:
	add.s32 	%r292, %r1635, 3;
	setp.lt.u32 	%p405, %r1633, %r292;
	@%p405 bra 	$L__BB0_609;
	ld.global.f64 	%fd1329, [%rd397+24];
	sub.s32 	%r866, %r1633, %r292;
	mul.wide.u32 	%rd1091, %r866, 8;
	add.s64 	%rd1092, %rd493, %rd1091;
	ld.f64 	%fd1330, [%rd1092];
	mul.f64 	%fd1331, %fd1329, %fd1330;
	sub.f64 	%fd2753, %fd2753, %fd1331;
$L__BB0_609:
	add.s32 	%r293, %r1635, 4;
	setp.lt.u32 	%p406, %r1633, %r293;
	@%p406 bra 	$L__BB0_611;
	ld.global.f64 	%fd1332, [%rd397+32];
	sub.s32 	%r867, %r1633, %r293;
	mul.wide.u32 	%rd1093, %r867, 8;
	add.s64 	%rd1094, %rd493, %rd1093;
	ld.f64 	%fd1333, [%rd1094];
	mul.f64 	%fd1334, %fd1332, %fd1333;
	sub.f64 	%fd2753, %fd2753, %fd1334;
$L__BB0_611:
	add.s32 	%r294, %r1635, 5;
	setp.lt.u32 	%p407, %r1633, %r294;
	@%p407 bra 	$L__BB0_613;
	ld.global.f64 	%fd1335, [%rd397+40];
	sub.s32 	%r868, %r1633, %r294;
	mul.wide.u32 	%rd1095, %r868, 8;
	add.s64 	%rd1096, %rd493, %rd1095;
	ld.f64 	%fd1336, [%rd1096];
	mul.f64 	%fd1337, %fd1335, %fd1336;
	sub.f64 	%fd2753, %fd2753, %fd1337;
$L__BB0_613:
	add.s32 	%r295, %r1635, 6;
	setp.lt.u32 	%p408, %r1633, %r295;
	@%p408 bra 	$L__BB0_615;
	ld.global.f64 	%fd1338, [%rd397+48];
	sub.s32 	%r869, %r1633, %r295;
	mul.wide.u32 	%rd1097, %r869, 8;
	add.s64 	%rd1098, %rd493, %rd1097;
	ld.f64 	%fd1339, [%rd1098];
	mul.f64 	%fd1340, %fd1338, %fd1339;
	sub.f64 	%fd2753, %fd2753, %fd1340;
$L__BB0_615:
	add.s32 	%r296, %r1635, 7;
	setp.lt.u32 	%p409, %r1633, %r296;
	@%p409 bra 	$L__BB0_617;
	ld.global.f64 	%fd1341, [%rd397+56];
	sub.s32 	%r870, %r1633, %r296;
	mul.wide.u32 	%rd1099, %r870, 8;
	add.s64 	%rd1100, %rd493, %rd1099;
	ld.f64 	%fd1342, [%rd1100];
	mul.f64 	%fd1343, %fd1341, %fd1342;
	sub.f64 	%fd2753, %fd2753, %fd1343;
$L__BB0_617:
	ld.param.u32 	%r1500, [_Z9my_kernelPdiiS_iiS_iS_iddiiPKdS_S__param_7];
	add.s32 	%r1635, %r1635, 8;
	add.s32 	%r871, %r1500, -1;
	and.b32  	%r872, %r871, -8;
	setp.ne.s32 	%p410, %r296, %r872;
	@%p410 bra 	$L__BB0_601;
$L__BB0_618:
	ld.param.u32 	%r1501, [_Z9my_kernelPdiiS_iiS_iS_iddiiPKdS_S__param_7];
	add.s32 	%r873, %r1501, -1;
	and.b32  	%r874, %r873, 7;
	setp.eq.s32 	%p411, %r874, 0;
	@%p411 bra 	$L__BB0_639;
	ld.param.u32 	%r1502, [_Z9my_kernelPdiiS_iiS_iS_iddiiPKdS_S__param_7];
	add.s32 	%r875, %r1502, -1;
	and.b32  	%r876, %r875, 7;
	add.s32 	%r877, %r876, -1;
	setp.lt.u32 	%p412, %r877, 3;
	@%p412 bra 	$L__BB0_629;
	setp.lt.u32 	%p413, %r1633, %r1635;
	mul.wide.u32 	%rd1101, %r1635, 8;
	add.s64 	%rd398, %rd2, %rd1101;
	@%p413 bra 	$L__BB0_622;
	ld.global.f64 	%fd1345, [%rd398];
	sub.s32 	%r878, %r1633, %r1635;
	mul.wide.u32 	%rd1102, %r878, 8;
	add.s64 	%rd1103, %rd493, %rd1102;
	ld.f64 	%fd1346, [%rd1103];
	mul.f64 	%fd1347, %fd1345, %fd1346;
	sub.f64 	%fd2753, %fd2753, %fd1347;
$L__BB0_622:
	setp.le.u32 	%p414, %r1633, %r1635;
	@%p414 bra 	$L__BB0_624;
	not.b32 	%r879, %r1635;
	ld.global.f64 	%fd1348, [%rd398+8];
	add.s32 	%r880, %r1633, %r879;
	mul.wide.u32 	%rd1104, %r880, 8;
	add.s64 	%rd1105, %rd493, %rd1104;
	ld.f64 	%fd1349, [%rd1105];
	mul.f64 	%fd1350, %fd1348, %fd1349;
	sub.f64 	%fd2753, %fd2753, %fd1350;
$L__BB0_624:
	add.s32 	%r299, %r1635, 2;
	setp.lt.u32 	%p415, %r1633, %r299;
	@%p415 bra 	$L__BB0_626;
	ld.global.f64 	%fd1351, [%rd398+16];
	sub.s32 	%r881, %r1633, %r299;
	mul.wide.u32 	%rd1106, %r881, 8;
	add.s64 	%rd1107, %rd493, %rd1106;
	ld.f64 	%fd1352, [%rd1107];
	mul.f64 	%fd1353, %fd1351, %fd1352;
	sub.f64 	%fd2753, %fd2753, %fd1353;
$L__BB0_626:
	add.s32 	%r300, %r1635, 3;
	setp.lt.u32 	%p416, %r1633, %r300;
	@%p416 bra 	$L__BB0_628;
	ld.global.f64 	%fd1354, [%rd398+24];
	sub.s32 	%r882, %r1633, %r300;
	mul.wide.u32 	%rd1108, %r882, 8;
	add.s64 	%rd1109, %rd493, %rd1108;
	ld.f64 	%fd1355, [%rd1109];
	mul.f64 	%fd1356, %fd1354, %fd1355;
	sub.f64 	%fd2753, %fd2753, %fd1356;
$L__BB0_628:
	add.s32 	%r1635, %r1635, 4;
$L__BB0_629:
	ld.param.u32 	%r1503, [_Z9my_kernelPdiiS_iiS_iS_iddiiPKdS_S__param_7];
	add.s32 	%r883, %r1503, -1;
	and.b32  	%r884, %r883, 3;
	setp.eq.s32 	%p417, %r884, 0;
	@%p417 bra 	$L__BB0_639;
	ld.param.u32 	%r1504, [_Z9my_kernelPdiiS_iiS_iS_iddiiPKdS_S__param_7];
	add.s32 	%r885, %r1504, -1;
	and.b32  	%r886, %r885, 3;
	setp.eq.s32 	%p418, %r886, 1;
	@%p418 bra 	$L__BB0_636;
	setp.lt.u32 	%p419, %r1633, %r1635;
	mul.wide.u32 	%rd1110, %r1635, 8;
	add.s64 	%rd399, %rd2, %rd1110;
	@%p419 bra 	$L__BB0_633;
	ld.global.f64 	%fd1358, [%rd399];
	sub.s32 	%r887, %r1633, %r1635;
	mul.wide.u32 	%rd1111, %r887, 8;
	add.s64 	%rd1112, %rd493, %rd1111;
	ld.f64 	%fd1359, [%rd1112];
	mul.f64 	%fd1360, %fd1358, %fd1359;
	sub.f64 	%fd2753, %fd2753, %fd1360;
$L__BB0_633:
	setp.le.u32 	%p420, %r1633, %r1635;
	@%p420 bra 	$L__BB0_635;
	not.b32 	%r888, %r1635;
	ld.global.f64 	%fd1361, [%rd399+8];
	add.s32 	%r889, %r1633, %r888;
	mul.wide.u32 	%rd1113, %r889, 8;
	add.s64 	%rd1114, %rd493, %rd1113;
	ld.f64 	%fd1362, [%rd1114];
	mul.f64 	%fd1363, %fd1361, %fd1362;
	sub.f64 	%fd2753, %fd2753, %fd1363;
$L__BB0_635:
	add.s32 	%r1635, %r1635, 2;
$L__BB0_636:
	ld.param.u32 	%r1505, [_Z9my_kernelPdiiS_iiS_iS_iddiiPKdS_S__param_7];
	and.b32  	%r890, %r1505, 1;
	setp.eq.b32 	%p421, %r890, 1;
	@%p421 bra 	$L__BB0_639;
	setp.lt.u32 	%p422, %r1633, %r1635;
	@%p422 bra 	$L__BB0_639;
	mul.wide.u32 	%rd1115, %r1635, 8;
	add.s64 	%rd1116, %rd2, %rd1115;
	ld.global.f64 	%fd1364, [%rd1116];
	sub.s32 	%r891, %r1633, %r1635;
	mul.wide.u32 	%rd1117, %r891, 8;
	add.s64 	%rd1118, %rd493, %rd1117;
	ld.f64 	%fd1365, [%rd1118];
	mul.f64 	%fd1366, %fd1364, %fd1365;
	sub.f64 	%fd2753, %fd2753, %fd1366;
$L__BB0_639:
	ld.param.u32 	%r1389, [_Z9my_kernelPdiiS_iiS_iS_iddiiPKdS_S__param_1];
	mul.wide.u32 	%rd1119, %r1633, 8;
	add.s64 	%rd1120, %rd493, %rd1119;
	st.f64 	[%rd1120], %fd2753;
	add.s32 	%r1633, %r1633, 1;
	setp.eq.s32 	%p423, %r1633, %r1389;
	@%p423 bra 	$L__BB0_641;
	bra.uni 	$L__BB0_598;
$L__BB0_640:
	mov.u64 	%rd1061, $str;
	cvta.global.u64 	%rd1062, %rd1061;
	{ // callseq 42, 0
	.param .b64 param0;
	st.param.b64 	[param0], %rd1062;
	.param .b64 param1;
	st.param.b64 	[param1], 0;
	.param .b32 retval0;
	call.uni (retval0), 
	vprintf, 
	(
	param0, 
	param1
	);
	ld.param.b32 	%r852, [retval0];
	} // callseq 42
	mov.u64 	%rd1063, $str$1;
	cvta.global.u64 	%rd1064, %rd1063;
	mov.u64 	%rd1065, $str$2;
	cvta.global.u64 	%rd1066, %rd1065;
	mov.u64 	%rd1067, __unnamed_1;
	cvta.global.u64 	%rd1068, %rd1067;
	{ // callseq 43, 0
	.param .b64 param0;
	st.param.b64 	[param0], %rd1064;
	.param .b64 param1;
	st.param.b64 	[param1], %rd1066;
	.param .b32 param2;
	st.param.b32 	[param2], 113;
	.param .b64 param3;
	st.param.b64 	[param3], %rd1068;
	.param .b64 param4;
	st.param.b64 	[param4], 1;
	call.uni 
	__assertfail, 
	(
	param0, 
	param1, 
	param2, 
	param3, 
	param4
	);
	} // callseq 43
$L__BB0_641:
	setp.ne.s32 	%p434, %r573, 1;
	@%p434 bra 	$L__BB0_657;
	ld.global.f64 	%fd1429, [%rd1];
	setp.neu.f64 	%p435, %fd1429, 0d3FF0000000000000;
	@%p435 bra 	$L__BB0_657;
	ld.param.u32 	%r1398, [_Z9my_kernelPdiiS_iiS_iS_iddiiPKdS_S__param_1];
	setp.lt.s32 	%p471, %r1398, 1;
	@%p471 bra 	$L__BB0_716;
	setp.lt.u32 	%p472, %r3, 15;
	mov.b32 	%r1652, 0;
	@%p472 bra 	$L__BB0_647;
	mov.b32 	%r1641, 0;
$L__BB0_646:
	.pragma "nounroll";
	ld.param.u32 	%r1399, [_Z9my_kernelPdiiS_iiS_iS_iddiiPKdS_S__param_1];
	not.b32 	%r944, %r1641;
	add.s32 	%r945, %r1399, %r944;
	mul.wide.s32 	%rd1191, %r945, 8;
	add.s64 	%rd1192, %rd493, %rd1191;
	ld.f64 	%fd1478, [%rd1192];
	mul.f64 	%fd1479, %fd32, %fd1478;
	add.s64 	%rd1193, %rd465, %rd1191;
	st.f64 	[%rd1193], %fd1479;
	ld.f64 	%fd1480, [%rd1192+-8];
	mul.f64 	%fd1481, %fd32, %fd1480;
	st.f64 	[%rd1193+-8], %fd1481;
	ld.f64 	%fd1482, [%rd1192+-16];
	mul.f64 	%fd1483, %fd32, %fd1482;
	st.f64 	[%rd1193+-16], %fd1483;
	ld.f64 	%fd1484, [%rd1192+-24];
	mul.f64 	%fd1485, %fd32, %fd1484;
	st.f64 	[%rd1193+-24], %fd1485;
	ld.f64 	%fd1486, [%rd1192+-32];
	mul.f64 	%fd1487, %fd32, %fd1486;
	st.f64 	[%rd1193+-32], %fd1487;
	ld.f64 	%fd1488, [%rd1192+-40];
	mul.f64 	%fd1489, %fd32, %fd1488;
	st.f64 	[%rd1193+-40], %fd1489;
	ld.f64 	%fd1490, [%rd1192+-48];
	mul.f64 	%fd1491, %fd32, %fd1490;
	st.f64 	[%rd1193+-48], %fd1491;
	ld.f64 	%fd1492, [%rd1192+-56];
	mul.f64 	%fd1493, %fd32, %fd1492;
	st.f64 	[%rd1193+-56], %fd1493;
	ld.f64 	%fd1494, [%rd1192+-64];
	mul.f64 	%fd1495, %fd32, %fd1494;
	st.f64 	[%rd1193+-64], %fd1495;
	ld.f64 	%fd1496, [%rd1192+-72];
	mul.f64 	%fd1497, %fd32, %fd1496;
	st.f64 	[%rd1193+-72], %fd1497;
	ld.f64 	%fd1498, [%rd1192+-80];
	mul.f64 	%fd1499, %fd32, %fd1498;
	st.f64 	[%rd1193+-80], %fd1499;
	ld.f64 	%fd1500, [%rd1192+-88];
	mul.f64 	%fd1501, %fd32, %fd1500;
	st.f64 	[%rd1193+-88], %fd1501;
	ld.f64 	%fd1502, [%rd1192+-96];
	mul.f64 	%fd1503, %fd32, %fd1502;
	st.f64 	[%rd1193+-96], %fd1503;
	ld.f64 	%fd1504, [%rd1192+-104];
	mul.f64 	%fd1505, %fd32, %fd1504;
	st.f64 	[%rd1193+-104], %fd1505;
	ld.f64 	%fd1506, [%rd1192+-112];
	mul.f64 	%fd1507, %fd32, %fd1506;
	st.f64 	[%rd1193+-112], %fd1507;
	ld.f64 	%fd1508, [%rd1192+-120];
	mul.f64 	%fd1509, %fd32, %fd1508;
	st.f64 	[%rd1193+-120], %fd1509;
	add.s32 	%r1641, %r1641, 16;
	setp.eq.s32 	%p473, %r1641, %r237;
	mov.u32 	%r1652, %r237;
	@%p473 bra 	$L__BB0_647;
	bra.uni 	$L__BB0_646;
$L__BB0_647:
	setp.eq.s32 	%p474, %r234, 0;
	@%p474 bra 	$L__BB0_716;
	setp.lt.u32 	%p475, %r244, 7;
	@%p475 bra 	$L__BB0_650;
	ld.param.u32 	%r1400, [_Z9my_kernelPdiiS_iiS_iS_iddiiPKdS_S__param_1];
	not.b32 	%r946, %r1652;
	add.s32 	%r947, %r1400, %r946;
	mul.wide.s32 	%rd1194, %r947, 8;
	add.s64 	%rd1195, %rd493, %rd1194;
	ld.f64 	%fd1510, [%rd1195];
	mul.f64 	%fd1511, %fd32, %fd1510;
	add.s64 	%rd1196, %rd465, %rd1194;
	st.f64 	[%rd1196], %fd1511;
	ld.f64 	%fd1512, [%rd1195+-8];
	mul.f64 	%fd1513, %fd32, %fd1512;
	st.f64 	[%rd1196+-8], %fd1513;
	ld.f64 	%fd1514, [%rd1195+-16];
	mul.f64 	%fd1515, %fd32, %fd1514;
	st.f64 	[%rd1196+-16], %fd1515;
	ld.f64 	%fd1516, [%rd1195+-24];
	mul.f64 	%fd1517, %fd32, %fd1516;
	st.f64 	[%rd1196+-24], %fd1517;
	ld.f64 	%fd1518, [%rd1195+-32];
	mul.f64 	%fd1519, %fd32, %fd1518;
	st.f64 	[%rd1196+-32], %fd1519;
	ld.f64 	%fd1520, [%rd1195+-40];
	mul.f64 	%fd1521, %fd32, %fd1520;
	st.f64 	[%rd1196+-40], %fd1521;
	ld.f64 	%fd1522, [%rd1195+-48];
	mul.f64 	%fd1523, %fd32, %fd1522;
	st.f64 	[%rd1196+-48], %fd1523;
	ld.f64 	%fd1524, [%rd1195+-56];
	mul.f64 	%fd1525, %fd32, %fd1524;
	st.f64 	[%rd1196+-56], %fd1525;
	add.s32 	%r1652, %r1652, 8;
$L__BB0_650:
	setp.eq.s32 	%p476, %r235, 0;
	@%p476 bra 	$L__BB0_716;
	setp.lt.u32 	%p477, %r243, 3;
	@%p477 bra 	$L__BB0_653;
	ld.param.u32 	%r1401, [_Z9my_kernelPdiiS_iiS_iS_iddiiPKdS_S__param_1];
	not.b32 	%r948, %r1652;
	add.s32 	%r949, %r1401, %r948;
	mul.wide.s32 	%rd1197, %r949, 8;
	add.s64 	%rd1198, %rd493, %rd1197;
	ld.f64 	%fd1526, [%rd1198];
	mul.f64 	%fd1527, %fd32, %fd1526;
	add.s64 	%rd1199, %rd465, %rd1197;
	st.f64 	[%rd1199], %fd1527;
	ld.f64 	%fd1528, [%rd1198+-8];
	mul.f64 	%fd1529, %fd32, %fd1528;
	st.f64 	[%rd1199+-8], %fd1529;
	ld.f64 	%fd1530, [%rd1198+-16];
	mul.f64 	%fd1531, %fd32, %fd1530;
	st.f64 	[%rd1199+-16], %fd1531;
	ld.f64 	%fd1532, [%rd1198+-24];
	mul.f64 	%fd1533, %fd32, %fd1532;
	st.f64 	[%rd1199+-24], %fd1533;
	add.s32 	%r1652, %r1652, 4;
$L__BB0_653:
	setp.eq.s32 	%p478, %r236, 0;
	@%p478 bra 	$L__BB0_716;
	ld.param.u32 	%r1402, [_Z9my_kernelPdiiS_iiS_iS_iddiiPKdS_S__param_1];
	setp.eq.s32 	%p479, %r236, 1;
	not.b32 	%r950, %r1652;
	add.s32 	%r951, %r1402, %r950;
	mul.wide.s32 	%rd1200, %r951, 8;
	add.s64 	%rd406, %rd493, %rd1200;
	ld.f64 	%fd1534, [%rd406];
	mul.f64 	%fd1535, %fd32, %fd1534;
	add.s64 	%rd407, %rd465, %rd1200;
	st.f64 	[%rd407], %fd1535;
	@%p479 bra 	$L__BB0_716;
	setp.eq.s32 	%p480, %r236, 2;
	ld.f64 	%fd1536, [%rd406+-8];
	mul.f64 	%fd1537, %fd32, %fd1536;
	st.f64 	[%rd407+-8], %fd1537;
	@%p480 bra 	$L__BB0_716;
	ld.f64 	%fd1538, [%rd406+-16];
	mul.f64 	%fd1539, %fd32, %fd1538;
	st.f64 	[%rd407+-16], %fd1539;
	bra.uni 	$L__BB0_716;
$L__BB0_657:
	setp.neu.f64 	%p436, %fd32, 0d3FF0000000000000;
	@%p436 bra 	$L__BB0_715;
	ld.param.u32 	%r1395, [_Z9my_kernelPdiiS_iiS_iS_iddiiPKdS_S__param_1];
	setp.lt.s32 	%p437, %r1395, 1;
	@%p437 bra 	$L__BB0_716;
	setp.lt.u32 	%p438, %r3, 15;
	mov.b32 	%r1643, 0;
	@%p438 bra 	$L__BB0_662;
	mov.b32 	%r1645, 0;
$L__BB0_661:
	.pragma "nounroll";
	mul.wide.u32 	%rd1139, %r1645, 8;
	add.s64 	%rd1140, %rd465, %rd1139;
	mov.b64 	%rd1141, 0;
	st.u64 	[%rd1140], %rd1141;
	st.u64 	[%rd1140+8], %rd1141;
	st.u64 	[%rd1140+16], %rd1141;
	st.u64 	[%rd1140+24], %rd1141;
	st.u64 	[%rd1140+32], %rd1141;
	st.u64 	[%rd1140+40], %rd1141;
	st.u64 	[%rd1140+48], %rd1141;
	st.u64 	[%rd1140+56], %rd1141;
	st.u64 	[%rd1140+64], %rd1141;
	st.u64 	[%rd1140+72], %rd1141;
	st.u64 	[%rd1140+80], %rd1141;
	st.u64 	[%rd1140+88], %rd1141;
	st.u64 	[%rd1140+96], %rd1141;
	st.u64 	[%rd1140+104], %rd1141;
	st.u64 	[%rd1140+112], %rd1141;
	st.u64 	[%rd1140+120], %rd1141;
	add.s32 	%r1645, %r1645, 16;
	setp.eq.s32 	%p439, %r1645, %r237;
	mov.u32 	%r1643, %r237;
	@%p439 bra 	$L__BB0_662;
	bra.uni 	$L__BB0_661;
$L__BB0_662:
	setp.eq.s32 	%p440, %r234, 0;
	@%p440 bra 	$L__BB0_672;
	setp.lt.u32 	%p441, %r244, 7;
	@%p441 bra 	$L__BB0_665;
	mul.wide.u32 	%rd1142, %r1643, 8;
	add.s64 	%rd1143, %rd465, %rd1142;
	mov.b64 	%rd1144, 0;
	st.u64 	[%rd1143], %rd1144;
	st.u64 	[%rd1143+8], %rd1144;
	st.u64 	[%rd1143+16], %rd1144;
	st.u64 	[%rd1143+24], %rd1144;
	st.u64 	[%rd1143+32], %rd1144;
	st.u64 	[%rd1143+40], %rd1144;
	st.u64 	[%rd1143+48], %rd1144;
	st.u64 	[%rd1143+56], %rd1144;
	add.s32 	%r1643, %r1643, 8;
$L__BB0_665:
	setp.eq.s32 	%p442, %r235, 0;
	@%p442 bra 	$L__BB0_672;
	setp.lt.u32 	%p443, %r243, 3;
	@%p443 bra 	$L__BB0_668;
	mul.wide.u32 	%rd1145, %r1643, 8;
	add.s64 	%rd1146, %rd465, %rd1145;
	mov.b64 	%rd1147, 0;
	st.u64 	[%rd1146], %rd1147;
	st.u64 	[%rd1146+8], %rd1147;
	st.u64 	[%rd1146+16], %rd1147;
	st.u64 	[%rd1146+24], %rd1147;
	add.s32 	%r1643, %r1643, 4;
$L__BB0_668:
	setp.eq.s32 	%p444, %r236, 0;
	@%p444 bra 	$L__BB0_672;
	setp.eq.s32 	%p445, %r236, 1;
	mul.wide.u32 	%rd1148, %r1643, 8;
	add.s64 	%rd402, %rd465, %rd1148;
	mov.b64 	%rd1149, 0;
	st.u64 	[%rd402], %rd1149;
	@%p445 bra 	$L__BB0_672;
	setp.eq.s32 	%p446, %r236, 2;
	mov.b64 	%rd1150, 0;
	st.u64 	[%rd402+8], %rd1150;
	@%p446 bra 	$L__BB0_672;
	mov.b64 	%rd1151, 0;
	st.u64 	[%rd402+16], %rd1151;
$L__BB0_672:
	mov.b32 	%r1646, 0;
$L__BB0_673:
	ld.param.u32 	%r1396, [_Z9my_kernelPdiiS_iiS_iS_iddiiPKdS_S__param_1];
	setp.lt.s32 	%p447, %r573, 2;
	not.b32 	%r907, %r1646;
	add.s32 	%r908, %r1396, %r907;
	mul.wide.s32 	%rd1152, %r908, 8;
	add.s64 	%rd1153, %rd493, %rd1152;
	ld.f64 	%fd2775, [%rd1153];
	@%p447 bra 	$L__BB0_714;
	add.s32 	%r910, %r573, -2;
	setp.lt.u32 	%p448, %r910, 7;
	mov.b32 	%r1648, 1;
	@%p448 bra 	$L__BB0_693;
	mov.b32 	%r1648, 1;
$L__BB0_676:
	.pragma "nounroll";
	setp.lt.u32 	%p449, %r1646, %r1648;
	mul.wide.u32 	%rd1154, %r1648, 8;
	add.s64 	%rd403, %rd1, %rd1154;
	@%p449 bra 	$L__BB0_678;
	ld.global.f64 	%fd1431, [%rd403];
	sub.s32 	%r912, %r1646, %r1648;
	mul.wide.u32 	%rd1155, %r912, 8;
	add.s64 	%rd1156, %rd465, %rd1155;
	ld.f64 	%fd1432, [%rd1156];
	mul.f64 	%fd1433, %fd1431, %fd1432;
	sub.f64 	%fd2775, %fd2775, %fd1433;
$L__BB0_678:
	setp.le.u32 	%p450, %r1646, %r1648;
	@%p450 bra 	$L__BB0_680;
	not.b32 	%r913, %r1648;
	ld.global.f64 	%fd1434, [%rd403+8];
	add.s32 	%r914, %r1646, %r913;
	mul.wide.u32 	%rd1157, %r914, 8;
	add.s64 	%rd1158, %rd465, %rd1157;
	ld.f64 	%fd1435, [%rd1158];
	mul.f64 	%fd1436, %fd1434, %fd1435;
	sub.f64 	%fd2775, %fd2775, %fd1436;
$L__BB0_680:
	add.s32 	%r322, %r1648, 2;
	setp.lt.u32 	%p451, %r1646, %r322;
	@%p451 bra 	$L__BB0_682;
	ld.global.f64 	%fd1437, [%rd403+16];
	sub.s32 	%r915, %r1646, %r322;
	mul.wide.u32 	%rd1159, %r915, 8;
	add.s64 	%rd1160, %rd465, %rd1159;
	ld.f64 	%fd1438, [%rd1160];
	mul.f64 	%fd1439, %fd1437, %fd1438;
	sub.f64 	%fd2775, %fd2775, %fd1439;
$L__BB0_682:
	add.s32 	%r323, %r1648, 3;
	setp.lt.u32 	%p452, %r1646, %r323;
	@%p452 bra 	$L__BB0_684;
	ld.global.f64 	%fd1440, [%rd403+24];
	sub.s32 	%r916, %r1646, %r323;
	mul.wide.u32 	%rd1161, %r916, 8;
	add.s64 	%rd1162, %rd465, %rd1161;
	ld.f64 	%fd1441, [%rd1162];
	mul.f64 	%fd1442, %fd1440, %fd1441;
	sub.f64 	%fd2775, %fd2775, %fd1442;
$L__BB0_684:
	add.s32 	%r324, %r1648, 4;
	setp.lt.u32 	%p453, %r1646, %r324;
	@%p453 bra 	$L__BB0_686;
	ld.global.f64 	%fd1443, [%rd403+32];
	sub.s32 	%r917, %r1646, %r324;
	mul.wide.u32 	%rd1163, %r917, 8;
	add.s64 	%rd1164, %rd465, %rd1163;
	ld.f64 	%fd1444, [%rd1164];
	mul.f64 	%fd1445, %fd1443, %fd1444;
	sub.f64 	%fd2775, %fd2775, %fd1445;
$L__BB0_686:
	add.s32 	%r325, %r1648, 5;
	setp.lt.u32 	%p454, %r1646, %r325;
	@%p454 bra 	$L__BB0_688;
	ld.global.f64 	%fd1446, [%rd403+40];
	sub.s32 	%r918, %r1646, %r325;
	mul.wide.u32 	%rd1165, %r918, 8;
	add.s64 	%rd1166, %rd465, %rd1165;
	ld.f64 	%fd1447, [%rd1166];
	mul.f64 	%fd1448, %fd1446, %fd1447;
	sub.f64 	%fd2775, %fd2775, %fd1448;
$L__BB0_688:
	add.s32 	%r326, %r1648, 6;
	setp.lt.u32 	%p455, %r1646, %r326;
	@%p455 bra 	$L__BB0_690;
	ld.global.f64 	%fd1449, [%rd403+48];
	sub.s32 	%r919, %r1646, %r326;
	mul.wide.u32 	%rd1167, %r919, 8;
	add.s64 	%rd1168, %rd465, %rd1167;
	ld.f64 	%fd1450, [%rd1168];
	mul.f64 	%fd1451, %fd1449, %fd1450;
	sub.f64 	%fd2775, %fd2775, %fd1451;
$L__BB0_690:
	add.s32 	%r327, %r1648, 7;
	setp.lt.u32 	%p456, %r1646, %r327;
	@%p456 bra 	$L__BB0_692;
	ld.global.f64 	%fd1452, [%rd403+56];
	sub.s32 	%r920, %r1646, %r327;
	mul.wide.u32 	%rd1169, %r920, 8;
	add.s64 	%rd1170, %rd465, %rd1169;
	ld.f64 	%fd1453, [%rd1170];
	mul.f64 	%fd1454, %fd1452, %fd1453;
	sub.f64 	%fd2775, %fd2775, %fd1454;
$L__BB0_692:
	add.s32 	%r1648, %r1648, 8;
	add.s32 	%r921, %r573, -1;
	and.b32  	%r922, %r921, -8;
	setp.ne.s32 	%p457, %r327, %r922;
	@%p457 bra 	$L__BB0_676;
$L__BB0_693:
	add.s32 	%r923, %r573, -1;
	and.b32  	%r924, %r923, 7;
	setp.eq.s32 	%p458, %r924, 0;
	@%p458 bra 	$L__BB0_714;
	add.s32 	%r927, %r924, -1;
	setp.lt.u32 	%p459, %r927, 3;
	@%p459 bra 	$L__BB0_704;
	setp.lt.u32 	%p460, %r1646, %r1648;
	mul.wide.u32 	%rd1171, %r1648, 8;
	add.s64 	%rd404, %rd1, %rd1171;
	@%p460 bra 	$L__BB0_697;
	ld.global.f64 	%fd1456, [%rd404];
	sub.s32 	%r928, %r1646, %r1648;
	mul.wide.u32 	%rd1172, %r928, 8;
	add.s64 	%rd1173, %rd465, %rd1172;
	ld.f64 	%fd1457, [%rd1173];
	mul.f64 	%fd1458, %fd1456, %fd1457;
	sub.f64 	%fd2775, %fd2775, %fd1458;
$L__BB0_697:
	setp.le.u32 	%p461, %r1646, %r1648;
	@%p461 bra 	$L__BB0_699;
	not.b32 	%r929, %r1648;
	ld.global.f64 	%fd1459, [%rd404+8];
	add.s32 	%r930, %r1646, %r929;
	mul.wide.u32 	%rd1174, %r930, 8;
	add.s64 	%rd1175, %rd465, %rd1174;
	ld.f64 	%fd1460, [%rd1175];
	mul.f64 	%fd1461, %fd1459, %fd1460;
	sub.f64 	%fd2775, %fd2775, %fd1461;
$L__BB0_699:
	add.s32 	%r330, %r1648, 2;
	setp.lt.u32 	%p462, %r1646, %r330;
	@%p462 bra 	$L__BB0_701;
	ld.global.f64 	%fd1462, [%rd404+16];
	sub.s32 	%r931, %r1646, %r330;
	mul.wide.u32 	%rd1176, %r931, 8;
	add.s64 	%rd1177, %rd465, %rd1176;
	ld.f64 	%fd1463, [%rd1177];
	mul.f64 	%fd1464, %fd1462, %fd1463;
	sub.f64 	%fd2775, %fd2775, %fd1464;
$L__BB0_701:
	add.s32 	%r331, %r1648, 3;
	setp.lt.u32 	%p463, %r1646, %r331;
	@%p463 bra 	$L__BB0_703;
	ld.global.f64 	%fd1465, [%rd404+24];
	sub.s32 	%r932, %r1646, %r331;
	mul.wide.u32 	%rd1178, %r932, 8;
	add.s64 	%rd1179, %rd465, %rd1178;
	ld.f64 	%fd1466, [%rd1179];
	mul.f64 	%fd1467, %fd1465, %fd1466;
	sub.f64 	%fd2775, %fd2775, %fd1467;
$L__BB0_703:
	add.s32 	%r1648, %r1648, 4;
$L__BB0_704:
	and.b32  	%r934, %r923, 3;
	setp.eq.s32 	%p464, %r934, 0;
	@%p464 bra 	$L__BB0_714;
	setp.eq.s32 	%p465, %r934, 1;
	@%p465 bra 	$L__BB0_711;
	setp.lt.u32 	%p466, %r1646, %r1648;
	mul.wide.u32 	%rd1180, %r1648, 8;
	add.s64 	%rd405, %rd1, %rd1180;
	@%p466 bra 	$L__BB0_708;
	ld.global.f64 	%fd1469, [%rd405];
	sub.s32 	%r937, %r1646, %r1648;
	mul.wide.u32 	%rd1181, %r937, 8;
	add.s64 	%rd1182, %rd465, %rd1181;
	ld.f64 	%fd1470, [%rd1182];
	mul.f64 	%fd1471, %fd1469, %fd1470;
	sub.f64 	%fd2775, %fd2775, %fd1471;
$L__BB0_708:
	setp.le.u32 	%p467, %r1646, %r1648;
	@%p467 bra 	$L__BB0_710;
	not.b32 	%r938, %r1648;
	ld.global.f64 	%fd1472, [%rd405+8];
	add.s32 	%r939, %r1646, %r938;
	mul.wide.u32 	%rd1183, %r939, 8;
	add.s64 	%rd1184, %rd465, %rd1183;
	ld.f64 	%fd1473, [%rd1184];
	mul.f64 	%fd1474, %fd1472, %fd1473;
	sub.f64 	%fd2775, %fd2775, %fd1474;
$L__BB0_710:
	add.s32 	%r1648, %r1648, 2;
$L__BB0_711:
	and.b32  	%r940, %r573, 1;
	setp.eq.b32 	%p468, %r940, 1;
	@%p468 bra 	$L__BB0_714;
	setp.lt.u32 	%p469, %r1646, %r1648;
	@%p469 bra 	$L__BB0_714;
	mul.wide.u32 	%rd1185, %r1648, 8;
	add.s64 	%rd1186, %rd1, %rd1185;
	ld.global.f64 	%fd1475, [%rd1186];
	sub.s32 	%r941, %r1646, %r1648;
	mul.wide.u32 	%rd1187, %r941, 8;
	add.s64 	%rd1188, %rd465, %rd1187;
	ld.f64 	%fd1476, [%rd1188];
	mul.f64 	%fd1477, %fd1475, %fd1476;
	sub.f64 	%fd2775, %fd2775, %fd1477;
$L__BB0_714:
	ld.param.u32 	%r1397, [_Z9my_kernelPdiiS_iiS_iS_iddiiPKdS_S__param_1];
	mul.wide.u32 	%rd1189, %r1646, 8;
	add.s64 	%rd1190, %rd465, %rd1189;
	st.f64 	[%rd1190], %fd2775;
	add.s32 	%r1646, %r1646, 1;
	setp.eq.s32 	%p470, %r1646, %r1397;
	@%p470 bra 	$L__BB0_716;
	bra.uni 	$L__BB0_673;
$L__BB0_715:
	mov.u64 	%rd1131, $str;
	cvta.global.u64 	%rd1132, %rd1131;
	{ // callseq 44, 0
	.param .b64 param0;
	st.param.b64 	[param0], %rd1132;
	.param .b64 param1;
	st.param.b64 	[param1], 0;
	.param .b32 retval0;
	call.uni (retval0), 
	vprintf, 
	(
	param0, 
	param1
	);
	ld.param.b32 	%r902, [retval0];
	} // callseq 44
	mov.u64 	%rd1133, $str$1;
	cvta.global.u64 	%rd1134, %rd1133;
	mov.u64 	%rd1135, $str$2;
	cvta.global.u64 	%rd1136, %rd1135;
	mov.u64 	%rd1137, __unnamed_1;
	cvta.global.u64 	%rd1138, %rd1137;
	{ // callseq 45, 0
	.param .b64 param0;
	st.param.b64 	[param0], %rd1134;
	.param .b64 param1;
	st.param.b64 	[param1], %rd1136;
	.param .b32 param2;
	st.param.b32 	[param2], 113;
	.param .b64 param3;
	st.param.b64 	[param3], %rd1138;
	.param .b64 param4;
	st.param.b64 	[param4], 1;
	call.uni 
	__assertfail, 
	(
	param0, 
	param1, 
	param2, 
	param3, 
	param4
	);
	} // callseq 45
$L__BB0_716:
	ld.param.u32 	%r1403, [_Z9my_kernelPdiiS_iiS_iS_iddiiPKdS_S__param_1];
	add.s32 	%r952, %r1403, 1;
	setp.lt.u32 	%p481, %r952, 3;
	@%p481 bra 	$L__BB0_726;
	setp.lt.u32 	%p482, %r233, 4;
	mov.b32 	%r1655, 0;
	@%p482 bra 	$L__BB0_720;
	mov.b32 	%r1654, 0;
$L__BB0_719:
	ld.param.u32 	%r1404, [_Z9my_kernelPdiiS_iiS_iS_iddiiPKdS_S__param_1];
	not.b32 	%r955, %r1654;
	add.s32 	%r956, %r1404, %r955;
	mul.wide.u32 	%rd1201, %r956, 8;
	add.s64 	%rd1202, %rd465, %rd1201;
	ld.f64 	%fd1540, [%rd1202];
	mul.wide.u32 	%rd1203, %r1654, 8;
	add.s64 	%rd1204, %rd465, %rd1203;
	ld.f64 	%fd1541, [%rd1204];
	ld.global.f64 	%fd1542, [%rd369+-8];
	mul.f64 	%fd1543, %fd1541, %fd1542;
	st.f64 	[%rd1202], %fd1543;
	ld.global.f64 	%fd1544, [%rd369+-8];
	mul.f64 	%fd1545, %fd1540, %fd1544;
	st.f64 	[%rd1204], %fd1545;
	sub.s32 	%r957, %r1404, %r1654;
	add.s32 	%r958, %r957, -2;
	mul.wide.u32 	%rd1205, %r958, 8;
	add.s64 	%rd1206, %rd465, %rd1205;
	ld.f64 	%fd1546, [%rd1206];
	ld.f64 	%fd1547, [%rd1204+8];
	ld.global.f64 	%fd1548, [%rd369+-8];
	mul.f64 	%fd1549, %fd1547, %fd1548;
	st.f64 	[%rd1206], %fd1549;
	ld.global.f64 	%fd1550, [%rd369+-8];
	mul.f64 	%fd1551, %fd1546, %fd1550;
	st.f64 	[%rd1204+8], %fd1551;
	add.s32 	%r959, %r957, -3;
	mul.wide.u32 	%rd1207, %r959, 8;
	add.s64 	%rd1208, %rd465, %rd1207;
	ld.f64 	%fd1552, [%rd1208];
	ld.f64 	%fd1553, [%rd1204+16];
	ld.global.f64 	%fd1554, [%rd369+-8];
	mul.f64 	%fd1555, %fd1553, %fd1554;
	st.f64 	[%rd1208], %fd1555;
	ld.global.f64 	%fd1556, [%rd369+-8];
	mul.f64 	%fd1557, %fd1552, %fd1556;
	st.f64 	[%rd1204+16], %fd1557;
	add.s32 	%r960, %r957, -4;
	mul.wide.u32 	%rd1209, %r960, 8;
	add.s64 	%rd1210, %rd465, %rd1209;
	ld.f64 	%fd1558, [%rd1210];
	ld.f64 	%fd1559, [%rd1204+24];
	ld.global.f64 	%fd1560, [%rd369+-8];
	mul.f64 	%fd1561, %fd1559, %fd1560;
	st.f64 	[%rd1210], %fd1561;
	ld.global.f64 	%fd1562, [%rd369+-8];
	mul.f64 	%fd1563, %fd1558, %fd1562;
	st.f64 	[%rd1204+24], %fd1563;
	add.s32 	%r1654, %r1654, 4;
	setp.eq.s32 	%p483, %r1654, %r240;
	mov.u32 	%r1655, %r240;
	@%p483 bra 	$L__BB0_720;
	bra.uni 	$L__BB0_719;
$L__BB0_720:
	setp.eq.s32 	%p484, %r239, 0;
	@%p484 bra 	$L__BB0_726;
	ld.param.u32 	%r1405, [_Z9my_kernelPdiiS_iiS_iS_iddiiPKdS_S__param_1];
	setp.eq.s32 	%p485, %r239, 1;
	not.b32 	%r961, %r1655;
	add.s32 	%r962, %r1405, %r961;
	mul.wide.u32 	%rd1211, %r962, 8;
	add.s64 	%rd1212, %rd465, %rd1211;
	ld.f64 	%fd1564, [%rd1212];
	mul.wide.u32 	%rd1213, %r1655, 8;
	add.s64 	%rd408, %rd465, %rd1213;
	ld.f64 	%fd1565, [%rd408];
	ld.global.f64 	%fd1566, [%rd369+-8];
	mul.f64 	%fd1567, %fd1565, %fd1566;
	st.f64 	[%rd1212], %fd1567;
	ld.global.f64 	%fd1568, [%rd369+-8];
	mul.f64 	%fd1569, %fd1564, %fd1568;
	st.f64 	[%rd408], %fd1569;
	@%p485 bra 	$L__BB0_726;
	ld.param.u32 	%r1406, [_Z9my_kernelPdiiS_iiS_iS_iddiiPKdS_S__param_1];
	setp.eq.s32 	%p486, %r239, 2;
	sub.s32 	%r345, %r1406, %r1655;
	add.s32 	%r963, %r345, -2;
	mul.wide.u32 	%rd1214, %r963, 8;
	add.s64 	%rd1215, %rd465, %rd1214;
	ld.f64 	%fd1570, [%rd1215];
	ld.f64 	%fd1571, [%rd408+8];
	ld.global.f64 	%fd1572, [%rd369+-8];
	mul.f64 	%fd1573, %fd1571, %fd1572;
	st.f64 	[%rd1215], %fd1573;
	ld.global.f64 	%fd1574, [%rd369+-8];
	mul.f64 	%fd1575, %fd1570, %fd1574;
	st.f64 	[%rd408+8], %fd1575;
	@%p486 bra 	$L__BB0_726;
	add.s32 	%r964, %r345, -3;
	mul.wide.u32 	%rd1216, %r964, 8;
	add.s64 	%rd1217, %rd465, %rd1216;
	ld.f64 	%fd1576, [%rd1217];
	ld.f64 	%fd1577, [%rd408+16];
	ld.global.f64 	%fd1578, [%rd369+-8];
	mul.f64 	%fd1579, %fd1577, %fd1578;
	st.f64 	[%rd1217], %fd1579;
	ld.global.f64 	%fd1580, [%rd369+-8];
	mul.f64 	%fd1581, %fd1576, %fd1580;
	st.f64 	[%rd408+16], %fd1581;
	bra.uni 	$L__BB0_726;
$L__BB0_724:
	mov.u64 	%rd1045, $str$5;
	cvta.global.u64 	%rd1046, %rd1045;
	{ // callseq 38, 0
	.param .b64 param0;
	st.param.b64 	[param0], %rd1046;
	.param .b64 param1;
	st.param.b64 	[param1], 0;
	.param .b32 retval0;
	call.uni (retval0), 
	vprintf, 
	(
	param0, 
	param1
	);
	ld.param.b32 	%r848, [retval0];
	} // callseq 38
	mov.u64 	%rd1047, $str$1;
	cvta.global.u64 	%rd1048, %rd1047;
	mov.u64 	%rd1049, $str$2;
	cvta.global.u64 	%rd1050, %rd1049;
	mov.u64 	%rd1051, __unnamed_2;
	cvta.global.u64 	%rd1052, %rd1051;
	{ // callseq 39, 0
	.param .b64 param0;
	st.param.b64 	[param0], %rd1048;
	.param .b64 param1;
	st.param.b64 	[param1], %rd1050;
	.param .b32 param2;
	st.param.b32 	[param2], 170;
	.param .b64 param3;
	st.param.b64 	[param3], %rd1052;
	.param .b64 param4;
	st.param.b64 	[param4], 1;
	call.uni 
	__assertfail, 
	(
	param0, 
	param1, 
	param2, 
	param3, 
	param4
	);
	} // callseq 39
	bra.uni 	$L__BB0_726;
$L__BB0_725:
	mov.u64 	%rd1037, $str$6;
	cvta.global.u64 	%rd1038, %rd1037;
	{ // callseq 36, 0
	.param .b64 param0;
	st.param.b64 	[param0], %rd1038;
	.param .b64 param1;
	st.param.b64 	[param1], 0;
	.param .b32 retval0;
	call.uni (retval0), 
	vprintf, 
	(
	param0, 
	param1
	);
	ld.param.b32 	%r845, [retval0];
	} // callseq 36
	mov.u64 	%rd1039, $str$1;
	cvta.global.u64 	%rd1040, %rd1039;
	mov.u64 	%rd1041, $str$2;
	cvta.global.u64 	%rd1042, %rd1041;
	mov.u64 	%rd1043, __unnamed_2;
	cvta.global.u64 	%rd1044, %rd1043;
	{ // callseq 37, 0
	.param .b64 param0;
	st.param.b64 	[param0], %rd1040;
	.param .b64 param1;
	st.param.b64 	[param1], %rd1042;
	.param .b32 param2;
	st.param.b32 	[param2], 174;
	.param .b64 param3;
	st.param.b64 	[param3], %rd1044;
	.param .b64 param4;
	st.param.b64 	[param4], 1;
	call.uni 
	__assertfail, 
	(
	param0, 
	param1, 
	param2, 
	param3, 
	param4
	);
	} // callseq 37
$L__BB0_726:
	setp.neu.f64 	%p487, %fd32, 0d3FF0000000000000;
	@%p487 bra 	$L__BB0_766;
	ld.param.u32 	%r1408, [_Z9my_kernelPdiiS_iiS_iS_iddiiPKdS_S__param_1];
	setp.lt.s32 	%p509, %r1408, 1;
	@%p509 bra 	$L__BB0_795;
	mov.b32 	%r1656, 0;
$L__BB0_729:
	ld.param.u32 	%r1475, [_Z9my_kernelPdiiS_iiS_iS_iddiiPKdS_S__param_4];
	setp.lt.s32 	%p510, %r1475, 2;
	ld.global.f64 	%fd1614, [%rd4];
	mul.wide.u32 	%rd1249, %r1656, 8;
	add.s64 	%rd1250, %rd465, %rd1249;
	ld.f64 	%fd1615, [%rd1250];
	mul.f64 	%fd2798, %fd1614, %fd1615;
	add.s64 	%rd409, %rd479, %rd1249;
	st.f64 	[%rd409], %fd2798;
	ld.global.f64 	%fd1616, [%rd4];
	add.s32 	%r347, %r1656, 1;
	ld.f64 	%fd1617, [%rd1250+8];
	mul.f64 	%fd2799, %fd1616, %fd1617;
	st.f64 	[%rd409+8], %fd2799;
	@%p510 bra 	$L__BB0_765;
	ld.param.u32 	%r1476, [_Z9my_kernelPdiiS_iiS_iS_iddiiPKdS_S__param_4];
	add.s32 	%r973, %r1476, -2;
	setp.lt.u32 	%p511, %r973, 3;
	mov.b32 	%r1658, 1;
	@%p511 bra 	$L__BB0_749;
	mov.b32 	%r1658, 1;
$L__BB0_732:
	.pragma "nounroll";
	setp.lt.u32 	%p512, %r1656, %r1658;
	mul.wide.u32 	%rd1251, %r1658, 8;
	add.s64 	%rd410, %rd4, %rd1251;
	sub.s32 	%r975, %r1656, %r1658;
	mul.wide.u32 	%rd1252, %r975, 8;
	add.s64 	%rd411, %rd465, %rd1252;
	@%p512 bra 	$L__BB0_734;
	ld.global.f64 	%fd1618, [%rd410];
	ld.f64 	%fd1619, [%rd411];
	fma.rn.f64 	%fd2798, %fd1618, %fd1619, %fd2798;
	st.f64 	[%rd409], %fd2798;
$L__BB0_734:
	setp.lt.u32 	%p513, %r347, %r1658;
	@%p513 bra 	$L__BB0_736;
	ld.global.f64 	%fd1620, [%rd410];
	sub.s32 	%r976, %r347, %r1658;
	mul.wide.u32 	%rd1253, %r976, 8;
	add.s64 	%rd1254, %rd465, %rd1253;
	ld.f64 	%fd1621, [%rd1254];
	fma.rn.f64 	%fd2799, %fd1620, %fd1621, %fd2799;
	st.f64 	[%rd409+8], %fd2799;
$L__BB0_736:
	not.b32 	%r977, %r1658;
	setp.le.u32 	%p514, %r1656, %r1658;
	add.s32 	%r978, %r1656, %r977;
	mul.wide.u32 	%rd1255, %r978, 8;
	add.s64 	%rd412, %rd465, %rd1255;
	@%p514 bra 	$L__BB0_738;
	ld.global.f64 	%fd1622, [%rd410+8];
	ld.f64 	%fd1623, [%rd412];
	fma.rn.f64 	%fd2798, %fd1622, %fd1623, %fd2798;
	st.f64 	[%rd409], %fd2798;
$L__BB0_738:
	@%p512 bra 	$L__BB0_740;
	ld.global.f64 	%fd1624, [%rd410+8];
	ld.f64 	%fd1625, [%rd411];
	fma.rn.f64 	%fd2799, %fd1624, %fd1625, %fd2799;
	st.f64 	[%rd409+8], %fd2799;
$L__BB0_740:
	add.s32 	%r349, %r1658, 2;
	setp.lt.u32 	%p516, %r1656, %r349;
	sub.s32 	%r979, %r1656, %r349;
	mul.wide.u32 	%rd1256, %r979, 8;
	add.s64 	%rd413, %rd465, %rd1256;
	@%p516 bra 	$L__BB0_742;
	ld.global.f64 	%fd1626, [%rd410+16];
	ld.f64 	%fd1627, [%rd413];
	fma.rn.f64 	%fd2798, %fd1626, %fd1627, %fd2798;
	st.f64 	[%rd409], %fd2798;
$L__BB0_742:
	setp.gt.u32 	%p517, %r349, %r347;
	@%p517 bra 	$L__BB0_744;
	ld.global.f64 	%fd1628, [%rd410+16];
	ld.f64 	%fd1629, [%rd412];
	fma.rn.f64 	%fd2799, %fd1628, %fd1629, %fd2799;
	st.f64 	[%rd409+8], %fd2799;
$L__BB0_744:
	add.s32 	%r350, %r1658, 3;
	setp.lt.u32 	%p518, %r1656, %r350;
	@%p518 bra 	$L__BB0_746;
	ld.global.f64 	%fd1630, [%rd410+24];
	sub.s32 	%r980, %r1656, %r350;
	mul.wide.u32 	%rd1257, %r980, 8;
	add.s64 	%rd1258, %rd465, %rd1257;
	ld.f64 	%fd1631, [%rd1258];
	fma.rn.f64 	%fd2798, %fd1630, %fd1631, %fd2798;
	st.f64 	[%rd409], %fd2798;
$L__BB0_746:
	setp.gt.u32 	%p519, %r350, %r347;
	@%p519 bra 	$L__BB0_748;
	ld.global.f64 	%fd1632, [%rd410+24];
	ld.f64 	%fd1633, [%rd413];
	fma.rn.f64 	%fd2799, %fd1632, %fd1633, %fd2799;
	st.f64 	[%rd409+8], %fd2799;
$L__BB0_748:
	add.s32 	%r1658, %r1658, 4;
	setp.ne.s32 	%p520, %r350, %r241;
	@%p520 bra 	$L__BB0_732;
$L__BB0_749:
	ld.param.u32 	%r1477, [_Z9my_kernelPdiiS_iiS_iS_iddiiPKdS_S__param_4];
	add.s32 	%r981, %r1477, -1;
	and.b32  	%r982, %r981, 3;
	setp.eq.s32 	%p521, %r982, 0;
	@%p521 bra 	$L__BB0_765;
	ld.param.u32 	%r1478, [_Z9my_kernelPdiiS_iiS_iS_iddiiPKdS_S__param_4];
	add.s32 	%r983, %r1478, -1;
	and.b32  	%r984, %r983, 3;
	setp.eq.s32 	%p522, %r984, 1;
	@%p522 bra 	$L__BB0_760;
	setp.lt.u32 	%p523, %r1656, %r1658;
	mul.wide.u32 	%rd1259, %r1658, 8;
	add.s64 	%rd414, %rd4, %rd1259;
	sub.s32 	%r985, %r1656, %r1658;
	mul.wide.u32 	%rd1260, %r985, 8;
	add.s64 	%rd415, %rd465, %rd1260;
	@%p523 bra 	$L__BB0_753;
	ld.global.f64 	%fd1634, [%rd414];
	ld.f64 	%fd1635, [%rd415];
	fma.rn.f64 	%fd2798, %fd1634, %fd1635, %fd2798;
	st.f64 	[%rd409], %fd2798;
$L__BB0_753:
	setp.lt.u32 	%p524, %r347, %r1658;
	@%p524 bra 	$L__BB0_755;
	ld.global.f64 	%fd1636, [%rd414];
	sub.s32 	%r986, %r347, %r1658;
	mul.wide.u32 	%rd1261, %r986, 8;
	add.s64 	%rd1262, %rd465, %rd1261;
	ld.f64 	%fd1637, [%rd1262];
	fma.rn.f64 	%fd2799, %fd1636, %fd1637, %fd2799;
	st.f64 	[%rd409+8], %fd2799;
$L__BB0_755:
	setp.le.u32 	%p525, %r1656, %r1658;
	@%p525 bra 	$L__BB0_757;
	not.b32 	%r987, %r1658;
	ld.global.f64 	%fd1638, [%rd414+8];
	add.s32 	%r988, %r1656, %r987;
	mul.wide.u32 	%rd1263, %r988, 8;
	add.s64 	%rd1264, %rd465, %rd1263;
	ld.f64 	%fd1639, [%rd1264];
	fma.rn.f64 	%fd2798, %fd1638, %fd1639, %fd2798;
	st.f64 	[%rd409], %fd2798;
$L__BB0_757:
	@%p523 bra 	$L__BB0_759;
	ld.global.f64 	%fd1640, [%rd414+8];
	ld.f64 	%fd1641, [%rd415];
	fma.rn.f64 	%fd2799, %fd1640, %fd1641, %fd2799;
	st.f64 	[%rd409+8], %fd2799;
$L__BB0_759:
	add.s32 	%r1658, %r1658, 2;
$L__BB0_760:
	ld.param.u32 	%r1479, [_Z9my_kernelPdiiS_iiS_iS_iddiiPKdS_S__param_4];
	and.b32  	%r989, %r1479, 1;
	setp.eq.b32 	%p527, %r989, 1;
	@%p527 bra 	$L__BB0_765;
	setp.lt.u32 	%p528, %r1656, %r1658;
	mul.wide.u32 	%rd1265, %r1658, 8;
	add.s64 	%rd416, %rd4, %rd1265;
	@%p528 bra 	$L__BB0_763;
	ld.global.f64 	%fd1642, [%rd416];
	sub.s32 	%r990, %r1656, %r1658;
	mul.wide.u32 	%rd1266, %r990, 8;
	add.s64 	%rd1267, %rd465, %rd1266;
	ld.f64 	%fd1643, [%rd1267];
	fma.rn.f64 	%fd1644, %fd1642, %fd1643, %fd2798;
	st.f64 	[%rd409], %fd1644;
$L__BB0_763:
	setp.lt.u32 	%p529, %r347, %r1658;
	@%p529 bra 	$L__BB0_765;
	ld.global.f64 	%fd1645, [%rd416];
	sub.s32 	%r991, %r347, %r1658;
	mul.wide.u32 	%rd1268, %r991, 8;
	add.s64 	%rd1269, %rd465, %rd1268;
	ld.f64 	%fd1646, [%rd1269];
	fma.rn.f64 	%fd1647, %fd1645, %fd1646, %fd2799;
	st.f64 	[%rd409+8], %fd1647;
$L__BB0_765:
	ld.param.u32 	%r1409, [_Z9my_kernelPdiiS_iiS_iS_iddiiPKdS_S__param_1];
	add.s32 	%r1656, %r1656, 2;
	setp.lt.s32 	%p530, %r1656, %r1409;
	@%p530 bra 	$L__BB0_729;
	bra.uni 	$L__BB0_795;
$L__BB0_766:
	ld.param.u32 	%r1474, [_Z9my_kernelPdiiS_iiS_iS_iddiiPKdS_S__param_4];
	setp.ne.s32 	%p488, %r1474, 1;
	@%p488 bra 	$L__BB0_1245;
	ld.global.f64 	%fd1582, [%rd4];
	setp.neu.f64 	%p489, %fd1582, 0d3FF0000000000000;
	@%p489 bra 	$L__BB0_1245;
	ld.param.u32 	%r1407, [_Z9my_kernelPdiiS_iiS_iS_iddiiPKdS_S__param_1];
	setp.lt.s32 	%p490, %r1407, 1;
	@%p490 bra 	$L__BB0_795;
	setp.lt.u32 	%p491, %r3, 15;
	mov.b32 	%r1661, 0;
	@%p491 bra 	$L__BB0_772;
	mov.b32 	%r1663, 0;
$L__BB0_771:
	.pragma "nounroll";
	mul.wide.u32 	%rd1226, %r1663, 8;
	add.s64 	%rd1227, %rd479, %rd1226;
	mov.b64 	%rd1228, 0;
	st.u64 	[%rd1227], %rd1228;
	st.u64 	[%rd1227+8], %rd1228;
	st.u64 	[%rd1227+16], %rd1228;
	st.u64 	[%rd1227+24], %rd1228;
	st.u64 	[%rd1227+32], %rd1228;
	st.u64 	[%rd1227+40], %rd1228;
	st.u64 	[%rd1227+48], %rd1228;
	st.u64 	[%rd1227+56], %rd1228;
	st.u64 	[%rd1227+64], %rd1228;
	st.u64 	[%rd1227+72], %rd1228;
	st.u64 	[%rd1227+80], %rd1228;
	st.u64 	[%rd1227+88], %rd1228;
	st.u64 	[%rd1227+96], %rd1228;
	st.u64 	[%rd1227+104], %rd1228;
	st.u64 	[%rd1227+112], %rd1228;
	st.u64 	[%rd1227+120], %rd1228;
	add.s32 	%r1663, %r1663, 16;
	setp.eq.s32 	%p492, %r1663, %r237;
	mov.u32 	%r1661, %r237;
	@%p492 bra 	$L__BB0_772;
	bra.uni 	$L__BB0_771;
$L__BB0_772:
	setp.eq.s32 	%p493, %r234, 0;
	@%p493 bra 	$L__BB0_782;
	setp.lt.u32 	%p494, %r244, 7;
	@%p494 bra 	$L__BB0_775;
	mul.wide.u32 	%rd1229, %r1661, 8;
	add.s64 	%rd1230, %rd479, %rd1229;
	mov.b64 	%rd1231, 0;
	st.u64 	[%rd1230], %rd1231;
	st.u64 	[%rd1230+8], %rd1231;
	st.u64 	[%rd1230+16], %rd1231;
	st.u64 	[%rd1230+24], %rd1231;
	st.u64 	[%rd1230+32], %rd1231;
	st.u64 	[%rd1230+40], %rd1231;
	st.u64 	[%rd1230+48], %rd1231;
	st.u64 	[%rd1230+56], %rd1231;
	add.s32 	%r1661, %r1661, 8;
$L__BB0_775:
	setp.eq.s32 	%p495, %r235, 0;
	@%p495 bra 	$L__BB0_782;
	setp.lt.u32 	%p496, %r243, 3;
	@%p496 bra 	$L__BB0_778;
	mul.wide.u32 	%rd1232, %r1661, 8;
	add.s64 	%rd1233, %rd479, %rd1232;
	mov.b64 	%rd1234, 0;
	st.u64 	[%rd1233], %rd1234;
	st.u64 	[%rd1233+8], %rd1234;
	st.u64 	[%rd1233+16], %rd1234;
	st.u64 	[%rd1233+24], %rd1234;
	add.s32 	%r1661, %r1661, 4;
$L__BB0_778:
	setp.eq.s32 	%p497, %r236, 0;
	@%p497 bra 	$L__BB0_782;
	setp.eq.s32 	%p498, %r236, 1;
	mul.wide.u32 	%rd1235, %r1661, 8;
	add.s64 	%rd417, %rd479, %rd1235;
	mov.b64 	%rd1236, 0;
	st.u64 	[%rd417], %rd1236;
	@%p498 bra 	$L__BB0_782;
	setp.eq.s32 	%p499, %r236, 2;
	mov.b64 	%rd1237, 0;
	st.u64 	[%rd417+8], %rd1237;
	@%p499 bra 	$L__BB0_782;
	mov.b64 	%rd1238, 0;
	st.u64 	[%rd417+16], %rd1238;
$L__BB0_782:
	setp.lt.u32 	%p500, %r3, 15;
	mov.b32 	%r1666, 0;
	@%p500 bra 	$L__BB0_785;
	mov.b32 	%r1664, 0;
$L__BB0_784:
	.pragma "nounroll";
	mul.wide.u32 	%rd1239, %r1664, 8;
	add.s64 	%rd1240, %rd465, %rd1239;
	ld.f64 	%fd1583, [%rd1240];
	add.s64 	%rd1241, %rd479, %rd1239;
	st.f64 	[%rd1241], %fd1583;
	ld.f64 	%fd1584, [%rd1240+8];
	st.f64 	[%rd1241+8], %fd1584;
	ld.f64 	%fd1585, [%rd1240+16];
	st.f64 	[%rd1241+16], %fd1585;
	ld.f64 	%fd1586, [%rd1240+24];
	st.f64 	[%rd1241+24], %fd1586;
	ld.f64 	%fd1587, [%rd1240+32];
	st.f64 	[%rd1241+32], %fd1587;
	ld.f64 	%fd1588, [%rd1240+40];
	st.f64 	[%rd1241+40], %fd1588;
	ld.f64 	%fd1589, [%rd1240+48];
	st.f64 	[%rd1241+48], %fd1589;
	ld.f64 	%fd1590, [%rd1240+56];
	st.f64 	[%rd1241+56], %fd1590;
	ld.f64 	%fd1591, [%rd1240+64];
	st.f64 	[%rd1241+64], %fd1591;
	ld.f64 	%fd1592, [%rd1240+72];
	st.f64 	[%rd1241+72], %fd1592;
	ld.f64 	%fd1593, [%rd1240+80];
	st.f64 	[%rd1241+80], %fd1593;
	ld.f64 	%fd1594, [%rd1240+88];
	st.f64 	[%rd1241+88], %fd1594;
	ld.f64 	%fd1595, [%rd1240+96];
	st.f64 	[%rd1241+96], %fd1595;
	ld.f64 	%fd1596, [%rd1240+104];
	st.f64 	[%rd1241+104], %fd1596;
	ld.f64 	%fd1597, [%rd1240+112];
	st.f64 	[%rd1241+112], %fd1597;
	ld.f64 	%fd1598, [%rd1240+120];
	st.f64 	[%rd1241+120], %fd1598;
	add.s32 	%r1664, %r1664, 16;
	setp.eq.s32 	%p501, %r1664, %r237;
	mov.u32 	%r1666, %r237;
	@%p501 bra 	$L__BB0_785;
	bra.uni 	$L__BB0_784;
$L__BB0_785:
	setp.eq.s32 	%p502, %r234, 0;
	@%p502 bra 	$L__BB0_795;
	setp.lt.u32 	%p503, %r244, 7;
	@%p503 bra 	$L__BB0_788;
	mul.wide.u32 	%rd1242, %r1666, 8;
	add.s64 	%rd1243, %rd465, %rd1242;
	ld.f64 	%fd1599, [%rd1243];
	add.s64 	%rd1244, %rd479, %rd1242;
	st.f64 	[%rd1244], %fd1599;
	ld.f64 	%fd1600, [%rd1243+8];
	st.f64 	[%rd1244+8], %fd1600;
	ld.f64 	%fd1601, [%rd1243+16];
	st.f64 	[%rd1244+16], %fd1601;
	ld.f64 	%fd1602, [%rd1243+24];
	st.f64 	[%rd1244+24], %fd1602;
	ld.f64 	%fd1603, [%rd1243+32];
	st.f64 	[%rd1244+32], %fd1603;
	ld.f64 	%fd1604, [%rd1243+40];
	st.f64 	[%rd1244+40], %fd1604;
	ld.f64 	%fd1605, [%rd1243+48];
	st.f64 	[%rd1244+48], %fd1605;
	ld.f64 	%fd1606, [%rd1243+56];
	st.f64 	[%rd1244+56], %fd1606;
	add.s32 	%r1666, %r1666, 8;
$L__BB0_788:
	setp.eq.s32 	%p504, %r235, 0;
	@%p504 bra 	$L__BB0_795;
	setp.lt.u32 	%p505, %r243, 3;
	@%p505 bra 	$L__BB0_791;
	mul.wide.u32 	%rd1245, %r1666, 8;
	add.s64 	%rd1246, %rd465, %rd1245;
	ld.f64 	%fd1607, [%rd1246];
	add.s64 	%rd1247, %rd479, %rd1245;
	st.f64 	[%rd1247], %fd1607;
	ld.f64 	%fd1608, [%rd1246+8];
	st.f64 	[%rd1247+8], %fd1608;
	ld.f64 	%fd1609, [%rd1246+16];
	st.f64 	[%rd1247+16], %fd1609;
	ld.f64 	%fd1610, [%rd1246+24];
	st.f64 	[%rd1247+24], %fd1610;
	add.s32 	%r1666, %r1666, 4;
$L__BB0_791:
	setp.eq.s32 	%p506, %r236, 0;
	@%p506 bra 	$L__BB0_795;
	setp.eq.s32 	%p507, %r236, 1;
	mul.wide.u32 	%rd1248, %r1666, 8;
	add.s64 	%rd418, %rd465, %rd1248;
	ld.f64 	%fd1611, [%rd418];
	add.s64 	%rd419, %rd479, %rd1248;
	st.f64 	[%rd419], %fd1611;
	@%p507 bra 	$L__BB0_795;
	setp.eq.s32 	%p508, %r236, 2;
	ld.f64 	%fd1612, [%rd418+8];
	st.f64 	[%rd419+8], %fd1612;
	@%p508 bra 	$L__BB0_795;
	ld.f64 	%fd1613, [%rd418+16];
	st.f64 	[%rd419+16], %fd1613;
$L__BB0_795:
	ld.param.u32 	%r1506, [_Z9my_kernelPdiiS_iiS_iS_iddiiPKdS_S__param_7];
	ld.param.u32 	%r1490, [_Z9my_kernelPdiiS_iiS_iS_iddiiPKdS_S__param_5];
	add.s32 	%r370, %r235, -1;
	add.s32 	%r371, %r234, -1;
	add.s32 	%r372, %r573, %r1506;
	setp.ne.s32 	%p531, %r1490, 2;
	@%p531 bra 	$L__BB0_960;
	setp.lt.s32 	%p532, %r372, 3;
	@%p532 bra 	$L__BB0_959;
	setp.eq.s32 	%p533, %r573, 1;
	@%p533 bra 	$L__BB0_799;
	mov.u64 	%rd1286, $str$4;
	cvta.global.u64 	%rd1287, %rd1286;
	{ // callseq 52, 0
	.param .b64 param0;
	st.param.b64 	[param0], %rd1287;
	.param .b64 param1;
	st.param.b64 	[param1], 0;
	.param .b32 retval0;
	call.uni (retval0), 
	vprintf, 
	(
	param0, 
	param1
	);
	ld.param.b32 	%r996, [retval0];
	} // callseq 52
	mov.u64 	%rd1288, $str$1;
	cvta.global.u64 	%rd1289, %rd1288;
	mov.u64 	%rd1290, $str$2;
	cvta.global.u64 	%rd1291, %rd1290;
	mov.u64 	%rd1292, __unnamed_2;
	cvta.global.u64 	%rd1293, %rd1292;
	{ // callseq 53, 0
	.param .b64 param0;
	st.param.b64 	[param0], %rd1289;
	.param .b64 param1;
	st.param.b64 	[param1], %rd1291;
	.param .b32 param2;
	st.param.b32 	[param2], 146;
	.param .b64 param3;
	st.param.b64 	[param3], %rd1293;
	.param .b64 param4;
	st.param.b64 	[param4], 1;
	call.uni 
	__assertfail, 
	(
	param0, 
	param1, 
	param2, 
	param3, 
	param4
	);
	} // callseq 53
$L__BB0_799:
	ld.param.u32 	%r1507, [_Z9my_kernelPdiiS_iiS_iS_iddiiPKdS_S__param_7];
	setp.ne.s32 	%p534, %r1507, 1;
	@%p534 bra 	$L__BB0_813;
	ld.global.f64 	%fd1648, [%rd2];
	setp.neu.f64 	%p535, %fd1648, 0d3FF0000000000000;
	@%p535 bra 	$L__BB0_813;
	ld.param.u32 	%r1412, [_Z9my_kernelPdiiS_iiS_iS_iddiiPKdS_S__param_1];
	setp.lt.s32 	%p571, %r1412, 1;
	@%p571 bra 	$L__BB0_872;
	setp.lt.u32 	%p572, %r3, 14;
	mov.b32 	%r1679, 0;
	@%p572 bra 	$L__BB0_805;
	mov.b32 	%r1679, 0;
	mov.u32 	%r1669, %r1679;
$L__BB0_804:
	.pragma "nounroll";
	mul.wide.u32 	%rd1354, %r1679, 8;
	add.s64 	%rd1355, %rd479, %rd1354;
	ld.f64 	%fd1697, [%rd1355];
	mul.f64 	%fd1698, %fd32, %fd1697;
	add.s64 	%rd1356, %rd493, %rd1354;
	st.f64 	[%rd1356], %fd1698;
	ld.f64 	%fd1699, [%rd1355+8];
	mul.f64 	%fd1700, %fd32, %fd1699;
	st.f64 	[%rd1356+8], %fd1700;
	ld.f64 	%fd1701, [%rd1355+16];
	mul.f64 	%fd1702, %fd32, %fd1701;
	st.f64 	[%rd1356+16], %fd1702;
	ld.f64 	%fd1703, [%rd1355+24];
	mul.f64 	%fd1704, %fd32, %fd1703;
	st.f64 	[%rd1356+24], %fd1704;
	ld.f64 	%fd1705, [%rd1355+32];
	mul.f64 	%fd1706, %fd32, %fd1705;
	st.f64 	[%rd1356+32], %fd1706;
	ld.f64 	%fd1707, [%rd1355+40];
	mul.f64 	%fd1708, %fd32, %fd1707;
	st.f64 	[%rd1356+40], %fd1708;
	ld.f64 	%fd1709, [%rd1355+48];
	mul.f64 	%fd1710, %fd32, %fd1709;
	st.f64 	[%rd1356+48], %fd1710;
	ld.f64 	%fd1711, [%rd1355+56];
	mul.f64 	%fd1712, %fd32, %fd1711;
	st.f64 	[%rd1356+56], %fd1712;
	ld.f64 	%fd1713, [%rd1355+64];
	mul.f64 	%fd1714, %fd32, %fd1713;
	st.f64 	[%rd1356+64], %fd1714;
	ld.f64 	%fd1715, [%rd1355+72];
	mul.f64 	%fd1716, %fd32, %fd1715;
	st.f64 	[%rd1356+72], %fd1716;
	ld.f64 	%fd1717, [%rd1355+80];
	mul.f64 	%fd1718, %fd32, %fd1717;
	st.f64 	[%rd1356+80], %fd1718;
	ld.f64 	%fd1719, [%rd1355+88];
	mul.f64 	%fd1720, %fd32, %fd1719;
	st.f64 	[%rd1356+88], %fd1720;
	ld.f64 	%fd1721, [%rd1355+96];
	mul.f64 	%fd1722, %fd32, %fd1721;
	st.f64 	[%rd1356+96], %fd1722;
	ld.f64 	%fd1723, [%rd1355+104];
	mul.f64 	%fd1724, %fd32, %fd1723;
	st.f64 	[%rd1356+104], %fd1724;
	ld.f64 	%fd1725, [%rd1355+112];
	mul.f64 	%fd1726, %fd32, %fd1725;
	st.f64 	[%rd1356+112], %fd1726;
	ld.f64 	%fd1727, [%rd1355+120];
	mul.f64 	%fd1728, %fd32, %fd1727;
	st.f64 	[%rd1356+120], %fd1728;
	add.s32 	%r1679, %r1679, 16;
	add.s32 	%r1669, %r1669, 8;
	shr.u32 	%r1038, %r3, 1;
	add.s32 	%r1039, %r1038, 1;
	and.b32  	%r1040, %r1039, -8;
	setp.eq.s32 	%p573, %r1669, %r1040;
	@%p573 bra 	$L__BB0_805;
	bra.uni 	$L__BB0_804;
$L__BB0_805:
	shr.u32 	%r1041, %r3, 1;
	add.s32 	%r1042, %r1041, 1;
	and.b32  	%r1043, %r1042, 7;
	setp.eq.s32 	%p574, %r1043, 0;
	@%p574 bra 	$L__BB0_872;
	add.s32 	%r1047, %r1043, -1;
	setp.lt.u32 	%p575, %r1047, 3;
	@%p575 bra 	$L__BB0_808;
	mul.wide.u32 	%rd1357, %r1679, 8;
	add.s64 	%rd1358, %rd479, %rd1357;
	ld.f64 	%fd1729, [%rd1358];
	mul.f64 	%fd1730, %fd32, %fd1729;
	add.s64 	%rd1359, %rd493, %rd1357;
	st.f64 	[%rd1359], %fd1730;
	ld.f64 	%fd1731, [%rd1358+8];
	mul.f64 	%fd1732, %fd32, %fd1731;
	st.f64 	[%rd1359+8], %fd1732;
	ld.f64 	%fd1733, [%rd1358+16];
	mul.f64 	%fd1734, %fd32, %fd1733;
	st.f64 	[%rd1359+16], %fd1734;
	ld.f64 	%fd1735, [%rd1358+24];
	mul.f64 	%fd1736, %fd32, %fd1735;
	st.f64 	[%rd1359+24], %fd1736;
	ld.f64 	%fd1737, [%rd1358+32];
	mul.f64 	%fd1738, %fd32, %fd1737;
	st.f64 	[%rd1359+32], %fd1738;
	ld.f64 	%fd1739, [%rd1358+40];
	mul.f64 	%fd1740, %fd32, %fd1739;
	st.f64 	[%rd1359+40], %fd1740;
	ld.f64 	%fd1741, [%rd1358+48];
	mul.f64 	%fd1742, %fd32, %fd1741;
	st.f64 	[%rd1359+48], %fd1742;
	ld.f64 	%fd1743, [%rd1358+56];
	mul.f64 	%fd1744, %fd32, %fd1743;
	st.f64 	[%rd1359+56], %fd1744;
	add.s32 	%r1679, %r1679, 8;
$L__BB0_808:
	and.b32  	%r1050, %r1042, 3;
	setp.eq.s32 	%p576, %r1050, 0;
	@%p576 bra 	$L__BB0_872;
	setp.eq.s32 	%p577, %r1050, 1;
	@%p577 bra 	$L__BB0_811;
	mul.wide.u32 	%rd1360, %r1679, 8;
	add.s64 	%rd1361, %rd479, %rd1360;
	ld.f64 	%fd1745, [%rd1361];
	mul.f64 	%fd1746, %fd32, %fd1745;
	add.s64 	%rd1362, %rd493, %rd1360;
	st.f64 	[%rd1362], %fd1746;
	ld.f64 	%fd1747, [%rd1361+8];
	mul.f64 	%fd1748, %fd32, %fd1747;
	st.f64 	[%rd1362+8], %fd1748;
	ld.f64 	%fd1749, [%rd1361+16];
	mul.f64 	%fd1750, %fd32, %fd1749;
	st.f64 	[%rd1362+16], %fd1750;
	ld.f64 	%fd1751, [%rd1361+24];
	mul.f64 	%fd1752, %fd32, %fd1751;
	st.f64 	[%rd1362+24], %fd1752;
	add.s32 	%r1679, %r1679, 4;
$L__BB0_811:
	and.b32  	%r1054, %r3, 2;
	setp.ne.s32 	%p578, %r1054, 0;
	@%p578 bra 	$L__BB0_872;
	mul.wide.u32 	%rd1363, %r1679, 8;
	add.s64 	%rd1364, %rd479, %rd1363;
	ld.f64 	%fd1753, [%rd1364];
	mul.f64 	%fd1754, %fd32, %fd1753;
	add.s64 	%rd1365, %rd493, %rd1363;
	st.f64 	[%rd1365], %fd1754;
	ld.f64 	%fd1755, [%rd1364+8];
	mul.f64 	%fd1756, %fd32, %fd1755;
	st.f64 	[%rd1365+8], %fd1756;
	bra.uni 	$L__BB0_872;
$L__BB0_813:
	setp.neu.f64 	%p536, %fd32, 0d3FF0000000000000;
	@%p536 bra 	$L__BB0_871;
	ld.param.u32 	%r1410, [_Z9my_kernelPdiiS_iiS_iS_iddiiPKdS_S__param_1];
	setp.lt.s32 	%p537, %r1410, 1;
	@%p537 bra 	$L__BB0_872;
	setp.lt.u32 	%p538, %r3, 15;
	mov.b32 	%r1671, 0;
	@%p538 bra 	$L__BB0_818;
	mov.b32 	%r1673, 0;
$L__BB0_817:
	.pragma "nounroll";
	mul.wide.u32 	%rd1302, %r1673, 8;
	add.s64 	%rd1303, %rd493, %rd1302;
	mov.b64 	%rd1304, 0;
	st.u64 	[%rd1303], %rd1304;
	st.u64 	[%rd1303+8], %rd1304;
	st.u64 	[%rd1303+16], %rd1304;
	st.u64 	[%rd1303+24], %rd1304;
	st.u64 	[%rd1303+32], %rd1304;
	st.u64 	[%rd1303+40], %rd1304;
	st.u64 	[%rd1303+48], %rd1304;
	st.u64 	[%rd1303+56], %rd1304;
	st.u64 	[%rd1303+64], %rd1304;
	st.u64 	[%rd1303+72], %rd1304;
	st.u64 	[%rd1303+80], %rd1304;
	st.u64 	[%rd1303+88], %rd1304;
	st.u64 	[%rd1303+96], %rd1304;
	st.u64 	[%rd1303+104], %rd1304;
	st.u64 	[%rd1303+112], %rd1304;
	st.u64 	[%rd1303+120], %rd1304;
	add.s32 	%r1673, %r1673, 16;
	setp.eq.s32 	%p539, %r1673, %r237;
	mov.u32 	%r1671, %r237;
	@%p539 bra 	$L__BB0_818;
	bra.uni 	$L__BB0_817;
$L__BB0_818:
	setp.eq.s32 	%p540, %r234, 0;
	@%p540 bra 	$L__BB0_828;
	setp.lt.u32 	%p541, %r371, 7;
	@%p541 bra 	$L__BB0_821;
	mul.wide.u32 	%rd1305, %r1671, 8;
	add.s64 	%rd1306, %rd493, %rd1305;
	mov.b64 	%rd1307, 0;
	st.u64 	[%rd1306], %rd1307;
	st.u64 	[%rd1306+8], %rd1307;
	st.u64 	[%rd1306+16], %rd1307;
	st.u64 	[%rd1306+24], %rd1307;
	st.u64 	[%rd1306+32], %rd1307;
	st.u64 	[%rd1306+40], %rd1307;
	st.u64 	[%rd1306+48], %rd1307;
	st.u64 	[%rd1306+56], %rd1307;
	add.s32 	%r1671, %r1671, 8;
$L__BB0_821:
	setp.eq.s32 	%p542, %r235, 0;
	@%p542 bra 	$L__BB0_828;
	setp.lt.u32 	%p543, %r370, 3;
	@%p543 bra 	$L__BB0_824;
	mul.wide.u32 	%rd1308, %r1671, 8;
	add.s64 	%rd1309, %rd493, %rd1308;
	mov.b64 	%rd1310, 0;
	st.u64 	[%rd1309], %rd1310;
	st.u64 	[%rd1309+8], %rd1310;
	st.u64 	[%rd1309+16], %rd1310;
	st.u64 	[%rd1309+24], %rd1310;
	add.s32 	%r1671, %r1671, 4;
$L__BB0_824:
	setp.eq.s32 	%p544, %r236, 0;
	@%p544 bra 	$L__BB0_828;
	setp.eq.s32 	%p545, %r236, 1;
	mul.wide.u32 	%rd1311, %r1671, 8;
	add.s64 	%rd420, %rd493, %rd1311;
	mov.b64 	%rd1312, 0;
	st.u64 	[%rd420], %rd1312;
	@%p545 bra 	$L__BB0_828;
	setp.eq.s32 	%p546, %r236, 2;
	mov.b64 	%rd1313, 0;
	st.u64 	[%rd420+8], %rd1313;
	@%p546 bra 	$L__BB0_828;
	mov.b64 	%rd1314, 0;
	st.u64 	[%rd420+16], %rd1314;
$L__BB0_828:
	mov.b32 	%r1674, 0;
$L__BB0_829:
	ld.param.u32 	%r1508, [_Z9my_kernelPdiiS_iiS_iS_iddiiPKdS_S__param_7];
	setp.lt.s32 	%p547, %r1508, 2;
	mul.wide.u32 	%rd1315, %r1674, 8;
	add.s64 	%rd1316, %rd479, %rd1315;
	ld.f64 	%fd2815, [%rd1316];
	@%p547 bra 	$L__BB0_870;
	ld.param.u32 	%r1509, [_Z9my_kernelPdiiS_iiS_iS_iddiiPKdS_S__param_7];
	add.s32 	%r1004, %r1509, -2;
	setp.lt.u32 	%p548, %r1004, 7;
	mov.b32 	%r1676, 1;
	@%p548 bra 	$L__BB0_849;
	mov.b32 	%r1676, 1;
$L__BB0_832:
	.pragma "nounroll";
	setp.lt.u32 	%p549, %r1674, %r1676;
	mul.wide.u32 	%rd1317, %r1676, 8;
	add.s64 	%rd421, %rd2, %rd1317;
	@%p549 bra 	$L__BB0_834;
	ld.global.f64 	%fd1650, [%rd421];
	sub.s32 	%r1006, %r1674, %r1676;
	mul.wide.u32 	%rd1318, %r1006, 8;
	add.s64 	%rd1319, %rd493, %rd1318;
	ld.f64 	%fd1651, [%rd1319];
	mul.f64 	%fd1652, %fd1650, %fd1651;
	sub.f64 	%fd2815, %fd2815, %fd1652;
$L__BB0_834:
	setp.le.u32 	%p550, %r1674, %r1676;
	@%p550 bra 	$L__BB0_836;
	not.b32 	%r1007, %r1676;
	ld.global.f64 	%fd1653, [%rd421+8];
	add.s32 	%r1008, %r1674, %r1007;
	mul.wide.u32 	%rd1320, %r1008, 8;
	add.s64 	%rd1321, %rd493, %rd1320;
	ld.f64 	%fd1654, [%rd1321];
	mul.f64 	%fd1655, %fd1653, %fd1654;
	sub.f64 	%fd2815, %fd2815, %fd1655;
$L__BB0_836:
	add.s32 	%r386, %r1676, 2;
	setp.lt.u32 	%p551, %r1674, %r386;
	@%p551 bra 	$L__BB0_838;
	ld.global.f64 	%fd1656, [%rd421+16];
	sub.s32 	%r1009, %r1674, %r386;
	mul.wide.u32 	%rd1322, %r1009, 8;
	add.s64 	%rd1323, %rd493, %rd1322;
	ld.f64 	%fd1657, [%rd1323];
	mul.f64 	%fd1658, %fd1656, %fd1657;
	sub.f64 	%fd2815, %fd2815, %fd1658;
$L__BB0_838:
	add.s32 	%r387, %r1676, 3;
	setp.lt.u32 	%p552, %r1674, %r387;
	@%p552 bra 	$L__BB0_840;
	ld.global.f64 	%fd1659, [%rd421+24];
	sub.s32 	%r1010, %r1674, %r387;
	mul.wide.u32 	%rd1324, %r1010, 8;
	add.s64 	%rd1325, %rd493, %rd1324;
	ld.f64 	%fd1660, [%rd1325];
	mul.f64 	%fd1661, %fd1659, %fd1660;
	sub.f64 	%fd2815, %fd2815, %fd1661;
$L__BB0_840:
	add.s32 	%r388, %r1676, 4;
	setp.lt.u32 	%p553, %r1674, %r388;
	@%p553 bra 	$L__BB0_842;
	ld.global.f64 	%fd1662, [%rd421+32];
	sub.s32 	%r1011, %r1674, %r388;
	mul.wide.u32 	%rd1326, %r1011, 8;
	add.s64 	%rd1327, %rd493, %rd1326;
	ld.f64 	%fd1663, [%rd1327];
	mul.f64 	%fd1664, %fd1662, %fd1663;
	sub.f64 	%fd2815, %fd2815, %fd1664;
$L__BB0_842:
	add.s32 	%r389, %r1676, 5;
	setp.lt.u32 	%p554, %r1674, %r389;
	@%p554 bra 	$L__BB0_844;
	ld.global.f64 	%fd1665, [%rd421+40];
	sub.s32 	%r1012, %r1674, %r389;
	mul.wide.u32 	%rd1328, %r1012, 8;
	add.s64 	%rd1329, %rd493, %rd1328;
	ld.f64 	%fd1666, [%rd1329];
	mul.f64 	%fd1667, %fd1665, %fd1666;
	sub.f64 	%fd2815, %fd2815, %fd1667;
$L__BB0_844:
	add.s32 	%r390, %r1676, 6;
	setp.lt.u32 	%p555, %r1674, %r390;
	@%p555 bra 	$L__BB0_846;
	ld.global.f64 	%fd1668, [%rd421+48];
	sub.s32 	%r1013, %r1674, %r390;
	mul.wide.u32 	%rd1330, %r1013, 8;
	add.s64 	%rd1331, %rd493, %rd1330;
	ld.f64 	%fd1669, [%rd1331];
	mul.f64 	%fd1670, %fd1668, %fd1669;
	sub.f64 	%fd2815, %fd2815, %fd1670;
$L__BB0_846:
	add.s32 	%r391, %r1676, 7;
	setp.lt.u32 	%p556, %r1674, %r391;
	@%p556 bra 	$L__BB0_848;
	ld.global.f64 	%fd1671, [%rd421+56];
	sub.s32 	%r1014, %r1674, %r391;
	mul.wide.u32 	%rd1332, %r1014, 8;
	add.s64 	%rd1333, %rd493, %rd1332;
	ld.f64 	%fd1672, [%rd1333];
	mul.f64 	%fd1673, %fd1671, %fd1672;
	sub.f64 	%fd2815, %fd2815, %fd1673;
$L__BB0_848:
	ld.param.u32 	%r1510, [_Z9my_kernelPdiiS_iiS_iS_iddiiPKdS_S__param_7];
	add.s32 	%r1676, %r1676, 8;
	add.s32 	%r1015, %r1510, -1;
	and.b32  	%r1016, %r1015, -8;
	setp.ne.s32 	%p557, %r391, %r1016;
	@%p557 bra 	$L__BB0_832;
$L__BB0_849:
	ld.param.u32 	%r1511, [_Z9my_kernelPdiiS_iiS_iS_iddiiPKdS_S__param_7];
	add.s32 	%r1017, %r1511, -1;
	and.b32  	%r1018, %r1017, 7;
	setp.eq.s32 	%p558, %r1018, 0;
	@%p558 bra 	$L__BB0_870;
	ld.param.u32 	%r1512, [_Z9my_kernelPdiiS_iiS_iS_iddiiPKdS_S__param_7];
	add.s32 	%r1019, %r1512, -1;
	and.b32  	%r1020, %r1019, 7;
	add.s32 	%r1021, %r1020, -1;
	setp.lt.u32 	%p559, %r1021, 3;
	@%p559 bra 	$L__BB0_860;
	setp.lt.u32 	%p560, %r1674, %r1676;
	mul.wide.u32 	%rd1334, %r1676, 8;
	add.s64 	%rd422, %rd2, %rd1334;
	@%p560 bra 	$L__BB0_853;
	ld.global.f64 	%fd1675, [%rd422];
	sub.s32 	%r1022, %r1674, %r1676;
	mul.wide.u32 	%rd1335, %r1022, 8;
	add.s64 	%rd1336, %rd493, %rd1335;
	ld.f64 	%fd1676, [%rd1336];
	mul.f64 	%fd1677, %fd1675, %fd1676;
	sub.f64 	%fd2815, %fd2815, %fd1677;
$L__BB0_853:
	setp.le.u32 	%p561, %r1674, %r1676;
	@%p561 bra 	$L__BB0_855;
	not.b32 	%r1023, %r1676;
	ld.global.f64 	%fd1678, [%rd422+8];
	add.s32 	%r1024, %r1674, %r1023;
	mul.wide.u32 	%rd1337, %r1024, 8;
	add.s64 	%rd1338, %rd493, %rd1337;
	ld.f64 	%fd1679, [%rd1338];
	mul.f64 	%fd1680, %fd1678, %fd1679;
	sub.f64 	%fd2815, %fd2815, %fd1680;
$L__BB0_855:
	add.s32 	%r394, %r1676, 2;
	setp.lt.u32 	%p562, %r1674, %r394;
	@%p562 bra 	$L__BB0_857;
	ld.global.f64 	%fd1681, [%rd422+16];
	sub.s32 	%r1025, %r1674, %r394;
	mul.wide.u32 	%rd1339, %r1025, 8;
	add.s64 	%rd1340, %rd493, %rd1339;
	ld.f64 	%fd1682, [%rd1340];
	mul.f64 	%fd1683, %fd1681, %fd1682;
	sub.f64 	%fd2815, %fd2815, %fd1683;
$L__BB0_857:
	add.s32 	%r395, %r1676, 3;
	setp.lt.u32 	%p563, %r1674, %r395;
	@%p563 bra 	$L__BB0_859;
	ld.global.f64 	%fd1684, [%rd422+24];
	sub.s32 	%r1026, %r1674, %r395;
	mul.wide.u32 	%rd1341, %r1026, 8;
	add.s64 	%rd1342, %rd493, %rd1341;
	ld.f64 	%fd1685, [%rd1342];
	mul.f64 	%fd1686, %fd1684, %fd1685;
	sub.f64 	%fd2815, %fd2815, %fd1686;
$L__BB0_859:
	add.s32 	%r1676, %r1676, 4;
$L__BB0_860:
	ld.param.u32 	%r1513, [_Z9my_kernelPdiiS_iiS_iS_iddiiPKdS_S__param_7];
	add.s32 	%r1027, %r1513, -1;
	and.b32  	%r1028, %r1027, 3;
	setp.eq.s32 	%p564, %r1028, 0;
	@%p564 bra 	$L__BB0_870;
	ld.param.u32 	%r1514, [_Z9my_kernelPdiiS_iiS_iS_iddiiPKdS_S__param_7];
	add.s32 	%r1029, %r1514, -1;
	and.b32  	%r1030, %r1029, 3;
	setp.eq.s32 	%p565, %r1030, 1;
	@%p565 bra 	$L__BB0_867;
	setp.lt.u32 	%p566, %r1674, %r1676;
	mul.wide.u32 	%rd1343, %r1676, 8;
	add.s64 	%rd423, %rd2, %rd1343;
	@%p566 bra 	$L__BB0_864;
	ld.global.f64 	%fd1688, [%rd423];
	sub.s32 	%r1031, %r1674, %r1676;
	mul.wide.u32 	%rd1344, %r1031, 8;
	add.s64 	%rd1345, %rd493, %rd1344;
	ld.f64 	%fd1689, [%rd1345];
	mul.f64 	%fd1690, %fd1688, %fd1689;
	sub.f64 	%fd2815, %fd2815, %fd1690;
$L__BB0_864:
	setp.le.u32 	%p567, %r1674, %r1676;
	@%p567 bra 	$L__BB0_866;
	not.b32 	%r1032, %r1676;
	ld.global.f64 	%fd1691, [%rd423+8];
	add.s32 	%r1033, %r1674, %r1032;
	mul.wide.u32 	%rd1346, %r1033, 8;
	add.s64 	%rd1347, %rd493, %rd1346;
	ld.f64 	%fd1692, [%rd1347];
	mul.f64 	%fd1693, %fd1691, %fd1692;
	sub.f64 	%fd2815, %fd2815, %fd1693;
$L__BB0_866:
	add.s32 	%r1676, %r1676, 2;
$L__BB0_867:
	ld.param.u32 	%r1515, [_Z9my_kernelPdiiS_iiS_iS_iddiiPKdS_S__param_7];
	and.b32  	%r1034, %r1515, 1;
	setp.eq.b32 	%p568, %r1034, 1;
	@%p568 bra 	$L__BB0_870;
	setp.lt.u32 	%p569, %r1674, %r1676;
	@%p569 bra 	$L__BB0_870;
	mul.wide.u32 	%rd1348, %r1676, 8;
	add.s64 	%rd1349, %rd2, %rd1348;
	ld.global.f64 	%fd1694, [%rd1349];
	sub.s32 	%r1035, %r1674, %r1676;
	mul.wide.u32 	%rd1350, %r1035, 8;
	add.s64 	%rd1351, %rd493, %rd1350;
	ld.f64 	%fd1695, [%rd1351];
	mul.f64 	%fd1696, %fd1694, %fd1695;
	sub.f64 	%fd2815, %fd2815, %fd1696;
$L__BB0_870:
	ld.param.u32 	%r1411, [_Z9my_kernelPdiiS_iiS_iS_iddiiPKdS_S__param_1];
	add.s64 	%rd1353, %rd493, %rd1315;
	st.f64 	[%rd1353], %fd2815;
	add.s32 	%r1674, %r1674, 1;
	setp.eq.s32 	%p570, %r1674, %r1411;
	@%p570 bra 	$L__BB0_872;
	bra.uni 	$L__BB0_829;
$L__BB0_871:
	mov.u64 	%rd1294, $str;
	cvta.global.u64 	%rd1295, %rd1294;
	{ // callseq 54, 0
	.param .b64 param0;
	st.param.b64 	[param0], %rd1295;
	.param .b64 param1;
	st.param.b64 	[param1], 0;
	.param .b32 retval0;
	call.uni (retval0), 
	vprintf, 
	(
	param0, 
	param1
	);
	ld.param.b32 	%r998, [retval0];
	} // callseq 54
	mov.u64 	%rd1296, $str$1;
	cvta.global.u64 	%rd1297, %rd1296;
	mov.u64 	%rd1298, $str$2;
	cvta.global.u64 	%rd1299, %rd1298;
	mov.u64 	%rd1300, __unnamed_1;
	cvta.global.u64 	%rd1301, %rd1300;
	{ // callseq 55, 0
	.param .b64 param0;
	st.param.b64 	[param0], %rd1297;
	.param .b64 param1;
	st.param.b64 	[param1], %rd1299;
	.param .b32 param2;
	st.param.b32 	[param2], 113;
	.param .b64 param3;
	st.param.b64 	[param3], %rd1301;
	.param .b64 param4;
	st.param.b64 	[param4], 1;
	call.uni 
	__assertfail, 
	(
	param0, 
	param1, 
	param2, 
	param3, 
	param4
	);
	} // callseq 55
$L__BB0_872:
	setp.ne.s32 	%p579, %r573, 1;
	@%p579 bra 	$L__BB0_888;
	ld.global.f64 	%fd1757, [%rd1];
	setp.neu.f64 	%p580, %fd1757, 0d3FF0000000000000;
	@%p580 bra 	$L__BB0_888;
	ld.param.u32 	%r1416, [_Z9my_kernelPdiiS_iiS_iS_iddiiPKdS_S__param_1];
	setp.lt.s32 	%p616, %r1416, 1;
	@%p616 bra 	$L__BB0_947;
	setp.lt.u32 	%p617, %r3, 15;
	mov.b32 	%r1693, 0;
	@%p617 bra 	$L__BB0_878;
	mov.b32 	%r1682, 0;
$L__BB0_877:
	.pragma "nounroll";
	ld.param.u32 	%r1417, [_Z9my_kernelPdiiS_iiS_iS_iddiiPKdS_S__param_1];
	not.b32 	%r1097, %r1682;
	add.s32 	%r1098, %r1417, %r1097;
	mul.wide.s32 	%rd1426, %r1098, 8;
	add.s64 	%rd1427, %rd493, %rd1426;
	ld.f64 	%fd1806, [%rd1427];
	mul.f64 	%fd1807, %fd32, %fd1806;
	add.s64 	%rd1428, %rd479, %rd1426;
	st.f64 	[%rd1428], %fd1807;
	ld.f64 	%fd1808, [%rd1427+-8];
	mul.f64 	%fd1809, %fd32, %fd1808;
	st.f64 	[%rd1428+-8], %fd1809;
	ld.f64 	%fd1810, [%rd1427+-16];
	mul.f64 	%fd1811, %fd32, %fd1810;
	st.f64 	[%rd1428+-16], %fd1811;
	ld.f64 	%fd1812, [%rd1427+-24];
	mul.f64 	%fd1813, %fd32, %fd1812;
	st.f64 	[%rd1428+-24], %fd1813;
	ld.f64 	%fd1814, [%rd1427+-32];
	mul.f64 	%fd1815, %fd32, %fd1814;
	st.f64 	[%rd1428+-32], %fd1815;
	ld.f64 	%fd1816, [%rd1427+-40];
	mul.f64 	%fd1817, %fd32, %fd1816;
	st.f64 	[%rd1428+-40], %fd1817;
	ld.f64 	%fd1818, [%rd1427+-48];
	mul.f64 	%fd1819, %fd32, %fd1818;
	st.f64 	[%rd1428+-48], %fd1819;
	ld.f64 	%fd1820, [%rd1427+-56];
	mul.f64 	%fd1821, %fd32, %fd1820;
	st.f64 	[%rd1428+-56], %fd1821;
	ld.f64 	%fd1822, [%rd1427+-64];
	mul.f64 	%fd1823, %fd32, %fd1822;
	st.f64 	[%rd1428+-64], %fd1823;
	ld.f64 	%fd1824, [%rd1427+-72];
	mul.f64 	%fd1825, %fd32, %fd1824;
	st.f64 	[%rd1428+-72], %fd1825;
	ld.f64 	%fd1826, [%rd1427+-80];
	mul.f64 	%fd1827, %fd32, %fd1826;
	st.f64 	[%rd1428+-80], %fd1827;
	ld.f64 	%fd1828, [%rd1427+-88];
	mul.f64 	%fd1829, %fd32, %fd1828;
	st.f64 	[%rd1428+-88], %fd1829;
	ld.f64 	%fd1830, [%rd1427+-96];
	mul.f64 	%fd1831, %fd32, %fd1830;
	st.f64 	[%rd1428+-96], %fd1831;
	ld.f64 	%fd1832, [%rd1427+-104];
	mul.f64 	%fd1833, %fd32, %fd1832;
	st.f64 	[%rd1428+-104], %fd1833;
	ld.f64 	%fd1834, [%rd1427+-112];
	mul.f64 	%fd1835, %fd32, %fd1834;
	st.f64 	[%rd1428+-112], %fd1835;
	ld.f64 	%fd1836, [%rd1427+-120];
	mul.f64 	%fd1837, %fd32, %fd1836;
	st.f64 	[%rd1428+-120], %fd1837;
	add.s32 	%r1682, %r1682, 16;
	setp.eq.s32 	%p618, %r1682, %r237;
	mov.u32 	%r1693, %r237;
	@%p618 bra 	$L__BB0_878;
	bra.uni 	$L__BB0_877;
$L__BB0_878:
	setp.eq.s32 	%p619, %r234, 0;
	@%p619 bra 	$L__BB0_947;
	setp.lt.u32 	%p620, %r371, 7;
	@%p620 bra 	$L__BB0_881;
	ld.param.u32 	%r1418, [_Z9my_kernelPdiiS_iiS_iS_iddiiPKdS_S__param_1];
	not.b32 	%r1099, %r1693;
	add.s32 	%r1100, %r1418, %r1099;
	mul.wide.s32 	%rd1429, %r1100, 8;
	add.s64 	%rd1430, %rd493, %rd1429;
	ld.f64 	%fd1838, [%rd1430];
	mul.f64 	%fd1839, %fd32, %fd1838;
	add.s64 	%rd1431, %rd479, %rd1429;
	st.f64 	[%rd1431], %fd1839;
	ld.f64 	%fd1840, [%rd1430+-8];
	mul.f64 	%fd1841, %fd32, %fd1840;
	st.f64 	[%rd1431+-8], %fd1841;
	ld.f64 	%fd1842, [%rd1430+-16];
	mul.f64 	%fd1843, %fd32, %fd1842;
	st.f64 	[%rd1431+-16], %fd1843;
	ld.f64 	%fd1844, [%rd1430+-24];
	mul.f64 	%fd1845, %fd32, %fd1844;
	st.f64 	[%rd1431+-24], %fd1845;
	ld.f64 	%fd1846, [%rd1430+-32];
	mul.f64 	%fd1847, %fd32, %fd1846;
	st.f64 	[%rd1431+-32], %fd1847;
	ld.f64 	%fd1848, [%rd1430+-40];
	mul.f64 	%fd1849, %fd32, %fd1848;
	st.f64 	[%rd1431+-40], %fd1849;
	ld.f64 	%fd1850, [%rd1430+-48];
	mul.f64 	%fd1851, %fd32, %fd1850;
	st.f64 	[%rd1431+-48], %fd1851;
	ld.f64 	%fd1852, [%rd1430+-56];
	mul.f64 	%fd1853, %fd32, %fd1852;
	st.f64 	[%rd1431+-56], %fd1853;
	add.s32 	%r1693, %r1693, 8;
$L__BB0_881:
	setp.eq.s32 	%p621, %r235, 0;
	@%p621 bra 	$L__BB0_947;
	setp.lt.u32 	%p622, %r370, 3;
	@%p622 bra 	$L__BB0_884;
	ld.param.u32 	%r1419, [_Z9my_kernelPdiiS_iiS_iS_iddiiPKdS_S__param_1];
	not.b32 	%r1101, %r1693;
	add.s32 	%r1102, %r1419, %r1101;
	mul.wide.s32 	%rd1432, %r1102, 8;
	add.s64 	%rd1433, %rd493, %rd1432;
	ld.f64 	%fd1854, [%rd1433];
	mul.f64 	%fd1855, %fd32, %fd1854;
	add.s64 	%rd1434, %rd479, %rd1432;
	st.f64 	[%rd1434], %fd1855;
	ld.f64 	%fd1856, [%rd1433+-8];
	mul.f64 	%fd1857, %fd32, %fd1856;
	st.f64 	[%rd1434+-8], %fd1857;
	ld.f64 	%fd1858, [%rd1433+-16];
	mul.f64 	%fd1859, %fd32, %fd1858;
	st.f64 	[%rd1434+-16], %fd1859;
	ld.f64 	%fd1860, [%rd1433+-24];
	mul.f64 	%fd1861, %fd32, %fd1860;
	st.f64 	[%rd1434+-24], %fd1861;
	add.s32 	%r1693, %r1693, 4;
$L__BB0_884:
	setp.eq.s32 	%p623, %r236, 0;
	@%p623 bra 	$L__BB0_947;
	ld.param.u32 	%r1420, [_Z9my_kernelPdiiS_iiS_iS_iddiiPKdS_S__param_1];
	setp.eq.s32 	%p624, %r236, 1;
	not.b32 	%r1103, %r1693;
	add.s32 	%r1104, %r1420, %r1103;
	mul.wide.s32 	%rd1435, %r1104, 8;
	add.s64 	%rd428, %rd493, %rd1435;
	ld.f64 	%fd1862, [%rd428];
	mul.f64 	%fd1863, %fd32, %fd1862;
	add.s64 	%rd429, %rd479, %rd1435;
	st.f64 	[%rd429], %fd1863;
	@%p624 bra 	$L__BB0_947;
	setp.eq.s32 	%p625, %r236, 2;
	ld.f64 	%fd1864, [%rd428+-8];
	mul.f64 	%fd1865, %fd32, %fd1864;
	st.f64 	[%rd429+-8], %fd1865;
	@%p625 bra 	$L__BB0_947;
	ld.f64 	%fd1866, [%rd428+-16];
	mul.f64 	%fd1867, %fd32, %fd1866;
	st.f64 	[%rd429+-16], %fd1867;
	bra.uni 	$L__BB0_947;
$L__BB0_888:
	setp.neu.f64 	%p581, %fd32, 0d3FF0000000000000;
	@%p581 bra 	$L__BB0_946;
	ld.param.u32 	%r1413, [_Z9my_kernelPdiiS_iiS_iS_iddiiPKdS_S__param_1];
	setp.lt.s32 	%p582, %r1413, 1;
	@%p582 bra 	$L__BB0_947;
	setp.lt.u32 	%p583, %r3, 15;
	mov.b32 	%r1684, 0;
	@%p583 bra 	$L__BB0_893;
	mov.b32 	%r1686, 0;
$L__BB0_892:
	.pragma "nounroll";
	mul.wide.u32 	%rd1374, %r1686, 8;
	add.s64 	%rd1375, %rd479, %rd1374;
	mov.b64 	%rd1376, 0;
	st.u64 	[%rd1375], %rd1376;
	st.u64 	[%rd1375+8], %rd1376;
	st.u64 	[%rd1375+16], %rd1376;
	st.u64 	[%rd1375+24], %rd1376;
	st.u64 	[%rd1375+32], %rd1376;
	st.u64 	[%rd1375+40], %rd1376;
	st.u64 	[%rd1375+48], %rd1376;
	st.u64 	[%rd1375+56], %rd1376;
	st.u64 	[%rd1375+64], %rd1376;
	st.u64 	[%rd1375+72], %rd1376;
	st.u64 	[%rd1375+80], %rd1376;
	st.u64 	[%rd1375+88], %rd1376;
	st.u64 	[%rd1375+96], %rd1376;
	st.u64 	[%rd1375+104], %rd1376;
	st.u64 	[%rd1375+112], %rd1376;
	st.u64 	[%rd1375+120], %rd1376;
	add.s32 	%r1686, %r1686, 16;
	setp.eq.s32 	%p584, %r1686, %r237;
	mov.u32 	%r1684, %r237;
	@%p584 bra 	$L__BB0_893;
	bra.uni 	$L__BB0_892;
$L__BB0_893:
	setp.eq.s32 	%p585, %r234, 0;
	@%p585 bra 	$L__BB0_903;
	setp.lt.u32 	%p586, %r371, 7;
	@%p586 bra 	$L__BB0_896;
	mul.wide.u32 	%rd1377, %r1684, 8;
	add.s64 	%rd1378, %rd479, %rd1377;
	mov.b64 	%rd1379, 0;
	st.u64 	[%rd1378], %rd1379;
	st.u64 	[%rd1378+8], %rd1379;
	st.u64 	[%rd1378+16], %rd1379;
	st.u64 	[%rd1378+24], %rd1379;
	st.u64 	[%rd1378+32], %rd1379;
	st.u64 	[%rd1378+40], %rd1379;
	st.u64 	[%rd1378+48], %rd1379;
	st.u64 	[%rd1378+56], %rd1379;
	add.s32 	%r1684, %r1684, 8;
$L__BB0_896:
	setp.eq.s32 	%p587, %r235, 0;
	@%p587 bra 	$L__BB0_903;
	setp.lt.u32 	%p588, %r370, 3;
	@%p588 bra 	$L__BB0_899;
	mul.wide.u32 	%rd1380, %r1684, 8;
	add.s64 	%rd1381, %rd479, %rd1380;
	mov.b64 	%rd1382, 0;
	st.u64 	[%rd1381], %rd1382;
	st.u64 	[%rd1381+8], %rd1382;
	st.u64 	[%rd1381+16], %rd1382;
	st.u64 	[%rd1381+24], %rd1382;
	add.s32 	%r1684, %r1684, 4;
$L__BB0_899:
	setp.eq.s32 	%p589, %r236, 0;
	@%p589 bra 	$L__BB0_903;
	setp.eq.s32 	%p590, %r236, 1;
	mul.wide.u32 	%rd1383, %r1684, 8;
	add.s64 	%rd424, %rd479, %rd1383;
	mov.b64 	%rd1384, 0;
	st.u64 	[%rd424], %rd1384;
	@%p590 bra 	$L__BB0_903;
	setp.eq.s32 	%p591, %r236, 2;
	mov.b64 	%rd1385, 0;
	st.u64 	[%rd424+8], %rd1385;
	@%p591 bra 	$L__BB0_903;
	mov.b64 	%rd1386, 0;
	st.u64 	[%rd424+16], %rd1386;
$L__BB0_903:
	mov.b32 	%r1687, 0;
$L__BB0_904:
	ld.param.u32 	%r1414, [_Z9my_kernelPdiiS_iiS_iS_iddiiPKdS_S__param_1];
	setp.lt.s32 	%p592, %r573, 2;
	not.b32 	%r1060, %r1687;
	add.s32 	%r1061, %r1414, %r1060;
	mul.wide.s32 	%rd1387, %r1061, 8;
	add.s64 	%rd1388, %rd493, %rd1387;
	ld.f64 	%fd2837, [%rd1388];
	@%p592 bra 	$L__BB0_945;
	add.s32 	%r1063, %r573, -2;
	setp.lt.u32 	%p593, %r1063, 7;
	mov.b32 	%r1689, 1;
	@%p593 bra 	$L__BB0_924;
	mov.b32 	%r1689, 1;
$L__BB0_907:
	.pragma "nounroll";
	setp.lt.u32 	%p594, %r1687, %r1689;
	mul.wide.u32 	%rd1389, %r1689, 8;
	add.s64 	%rd425, %rd1, %rd1389;
	@%p594 bra 	$L__BB0_909;
	ld.global.f64 	%fd1759, [%rd425];
	sub.s32 	%r1065, %r1687, %r1689;
	mul.wide.u32 	%rd1390, %r1065, 8;
	add.s64 	%rd1391, %rd479, %rd1390;
	ld.f64 	%fd1760, [%rd1391];
	mul.f64 	%fd1761, %fd1759, %fd1760;
	sub.f64 	%fd2837, %fd2837, %fd1761;
$L__BB0_909:
	setp.le.u32 	%p595, %r1687, %r1689;
	@%p595 bra 	$L__BB0_911;
	not.b32 	%r1066, %r1689;
	ld.global.f64 	%fd1762, [%rd425+8];
	add.s32 	%r1067, %r1687, %r1066;
	mul.wide.u32 	%rd1392, %r1067, 8;
	add.s64 	%rd1393, %rd479, %rd1392;
	ld.f64 	%fd1763, [%rd1393];
	mul.f64 	%fd1764, %fd1762, %fd1763;
	sub.f64 	%fd2837, %fd2837, %fd1764;
$L__BB0_911:
	add.s32 	%r417, %r1689, 2;
	setp.lt.u32 	%p596, %r1687, %r417;
	@%p596 bra 	$L__BB0_913;
	ld.global.f64 	%fd1765, [%rd425+16];
	sub.s32 	%r1068, %r1687, %r417;
	mul.wide.u32 	%rd1394, %r1068, 8;
	add.s64 	%rd1395, %rd479, %rd1394;
	ld.f64 	%fd1766, [%rd1395];
	mul.f64 	%fd1767, %fd1765, %fd1766;
	sub.f64 	%fd2837, %fd2837, %fd1767;
$L__BB0_913:
	add.s32 	%r418, %r1689, 3;
	setp.lt.u32 	%p597, %r1687, %r418;
	@%p597 bra 	$L__BB0_915;
	ld.global.f64 	%fd1768, [%rd425+24];
	sub.s32 	%r1069, %r1687, %r418;
	mul.wide.u32 	%rd1396, %r1069, 8;
	add.s64 	%rd1397, %rd479, %rd1396;
	ld.f64 	%fd1769, [%rd1397];
	mul.f64 	%fd1770, %fd1768, %fd1769;
	sub.f64 	%fd2837, %fd2837, %fd1770;
$L__BB0_915:
	add.s32 	%r419, %r1689, 4;
	setp.lt.u32 	%p598, %r1687, %r419;
	@%p598 bra 	$L__BB0_917;
	ld.global.f64 	%fd1771, [%rd425+32];
	sub.s32 	%r1070, %r1687, %r419;
	mul.wide.u32 	%rd1398, %r1070, 8;
	add.s64 	%rd1399, %rd479, %rd1398;
	ld.f64 	%fd1772, [%rd1399];
	mul.f64 	%fd1773, %fd1771, %fd1772;
	sub.f64 	%fd2837, %fd2837, %fd1773;
$L__BB0_917:
	add.s32 	%r420, %r1689, 5;
	setp.lt.u32 	%p599, %r1687, %r420;
	@%p599 bra 	$L__BB0_919;
	ld.global.f64 	%fd1774, [%rd425+40];
	sub.s32 	%r1071, %r1687, %r420;
	mul.wide.u32 	%rd1400, %r1071, 8;
	add.s64 	%rd1401, %rd479, %rd1400;
	ld.f64 	%fd1775, [%rd1401];
	mul.f64 	%fd1776, %fd1774, %fd1775;
	sub.f64 	%fd2837, %fd2837, %fd1776;
$L__BB0_919:
	add.s32 	%r421, %r1689, 6;
	setp.lt.u32 	%p600, %r1687, %r421;
	@%p600 bra 	$L__BB0_921;
	ld.global.f64 	%fd1777, [%rd425+48];
	sub.s32 	%r1072, %r1687, %r421;
	mul.wide.u32 	%rd1402, %r1072, 8;
	add.s64 	%rd1403, %rd479, %rd1402;
	ld.f64 	%fd1778, [%rd1403];
	mul.f64 	%fd1779, %fd1777, %fd1778;
	sub.f64 	%fd2837, %fd2837, %fd1779;
$L__BB0_921:
	add.s32 	%r422, %r1689, 7;
	setp.lt.u32 	%p601, %r1687, %r422;
	@%p601 bra 	$L__BB0_923;
	ld.global.f64 	%fd1780, [%rd425+56];
	sub.s32 	%r1073, %r1687, %r422;
	mul.wide.u32 	%rd1404, %r1073, 8;
	add.s64 	%rd1405, %rd479, %rd1404;
	ld.f64 	%fd1781, [%rd1405];
	mul.f64 	%fd1782, %fd1780, %fd1781;
	sub.f64 	%fd2837, %fd2837, %fd1782;
$L__BB0_923:
	add.s32 	%r1689, %r1689, 8;
	add.s32 	%r1074, %r573, -1;
	and.b32  	%r1075, %r1074, -8;
	setp.ne.s32 	%p602, %r422, %r1075;
	@%p602 bra 	$L__BB0_907;
$L__BB0_924:
	add.s32 	%r1076, %r573, -1;
	and.b32  	%r1077, %r1076, 7;
	setp.eq.s32 	%p603, %r1077, 0;
	@%p603 bra 	$L__BB0_945;
	add.s32 	%r1080, %r1077, -1;
	setp.lt.u32 	%p604, %r1080, 3;
	@%p604 bra 	$L__BB0_935;
	setp.lt.u32 	%p605, %r1687, %r1689;
	mul.wide.u32 	%rd1406, %r1689, 8;
	add.s64 	%rd426, %rd1, %rd1406;
	@%p605 bra 	$L__BB0_928;
	ld.global.f64 	%fd1784, [%rd426];
	sub.s32 	%r1081, %r1687, %r1689;
	mul.wide.u32 	%rd1407, %r1081, 8;
	add.s64 	%rd1408, %rd479, %rd1407;
	ld.f64 	%fd1785, [%rd1408];
	mul.f64 	%fd1786, %fd1784, %fd1785;
	sub.f64 	%fd2837, %fd2837, %fd1786;
$L__BB0_928:
	setp.le.u32 	%p606, %r1687, %r1689;
	@%p606 bra 	$L__BB0_930;
	not.b32 	%r1082, %r1689;
	ld.global.f64 	%fd1787, [%rd426+8];
	add.s32 	%r1083, %r1687, %r1082;
	mul.wide.u32 	%rd1409, %r1083, 8;
	add.s64 	%rd1410, %rd479, %rd1409;
	ld.f64 	%fd1788, [%rd1410];
	mul.f64 	%fd1789, %fd1787, %fd1788;
	sub.f64 	%fd2837, %fd2837, %fd1789;
$L__BB0_930:
	add.s32 	%r425, %r1689, 2;
	setp.lt.u32 	%p607, %r1687, %r425;
	@%p607 bra 	$L__BB0_932;
	ld.global.f64 	%fd1790, [%rd426+16];
	sub.s32 	%r1084, %r1687, %r425;
	mul.wide.u32 	%rd1411, %r1084, 8;
	add.s64 	%rd1412, %rd479, %rd1411;
	ld.f64 	%fd1791, [%rd1412];
	mul.f64 	%fd1792, %fd1790, %fd1791;
	sub.f64 	%fd2837, %fd2837, %fd1792;
$L__BB0_932:
	add.s32 	%r426, %r1689, 3;
	setp.lt.u32 	%p608, %r1687, %r426;
	@%p608 bra 	$L__BB0_934;
	ld.global.f64 	%fd1793, [%rd426+24];
	sub.s32 	%r1085, %r1687, %r426;
	mul.wide.u32 	%rd1413, %r1085, 8;
	add.s64 	%rd1414, %rd479, %rd1413;
	ld.f64 	%fd1794, [%rd1414];
	mul.f64 	%fd1795, %fd1793, %fd1794;
	sub.f64 	%fd2837, %fd2837, %fd1795;
$L__BB0_934:
	add.s32 	%r1689, %r1689, 4;
$L__BB0_935:
	and.b32  	%r1087, %r1076, 3;
	setp.eq.s32 	%p609, %r1087, 0;
	@%p609 bra 	$L__BB0_945;
	setp.eq.s32 	%p610, %r1087, 1;
	@%p610 bra 	$L__BB0_942;
	setp.lt.u32 	%p611, %r1687, %r1689;
	mul.wide.u32 	%rd1415, %r1689, 8;
	add.s64 	%rd427, %rd1, %rd1415;
	@%p611 bra 	$L__BB0_939;
	ld.global.f64 	%fd1797, [%rd427];
	sub.s32 	%r1090, %r1687, %r1689;
	mul.wide.u32 	%rd1416, %r1090, 8;
	add.s64 	%rd1417, %rd479, %rd1416;
	ld.f64 	%fd1798, [%rd1417];
	mul.f64 	%fd1799, %fd1797, %fd1798;
	sub.f64 	%fd2837, %fd2837, %fd1799;
$L__BB0_939:
	setp.le.u32 	%p612, %r1687, %r1689;
	@%p612 bra 	$L__BB0_941;
	not.b32 	%r1091, %r1689;
	ld.global.f64 	%fd1800, [%rd427+8];
	add.s32 	%r1092, %r1687, %r1091;
	mul.wide.u32 	%rd1418, %r1092, 8;
	add.s64 	%rd1419, %rd479, %rd1418;
	ld.f64 	%fd1801, [%rd1419];
	mul.f64 	%fd1802, %fd1800, %fd1801;
	sub.f64 	%fd2837, %fd2837, %fd1802;
$L__BB0_941:
	add.s32 	%r1689, %r1689, 2;
$L__BB0_942:
	and.b32  	%r1093, %r573, 1;
	setp.eq.b32 	%p613, %r1093, 1;
	@%p613 bra 	$L__BB0_945;
	setp.lt.u32 	%p614, %r1687, %r1689;
	@%p614 bra 	$L__BB0_945;
	mul.wide.u32 	%rd1420, %r1689, 8;
	add.s64 	%rd1421, %rd1, %rd1420;
	ld.global.f64 	%fd1803, [%rd1421];
	sub.s32 	%r1094, %r1687, %r1689;
	mul.wide.u32 	%rd1422, %r1094, 8;
	add.s64 	%rd1423, %rd479, %rd1422;
	ld.f64 	%fd1804, [%rd1423];
	mul.f64 	%fd1805, %fd1803, %fd1804;
	sub.f64 	%fd2837, %fd2837, %fd1805;
$L__BB0_945:
	ld.param.u32 	%r1415, [_Z9my_kernelPdiiS_iiS_iS_iddiiPKdS_S__param_1];
	mul.wide.u32 	%rd1424, %r1687, 8;
	add.s64 	%rd1425, %rd479, %rd1424;
	st.f64 	[%rd1425], %fd2837;
	add.s32 	%r1687, %r1687, 1;
	setp.eq.s32 	%p615, %r1687, %r1415;
	@%p615 bra 	$L__BB0_947;
	bra.uni 	$L__BB0_904;
$L__BB0_946:
	mov.u64 	%rd1366, $str;
	cvta.global.u64 	%rd1367, %rd1366;
	{ // callseq 56, 0
	.param .b64 param0;
	st.param.b64 	[param0], %rd1367;
	.param .b64 param1;
	st.param.b64 	[param1], 0;
	.param .b32 retval0;
	call.uni (retval0), 
	vprintf, 
	(
	param0, 
	param1
	);
	ld.param.b32 	%r1055, [retval0];
	} // callseq 56
	mov.u64 	%rd1368, $str$1;
	cvta.global.u64 	%rd1369, %rd1368;
	mov.u64 	%rd1370, $str$2;
	cvta.global.u64 	%rd1371, %rd1370;
	mov.u64 	%rd1372, __unnamed_1;
	cvta.global.u64 	%rd1373, %rd1372;
	{ // callseq 57, 0
	.param .b64 param0;
	st.param.b64 	[param0], %rd1369;
	.param .b64 param1;
	st.param.b64 	[param1], %rd1371;
	.param .b32 param2;
	st.param.b32 	[param2], 113;
	.param .b64 param3;
	st.param.b64 	[param3], %rd1373;
	.param .b64 param4;
	st.param.b64 	[param4], 1;
	call.uni 
	__assertfail, 
	(
	param0, 
	param1, 
	param2, 
	param3, 
	param4
	);
	} // callseq 57
$L__BB0_947:
	ld.param.u32 	%r1421, [_Z9my_kernelPdiiS_iiS_iS_iddiiPKdS_S__param_1];
	setp.eq.s32 	%p626, %r1421, 0;
	@%p626 bra 	$L__BB0_973;
	setp.lt.u32 	%p627, %r3, 14;
	mov.b32 	%r1697, 0;
	@%p627 bra 	$L__BB0_951;
	mov.b32 	%r1697, 0;
	mov.u32 	%r1696, %r1697;
$L__BB0_950:
	.pragma "nounroll";
	ld.global.f64 	%fd1868, [%rd369+-8];
	mul.wide.u32 	%rd1436, %r1697, 8;
	add.s64 	%rd1437, %rd479, %rd1436;
	ld.f64 	%fd1869, [%rd1437];
	mul.f64 	%fd1870, %fd1868, %fd1869;
	st.f64 	[%rd1437], %fd1870;
	ld.global.f64 	%fd1871, [%rd369+-8];
	ld.f64 	%fd1872, [%rd1437+8];
	mul.f64 	%fd1873, %fd1871, %fd1872;
	st.f64 	[%rd1437+8], %fd1873;
	ld.global.f64 	%fd1874, [%rd369+-8];
	ld.f64 	%fd1875, [%rd1437+16];
	mul.f64 	%fd1876, %fd1874, %fd1875;
	st.f64 	[%rd1437+16], %fd1876;
	ld.global.f64 	%fd1877, [%rd369+-8];
	ld.f64 	%fd1878, [%rd1437+24];
	mul.f64 	%fd1879, %fd1877, %fd1878;
	st.f64 	[%rd1437+24], %fd1879;
	ld.global.f64 	%fd1880, [%rd369+-8];
	ld.f64 	%fd1881, [%rd1437+32];
	mul.f64 	%fd1882, %fd1880, %fd1881;
	st.f64 	[%rd1437+32], %fd1882;
	ld.global.f64 	%fd1883, [%rd369+-8];
	ld.f64 	%fd1884, [%rd1437+40];
	mul.f64 	%fd1885, %fd1883, %fd1884;
	st.f64 	[%rd1437+40], %fd1885;
	ld.global.f64 	%fd1886, [%rd369+-8];
	ld.f64 	%fd1887, [%rd1437+48];
	mul.f64 	%fd1888, %fd1886, %fd1887;
	st.f64 	[%rd1437+48], %fd1888;
	ld.global.f64 	%fd1889, [%rd369+-8];
	ld.f64 	%fd1890, [%rd1437+56];
	mul.f64 	%fd1891, %fd1889, %fd1890;
	st.f64 	[%rd1437+56], %fd1891;
	ld.global.f64 	%fd1892, [%rd369+-8];
	ld.f64 	%fd1893, [%rd1437+64];
	mul.f64 	%fd1894, %fd1892, %fd1893;
	st.f64 	[%rd1437+64], %fd1894;
	ld.global.f64 	%fd1895, [%rd369+-8];
	ld.f64 	%fd1896, [%rd1437+72];
	mul.f64 	%fd1897, %fd1895, %fd1896;
	st.f64 	[%rd1437+72], %fd1897;
	ld.global.f64 	%fd1898, [%rd369+-8];
	ld.f64 	%fd1899, [%rd1437+80];
	mul.f64 	%fd1900, %fd1898, %fd1899;
	st.f64 	[%rd1437+80], %fd1900;
	ld.global.f64 	%fd1901, [%rd369+-8];
	ld.f64 	%fd1902, [%rd1437+88];
	mul.f64 	%fd1903, %fd1901, %fd1902;
	st.f64 	[%rd1437+88], %fd1903;
	ld.global.f64 	%fd1904, [%rd369+-8];
	ld.f64 	%fd1905, [%rd1437+96];
	mul.f64 	%fd1906, %fd1904, %fd1905;
	st.f64 	[%rd1437+96], %fd1906;
	ld.global.f64 	%fd1907, [%rd369+-8];
	ld.f64 	%fd1908, [%rd1437+104];
	mul.f64 	%fd1909, %fd1907, %fd1908;
	st.f64 	[%rd1437+104], %fd1909;
	ld.global.f64 	%fd1910, [%rd369+-8];
	ld.f64 	%fd1911, [%rd1437+112];
	mul.f64 	%fd1912, %fd1910, %fd1911;
	st.f64 	[%rd1437+112], %fd1912;
	ld.global.f64 	%fd1913, [%rd369+-8];
	ld.f64 	%fd1914, [%rd1437+120];
	mul.f64 	%fd1915, %fd1913, %fd1914;
	st.f64 	[%rd1437+120], %fd1915;
	add.s32 	%r1697, %r1697, 16;
	add.s32 	%r1696, %r1696, 8;
	shr.u32 	%r1107, %r3, 1;
	add.s32 	%r1108, %r1107, 1;
	and.b32  	%r1109, %r1108, -8;
	setp.eq.s32 	%p628, %r1696, %r1109;
	@%p628 bra 	$L__BB0_951;
	bra.uni 	$L__BB0_950;
$L__BB0_951:
	shr.u32 	%r1110, %r3, 1;
	add.s32 	%r1111, %r1110, 1;
	and.b32  	%r1112, %r1111, 7;
	setp.eq.s32 	%p629, %r1112, 0;
	@%p629 bra 	$L__BB0_961;
	add.s32 	%r1116, %r1112, -1;
	setp.lt.u32 	%p630, %r1116, 3;
	@%p630 bra 	$L__BB0_954;
	ld.global.f64 	%fd1916, [%rd369+-8];
	mul.wide.u32 	%rd1438, %r1697, 8;
	add.s64 	%rd1439, %rd479, %rd1438;
	ld.f64 	%fd1917, [%rd1439];
	mul.f64 	%fd1918, %fd1916, %fd1917;
	st.f64 	[%rd1439], %fd1918;
	ld.global.f64 	%fd1919, [%rd369+-8];
	ld.f64 	%fd1920, [%rd1439+8];
	mul.f64 	%fd1921, %fd1919, %fd1920;
	st.f64 	[%rd1439+8], %fd1921;
	ld.global.f64 	%fd1922, [%rd369+-8];
	ld.f64 	%fd1923, [%rd1439+16];
	mul.f64 	%fd1924, %fd1922, %fd1923;
	st.f64 	[%rd1439+16], %fd1924;
	ld.global.f64 	%fd1925, [%rd369+-8];
	ld.f64 	%fd1926, [%rd1439+24];
	mul.f64 	%fd1927, %fd1925, %fd1926;
	st.f64 	[%rd1439+24], %fd1927;
	ld.global.f64 	%fd1928, [%rd369+-8];
	ld.f64 	%fd1929, [%rd1439+32];
	mul.f64 	%fd1930, %fd1928, %fd1929;
	st.f64 	[%rd1439+32], %fd1930;
	ld.global.f64 	%fd1931, [%rd369+-8];
	ld.f64 	%fd1932, [%rd1439+40];
	mul.f64 	%fd1933, %fd1931, %fd1932;
	st.f64 	[%rd1439+40], %fd1933;
	ld.global.f64 	%fd1934, [%rd369+-8];
	ld.f64 	%fd1935, [%rd1439+48];
	mul.f64 	%fd1936, %fd1934, %fd1935;
	st.f64 	[%rd1439+48], %fd1936;
	ld.global.f64 	%fd1937, [%rd369+-8];
	ld.f64 	%fd1938, [%rd1439+56];
	mul.f64 	%fd1939, %fd1937, %fd1938;
	st.f64 	[%rd1439+56], %fd1939;
	add.s32 	%r1697, %r1697, 8;
$L__BB0_954:
	and.b32  	%r1119, %r1111, 3;
	setp.eq.s32 	%p631, %r1119, 0;
	@%p631 bra 	$L__BB0_961;
	setp.eq.s32 	%p632, %r1119, 1;
	@%p632 bra 	$L__BB0_957;
	ld.global.f64 	%fd1940, [%rd369+-8];
	mul.wide.u32 	%rd1440, %r1697, 8;
	add.s64 	%rd1441, %rd479, %rd1440;
	ld.f64 	%fd1941, [%rd1441];
	mul.f64 	%fd1942, %fd1940, %fd1941;
	st.f64 	[%rd1441], %fd1942;
	ld.global.f64 	%fd1943, [%rd369+-8];
	ld.f64 	%fd1944, [%rd1441+8];
	mul.f64 	%fd1945, %fd1943, %fd1944;
	st.f64 	[%rd1441+8], %fd1945;
	ld.global.f64 	%fd1946, [%rd369+-8];
	ld.f64 	%fd1947, [%rd1441+16];
	mul.f64 	%fd1948, %fd1946, %fd1947;
	st.f64 	[%rd1441+16], %fd1948;
	ld.global.f64 	%fd1949, [%rd369+-8];
	ld.f64 	%fd1950, [%rd1441+24];
	mul.f64 	%fd1951, %fd1949, %fd1950;
	st.f64 	[%rd1441+24], %fd1951;
	add.s32 	%r1697, %r1697, 4;
$L__BB0_957:
	and.b32  	%r1123, %r3, 2;
	setp.ne.s32 	%p633, %r1123, 0;
	@%p633 bra 	$L__BB0_961;
	ld.global.f64 	%fd1952, [%rd369+-8];
	mul.wide.u32 	%rd1442, %r1697, 8;
	add.s64 	%rd1443, %rd479, %rd1442;
	ld.f64 	%fd1953, [%rd1443];
	mul.f64 	%fd1954, %fd1952, %fd1953;
	st.f64 	[%rd1443], %fd1954;
	ld.global.f64 	%fd1955, [%rd369+-8];
	ld.f64 	%fd1956, [%rd1443+8];
	mul.f64 	%fd1957, %fd1955, %fd1956;
	st.f64 	[%rd1443+8], %fd1957;
	bra.uni 	$L__BB0_961;
$L__BB0_959:
	mov.u64 	%rd1278, $str$5;
	cvta.global.u64 	%rd1279, %rd1278;
	{ // callseq 50, 0
	.param .b64 param0;
	st.param.b64 	[param0], %rd1279;
	.param .b64 param1;
	st.param.b64 	[param1], 0;
	.param .b32 retval0;
	call.uni (retval0), 
	vprintf, 
	(
	param0, 
	param1
	);
	ld.param.b32 	%r994, [retval0];
	} // callseq 50
	mov.u64 	%rd1280, $str$1;
	cvta.global.u64 	%rd1281, %rd1280;
	mov.u64 	%rd1282, $str$2;
	cvta.global.u64 	%rd1283, %rd1282;
	mov.u64 	%rd1284, __unnamed_2;
	cvta.global.u64 	%rd1285, %rd1284;
	{ // callseq 51, 0
	.param .b64 param0;
	st.param.b64 	[param0], %rd1281;
	.param .b64 param1;
	st.param.b64 	[param1], %rd1283;
	.param .b32 param2;
	st.param.b32 	[param2], 170;
	.param .b64 param3;
	st.param.b64 	[param3], %rd1285;
	.param .b64 param4;
	st.param.b64 	[param4], 1;
	call.uni 
	__assertfail, 
	(
	param0, 
	param1, 
	param2, 
	param3, 
	param4
	);
	} // callseq 51
	bra.uni 	$L__BB0_961;
$L__BB0_960:
	mov.u64 	%rd1270, $str$6;
	cvta.global.u64 	%rd1271, %rd1270;
	{ // callseq 48, 0
	.param .b64 param0;
	st.param.b64 	[param0], %rd1271;
	.param .b64 param1;
	st.param.b64 	[param1], 0;
	.param .b32 retval0;
	call.uni (retval0), 
	vprintf, 
	(
	param0, 
	param1
	);
	ld.param.b32 	%r992, [retval0];
	} // callseq 48
	mov.u64 	%rd1272, $str$1;
	cvta.global.u64 	%rd1273, %rd1272;
	mov.u64 	%rd1274, $str$2;
	cvta.global.u64 	%rd1275, %rd1274;
	mov.u64 	%rd1276, __unnamed_2;
	cvta.global.u64 	%rd1277, %rd1276;
	{ // callseq 49, 0
	.param .b64 param0;
	st.param.b64 	[param0], %rd1273;
	.param .b64 param1;
	st.param.b64 	[param1], %rd1275;
	.param .b32 param2;
	st.param.b32 	[param2], 174;
	.param .b64 param3;
	st.param.b64 	[param3], %rd1277;
	.param .b64 param4;
	st.param.b64 	[param4], 1;
	call.uni 
	__assertfail, 
	(
	param0, 
	param1, 
	param2, 
	param3, 
	param4
	);
	} // callseq 49
$L__BB0_961:
	ld.param.u32 	%r1422, [_Z9my_kernelPdiiS_iiS_iS_iddiiPKdS_S__param_1];
	setp.eq.s32 	%p634, %r1422, 0;
	@%p634 bra 	$L__BB0_973;
	ld.param.u64 	%rd1810, [_Z9my_kernelPdiiS_iiS_iS_iddiiPKdS_S__param_15];
	cvta.to.global.u64 	%rd430, %rd1810;
	setp.lt.u32 	%p635, %r3, 7;
	mov.b32 	%r1702, 0;
	@%p635 bra 	$L__BB0_965;
	mov.b32 	%r1700, 0;
$L__BB0_964:
	.pragma "nounroll";
	ld.param.u32 	%r1423, [_Z9my_kernelPdiiS_iiS_iS_iddiiPKdS_S__param_1];
	add.s32 	%r1126, %r1700, %r2;
	mul.wide.u32 	%rd1444, %r1126, 8;
	add.s64 	%rd1445, %rd430, %rd1444;
	ld.global.f64 	%fd1958, [%rd1445];
	div.rn.f64 	%fd1959, %fd1958, %fd2731;
	mul.wide.u32 	%rd1446, %r1700, 8;
	add.s64 	%rd1447, %rd479, %rd1446;
	ld.f64 	%fd1960, [%rd1447];
	sub.f64 	%fd1961, %fd1959, %fd1960;
	add.s64 	%rd1448, %rd486, %rd1446;
	ld.f64 	%fd1962, [%rd1448];
	fma.rn.f64 	%fd1963, %fd1, %fd1961, %fd1962;
	add.s64 	%rd1449, %rd465, %rd1446;
	setp.gt.f64 	%p636, %fd1963, 0d3FF0000000000000;
	selp.f64 	%fd1964, 0d3FF0000000000000, %fd1963, %p636;
	setp.lt.f64 	%p637, %fd1964, 0dBFF0000000000000;
	selp.f64 	%fd1965, 0dBFF0000000000000, %fd1964, %p637;
	st.f64 	[%rd1449], %fd1965;
	add.s32 	%r1127, %r1126, 1;
	mul.wide.u32 	%rd1450, %r1127, 8;
	add.s64 	%rd1451, %rd430, %rd1450;
	ld.global.f64 	%fd1966, [%rd1451];
	div.rn.f64 	%fd1967, %fd1966, %fd2731;
	ld.f64 	%fd1968, [%rd1447+8];
	sub.f64 	%fd1969, %fd1967, %fd1968;
	ld.f64 	%fd1970, [%rd1448+8];
	fma.rn.f64 	%fd1971, %fd1, %fd1969, %fd1970;
	setp.gt.f64 	%p638, %fd1971, 0d3FF0000000000000;
	selp.f64 	%fd1972, 0d3FF0000000000000, %fd1971, %p638;
	setp.lt.f64 	%p639, %fd1972, 0dBFF0000000000000;
	selp.f64 	%fd1973, 0dBFF0000000000000, %fd1972, %p639;
	st.f64 	[%rd1449+8], %fd1973;
	add.s32 	%r1128, %r1126, 2;
	mul.wide.u32 	%rd1452, %r1128, 8;
	add.s64 	%rd1453, %rd430, %rd1452;
	ld.global.f64 	%fd1974, [%rd1453];
	div.rn.f64 	%fd1975, %fd1974, %fd2731;
	ld.f64 	%fd1976, [%rd1447+16];
	sub.f64 	%fd1977, %fd1975, %fd1976;
	ld.f64 	%fd1978, [%rd1448+16];
	fma.rn.f64 	%fd1979, %fd1, %fd1977, %fd1978;
	setp.gt.f64 	%p640, %fd1979, 0d3FF0000000000000;
	selp.f64 	%fd1980, 0d3FF0000000000000, %fd1979, %p640;
	setp.lt.f64 	%p641, %fd1980, 0dBFF0000000000000;
	selp.f64 	%fd1981, 0dBFF0000000000000, %fd1980, %p641;
	st.f64 	[%rd1449+16], %fd1981;
	add.s32 	%r1129, %r1126, 3;
	mul.wide.u32 	%rd1454, %r1129, 8;
	add.s64 	%rd1455, %rd430, %rd1454;
	ld.global.f64 	%fd1982, [%rd1455];
	div.rn.f64 	%fd1983, %fd1982, %fd2731;
	ld.f64 	%fd1984, [%rd1447+24];
	sub.f64 	%fd1985, %fd1983, %fd1984;
	ld.f64 	%fd1986, [%rd1448+24];
	fma.rn.f64 	%fd1987, %fd1, %fd1985, %fd1986;
	setp.gt.f64 	%p642, %fd1987, 0d3FF0000000000000;
	selp.f64 	%fd1988, 0d3FF0000000000000, %fd1987, %p642;
	setp.lt.f64 	%p643, %fd1988, 0dBFF0000000000000;
	selp.f64 	%fd1989, 0dBFF0000000000000, %fd1988, %p643;
	st.f64 	[%rd1449+24], %fd1989;
	add.s32 	%r1130, %r1126, 4;
	mul.wide.u32 	%rd1456, %r1130, 8;
	add.s64 	%rd1457, %rd430, %rd1456;
	ld.global.f64 	%fd1990, [%rd1457];
	div.rn.f64 	%fd1991, %fd1990, %fd2731;
	ld.f64 	%fd1992, [%rd1447+32];
	sub.f64 	%fd1993, %fd1991, %fd1992;
	ld.f64 	%fd1994, [%rd1448+32];
	fma.rn.f64 	%fd1995, %fd1, %fd1993, %fd1994;
	setp.gt.f64 	%p644, %fd1995, 0d3FF0000000000000;
	selp.f64 	%fd1996, 0d3FF0000000000000, %fd1995, %p644;
	setp.lt.f64 	%p645, %fd1996, 0dBFF0000000000000;
	selp.f64 	%fd1997, 0dBFF0000000000000, %fd1996, %p645;
	st.f64 	[%rd1449+32], %fd1997;
	add.s32 	%r1131, %r1126, 5;
	mul.wide.u32 	%rd1458, %r1131, 8;
	add.s64 	%rd1459, %rd430, %rd1458;
	ld.global.f64 	%fd1998, [%rd1459];
	div.rn.f64 	%fd1999, %fd1998, %fd2731;
	ld.f64 	%fd2000, [%rd1447+40];
	sub.f64 	%fd2001, %fd1999, %fd2000;
	ld.f64 	%fd2002, [%rd1448+40];
	fma.rn.f64 	%fd2003, %fd1, %fd2001, %fd2002;
	setp.gt.f64 	%p646, %fd2003, 0d3FF0000000000000;
	selp.f64 	%fd2004, 0d3FF0000000000000, %fd2003, %p646;
	setp.lt.f64 	%p647, %fd2004, 0dBFF0000000000000;
	selp.f64 	%fd2005, 0dBFF0000000000000, %fd2004, %p647;
	st.f64 	[%rd1449+40], %fd2005;
	add.s32 	%r1132, %r1126, 6;
	mul.wide.u32 	%rd1460, %r1132, 8;
	add.s64 	%rd1461, %rd430, %rd1460;
	ld.global.f64 	%fd2006, [%rd1461];
	div.rn.f64 	%fd2007, %fd2006, %fd2731;
	ld.f64 	%fd2008, [%rd1447+48];
	sub.f64 	%fd2009, %fd2007, %fd2008;
	ld.f64 	%fd2010, [%rd1448+48];
	fma.rn.f64 	%fd2011, %fd1, %fd2009, %fd2010;
	setp.gt.f64 	%p648, %fd2011, 0d3FF0000000000000;
	selp.f64 	%fd2012, 0d3FF0000000000000, %fd2011, %p648;
	setp.lt.f64 	%p649, %fd2012, 0dBFF0000000000000;
	selp.f64 	%fd2013, 0dBFF0000000000000, %fd2012, %p649;
	st.f64 	[%rd1449+48], %fd2013;
	add.s32 	%r1133, %r1126, 7;
	mul.wide.u32 	%rd1462, %r1133, 8;
	add.s64 	%rd1463, %rd430, %rd1462;
	ld.global.f64 	%fd2014, [%rd1463];
	div.rn.f64 	%fd2015, %fd2014, %fd2731;
	ld.f64 	%fd2016, [%rd1447+56];
	sub.f64 	%fd2017, %fd2015, %fd2016;
	ld.f64 	%fd2018, [%rd1448+56];
	fma.rn.f64 	%fd2019, %fd1, %fd2017, %fd2018;
	setp.gt.f64 	%p650, %fd2019, 0d3FF0000000000000;
	selp.f64 	%fd2020, 0d3FF0000000000000, %fd2019, %p650;
	setp.lt.f64 	%p651, %fd2020, 0dBFF0000000000000;
	selp.f64 	%fd2021, 0dBFF0000000000000, %fd2020, %p651;
	st.f64 	[%rd1449+56], %fd2021;
	add.s32 	%r1700, %r1700, 8;
	and.b32  	%r1702, %r1423, -8;
	setp.ne.s32 	%p652, %r1700, %r1702;
	@%p652 bra 	$L__BB0_964;
$L__BB0_965:
	setp.eq.s32 	%p653, %r235, 0;
	@%p653 bra 	$L__BB0_973;
	setp.lt.u32 	%p654, %r370, 3;
	@%p654 bra 	$L__BB0_968;
	add.s32 	%r1134, %r1702, %r2;
	mul.wide.u32 	%rd1464, %r1134, 8;
	add.s64 	%rd1465, %rd430, %rd1464;
	ld.global.f64 	%fd2022, [%rd1465];
	div.rn.f64 	%fd2023, %fd2022, %fd2731;
	mul.wide.u32 	%rd1466, %r1702, 8;
	add.s64 	%rd1467, %rd479, %rd1466;
	ld.f64 	%fd2024, [%rd1467];
	sub.f64 	%fd2025, %fd2023, %fd2024;
	add.s64 	%rd1468, %rd486, %rd1466;
	ld.f64 	%fd2026, [%rd1468];
	fma.rn.f64 	%fd2027, %fd1, %fd2025, %fd2026;
	add.s64 	%rd1469, %rd465, %rd1466;
	setp.gt.f64 	%p655, %fd2027, 0d3FF0000000000000;
	selp.f64 	%fd2028, 0d3FF0000000000000, %fd2027, %p655;
	setp.lt.f64 	%p656, %fd2028, 0dBFF0000000000000;
	selp.f64 	%fd2029, 0dBFF0000000000000, %fd2028, %p656;
	st.f64 	[%rd1469], %fd2029;
	add.s32 	%r1135, %r1134, 1;
	mul.wide.u32 	%rd1470, %r1135, 8;
	add.s64 	%rd1471, %rd430, %rd1470;
	ld.global.f64 	%fd2030, [%rd1471];
	div.rn.f64 	%fd2031, %fd2030, %fd2731;
	ld.f64 	%fd2032, [%rd1467+8];
	sub.f64 	%fd2033, %fd2031, %fd2032;
	ld.f64 	%fd2034, [%rd1468+8];
	fma.rn.f64 	%fd2035, %fd1, %fd2033, %fd2034;
	setp.gt.f64 	%p657, %fd2035, 0d3FF0000000000000;
	selp.f64 	%fd2036, 0d3FF0000000000000, %fd2035, %p657;
	setp.lt.f64 	%p658, %fd2036, 0dBFF0000000000000;
	selp.f64 	%fd2037, 0dBFF0000000000000, %fd2036, %p658;
	st.f64 	[%rd1469+8], %fd2037;
	add.s32 	%r1136, %r1134, 2;
	mul.wide.u32 	%rd1472, %r1136, 8;
	add.s64 	%rd1473, %rd430, %rd1472;
	ld.global.f64 	%fd2038, [%rd1473];
	div.rn.f64 	%fd2039, %fd2038, %fd2731;
	ld.f64 	%fd2040, [%rd1467+16];
	sub.f64 	%fd2041, %fd2039, %fd2040;
	ld.f64 	%fd2042, [%rd1468+16];
	fma.rn.f64 	%fd2043, %fd1, %fd2041, %fd2042;
	setp.gt.f64 	%p659, %fd2043, 0d3FF0000000000000;
	selp.f64 	%fd2044, 0d3FF0000000000000, %fd2043, %p659;
	setp.lt.f64 	%p660, %fd2044, 0dBFF0000000000000;
	selp.f64 	%fd2045, 0dBFF0000000000000, %fd2044, %p660;
	st.f64 	[%rd1469+16], %fd2045;
	add.s32 	%r1137, %r1134, 3;
	mul.wide.u32 	%rd1474, %r1137, 8;
	add.s64 	%rd1475, %rd430, %rd1474;
	ld.global.f64 	%fd2046, [%rd1475];
	div.rn.f64 	%fd2047, %fd2046, %fd2731;
	ld.f64 	%fd2048, [%rd1467+24];
	sub.f64 	%fd2049, %fd2047, %fd2048;
	ld.f64 	%fd2050, [%rd1468+24];
	fma.rn.f64 	%fd2051, %fd1, %fd2049, %fd2050;
	setp.gt.f64 	%p661, %fd2051, 0d3FF0000000000000;
	selp.f64 	%fd2052, 0d3FF0000000000000, %fd2051, %p661;
	setp.lt.f64 	%p662, %fd2052, 0dBFF0000000000000;
	selp.f64 	%fd2053, 0dBFF0000000000000, %fd2052, %p662;
	st.f64 	[%rd1469+24], %fd2053;
	add.s32 	%r1702, %r1702, 4;
$L__BB0_968:
	setp.eq.s32 	%p663, %r236, 0;
	@%p663 bra 	$L__BB0_973;
	setp.eq.s32 	%p664, %r236, 1;
	@%p664 bra 	$L__BB0_971;
	add.s32 	%r1138, %r1702, %r2;
	mul.wide.u32 	%rd1476, %r1138, 8;
	add.s64 	%rd1477, %rd430, %rd1476;
	ld.global.f64 	%fd2054, [%rd1477];
	div.rn.f64 	%fd2055, %fd2054, %fd2731;
	mul.wide.u32 	%rd1478, %r1702, 8;
	add.s64 	%rd1479, %rd479, %rd1478;
	ld.f64 	%fd2056, [%rd1479];
	sub.f64 	%fd2057, %fd2055, %fd2056;
	add.s64 	%rd1480, %rd486, %rd1478;
	ld.f64 	%fd2058, [%rd1480];
	fma.rn.f64 	%fd2059, %fd1, %fd2057, %fd2058;
	add.s64 	%rd1481, %rd465, %rd1478;
	setp.gt.f64 	%p665, %fd2059, 0d3FF0000000000000;
	selp.f64 	%fd2060, 0d3FF0000000000000, %fd2059, %p665;
	setp.lt.f64 	%p666, %fd2060, 0dBFF0000000000000;
	selp.f64 	%fd2061, 0dBFF0000000000000, %fd2060, %p666;
	st.f64 	[%rd1481], %fd2061;
	add.s32 	%r1139, %r1138, 1;
	mul.wide.u32 	%rd1482, %r1139, 8;
	add.s64 	%rd1483, %rd430, %rd1482;
	ld.global.f64 	%fd2062, [%rd1483];
	div.rn.f64 	%fd2063, %fd2062, %fd2731;
	ld.f64 	%fd2064, [%rd1479+8];
	sub.f64 	%fd2065, %fd2063, %fd2064;
	ld.f64 	%fd2066, [%rd1480+8];
	fma.rn.f64 	%fd2067, %fd1, %fd2065, %fd2066;
	setp.gt.f64 	%p667, %fd2067, 0d3FF0000000000000;
	selp.f64 	%fd2068, 0d3FF0000000000000, %fd2067, %p667;
	setp.lt.f64 	%p668, %fd2068, 0dBFF0000000000000;
	selp.f64 	%fd2069, 0dBFF0000000000000, %fd2068, %p668;
	st.f64 	[%rd1481+8], %fd2069;
	add.s32 	%r1702, %r1702, 2;
$L__BB0_971:
	ld.param.u32 	%r1424, [_Z9my_kernelPdiiS_iiS_iS_iddiiPKdS_S__param_1];
	and.b32  	%r1140, %r1424, 1;
	setp.eq.b32 	%p669, %r1140, 1;
	not.pred 	%p670, %p669;
	@%p670 bra 	$L__BB0_973;
	add.s32 	%r1141, %r1702, %r2;
	mul.wide.u32 	%rd1484, %r1141, 8;
	add.s64 	%rd1485, %rd430, %rd1484;
	ld.global.f64 	%fd2070, [%rd1485];
	div.rn.f64 	%fd2071, %fd2070, %fd2731;
	mul.wide.u32 	%rd1486, %r1702, 8;
	add.s64 	%rd1487, %rd479, %rd1486;
	ld.f64 	%fd2072, [%rd1487];
	sub.f64 	%fd2073, %fd2071, %fd2072;
	add.s64 	%rd1488, %rd486, %rd1486;
	ld.f64 	%fd2074, [%rd1488];
	fma.rn.f64 	%fd2075, %fd1, %fd2073, %fd2074;
	add.s64 	%rd1489, %rd465, %rd1486;
	setp.gt.f64 	%p671, %fd2075, 0d3FF0000000000000;
	selp.f64 	%fd2076, 0d3FF0000000000000, %fd2075, %p671;
	setp.lt.f64 	%p672, %fd2076, 0dBFF0000000000000;
	selp.f64 	%fd2077, 0dBFF0000000000000, %fd2076, %p672;
	st.f64 	[%rd1489], %fd2077;
$L__BB0_973:
	ld.param.u32 	%r1425, [_Z9my_kernelPdiiS_iiS_iS_iddiiPKdS_S__param_1];
	setp.eq.s32 	%p673, %r1425, 0;
	fma.rn.f64 	%fd2078, %fd2730, %fd2730, 0d3FD0000000000000;
	sqrt.rn.f64 	%fd2079, %fd2078;
	add.f64 	%fd363, %fd2079, 0d3FE0000000000000;
	add.f64 	%fd2080, %fd2730, 0dBFF0000000000000;
	div.rn.f64 	%fd364, %fd2080, %fd363;
	@%p673 bra 	$L__BB0_987;
	setp.lt.u32 	%p674, %r3, 15;
	mov.b32 	%r1706, 0;
	@%p674 bra 	$L__BB0_977;
	mov.b32 	%r1704, 0;
$L__BB0_976:
	.pragma "nounroll";
	ld.param.u32 	%r1426, [_Z9my_kernelPdiiS_iiS_iS_iddiiPKdS_S__param_1];
	mul.wide.u32 	%rd1490, %r1704, 8;
	add.s64 	%rd1491, %rd465, %rd1490;
	ld.f64 	%fd2081, [%rd1491];
	add.s64 	%rd1492, %rd472, %rd1490;
	ld.f64 	%fd2082, [%rd1492];
	sub.f64 	%fd2083, %fd2081, %fd2082;
	fma.rn.f64 	%fd2084, %fd364, %fd2083, %fd2081;
	add.s64 	%rd1493, %rd486, %rd1490;
	st.f64 	[%rd1493], %fd2084;
	ld.f64 	%fd2085, [%rd1491+8];
	ld.f64 	%fd2086, [%rd1492+8];
	sub.f64 	%fd2087, %fd2085, %fd2086;
	fma.rn.f64 	%fd2088, %fd364, %fd2087, %fd2085;
	st.f64 	[%rd1493+8], %fd2088;
	ld.f64 	%fd2089, [%rd1491+16];
	ld.f64 	%fd2090, [%rd1492+16];
	sub.f64 	%fd2091, %fd2089, %fd2090;
	fma.rn.f64 	%fd2092, %fd364, %fd2091, %fd2089;
	st.f64 	[%rd1493+16], %fd2092;
	ld.f64 	%fd2093, [%rd1491+24];
	ld.f64 	%fd2094, [%rd1492+24];
	sub.f64 	%fd2095, %fd2093, %fd2094;
	fma.rn.f64 	%fd2096, %fd364, %fd2095, %fd2093;
	st.f64 	[%rd1493+24], %fd2096;
	ld.f64 	%fd2097, [%rd1491+32];
	ld.f64 	%fd2098, [%rd1492+32];
	sub.f64 	%fd2099, %fd2097, %fd2098;
	fma.rn.f64 	%fd2100, %fd364, %fd2099, %fd2097;
	st.f64 	[%rd1493+32], %fd2100;
	ld.f64 	%fd2101, [%rd1491+40];
	ld.f64 	%fd2102, [%rd1492+40];
	sub.f64 	%fd2103, %fd2101, %fd2102;
	fma.rn.f64 	%fd2104, %fd364, %fd2103, %fd2101;
	st.f64 	[%rd1493+40], %fd2104;
	ld.f64 	%fd2105, [%rd1491+48];
	ld.f64 	%fd2106, [%rd1492+48];
	sub.f64 	%fd2107, %fd2105, %fd2106;
	fma.rn.f64 	%fd2108, %fd364, %fd2107, %fd2105;
	st.f64 	[%rd1493+48], %fd2108;
	ld.f64 	%fd2109, [%rd1491+56];
	ld.f64 	%fd2110, [%rd1492+56];
	sub.f64 	%fd2111, %fd2109, %fd2110;
	fma.rn.f64 	%fd2112, %fd364, %fd2111, %fd2109;
	st.f64 	[%rd1493+56], %fd2112;
	ld.f64 	%fd2113, [%rd1491+64];
	ld.f64 	%fd2114, [%rd1492+64];
	sub.f64 	%fd2115, %fd2113, %fd2114;
	fma.rn.f64 	%fd2116, %fd364, %fd2115, %fd2113;
	st.f64 	[%rd1493+64], %fd2116;
	ld.f64 	%fd2117, [%rd1491+72];
	ld.f64 	%fd2118, [%rd1492+72];
	sub.f64 	%fd2119, %fd2117, %fd2118;
	fma.rn.f64 	%fd2120, %fd364, %fd2119, %fd2117;
	st.f64 	[%rd1493+72], %fd2120;
	ld.f64 	%fd2121, [%rd1491+80];
	ld.f64 	%fd2122, [%rd1492+80];
	sub.f64 	%fd2123, %fd2121, %fd2122;
	fma.rn.f64 	%fd2124, %fd364, %fd2123, %fd2121;
	st.f64 	[%rd1493+80], %fd2124;
	ld.f64 	%fd2125, [%rd1491+88];
	ld.f64 	%fd2126, [%rd1492+88];
	sub.f64 	%fd2127, %fd2125, %fd2126;
	fma.rn.f64 	%fd2128, %fd364, %fd2127, %fd2125;
	st.f64 	[%rd1493+88], %fd2128;
	ld.f64 	%fd2129, [%rd1491+96];
	ld.f64 	%fd2130, [%rd1492+96];
	sub.f64 	%fd2131, %fd2129, %fd2130;
	fma.rn.f64 	%fd2132, %fd364, %fd2131, %fd2129;
	st.f64 	[%rd1493+96], %fd2132;
	ld.f64 	%fd2133, [%rd1491+104];
	ld.f64 	%fd2134, [%rd1492+104];
	sub.f64 	%fd2135, %fd2133, %fd2134;
	fma.rn.f64 	%fd2136, %fd364, %fd2135, %fd2133;
	st.f64 	[%rd1493+104], %fd2136;
	ld.f64 	%fd2137, [%rd1491+112];
	ld.f64 	%fd2138, [%rd1492+112];
	sub.f64 	%fd2139, %fd2137, %fd2138;
	fma.rn.f64 	%fd2140, %fd364, %fd2139, %fd2137;
	st.f64 	[%rd1493+112], %fd2140;
	ld.f64 	%fd2141, [%rd1491+120];
	ld.f64 	%fd2142, [%rd1492+120];
	sub.f64 	%fd2143, %fd2141, %fd2142;
	fma.rn.f64 	%fd2144, %fd364, %fd2143, %fd2141;
	st.f64 	[%rd1493+120], %fd2144;
	add.s32 	%r1704, %r1704, 16;
	and.b32  	%r1706, %r1426, -16;
	setp.ne.s32 	%p675, %r1704, %r1706;
	@%p675 bra 	$L__BB0_976;
$L__BB0_977:
	setp.eq.s32 	%p676, %r234, 0;
	@%p676 bra 	$L__BB0_987;
	setp.lt.u32 	%p677, %r371, 7;
	@%p677 bra 	$L__BB0_980;
	mul.wide.u32 	%rd1494, %r1706, 8;
	add.s64 	%rd1495, %rd465, %rd1494;
	ld.f64 	%fd2145, [%rd1495];
	add.s64 	%rd1496, %rd472, %rd1494;
	ld.f64 	%fd2146, [%rd1496];
	sub.f64 	%fd2147, %fd2145, %fd2146;
	fma.rn.f64 	%fd2148, %fd364, %fd2147, %fd2145;
	add.s64 	%rd1497, %rd486, %rd1494;
	st.f64 	[%rd1497], %fd2148;
	ld.f64 	%fd2149, [%rd1495+8];
	ld.f64 	%fd2150, [%rd1496+8];
	sub.f64 	%fd2151, %fd2149, %fd2150;
	fma.rn.f64 	%fd2152, %fd364, %fd2151, %fd2149;
	st.f64 	[%rd1497+8], %fd2152;
	ld.f64 	%fd2153, [%rd1495+16];
	ld.f64 	%fd2154, [%rd1496+16];
	sub.f64 	%fd2155, %fd2153, %fd2154;
	fma.rn.f64 	%fd2156, %fd364, %fd2155, %fd2153;
	st.f64 	[%rd1497+16], %fd2156;
	ld.f64 	%fd2157, [%rd1495+24];
	ld.f64 	%fd2158, [%rd1496+24];
	sub.f64 	%fd2159, %fd2157, %fd2158;
	fma.rn.f64 	%fd2160, %fd364, %fd2159, %fd2157;
	st.f64 	[%rd1497+24], %fd2160;
	ld.f64 	%fd2161, [%rd1495+32];
	ld.f64 	%fd2162, [%rd1496+32];
	sub.f64 	%fd2163, %fd2161, %fd2162;
	fma.rn.f64 	%fd2164, %fd364, %fd2163, %fd2161;
	st.f64 	[%rd1497+32], %fd2164;
	ld.f64 	%fd2165, [%rd1495+40];
	ld.f64 	%fd2166, [%rd1496+40];
	sub.f64 	%fd2167, %fd2165, %fd2166;
	fma.rn.f64 	%fd2168, %fd364, %fd2167, %fd2165;
	st.f64 	[%rd1497+40], %fd2168;
	ld.f64 	%fd2169, [%rd1495+48];
	ld.f64 	%fd2170, [%rd1496+48];
	sub.f64 	%fd2171, %fd2169, %fd2170;
	fma.rn.f64 	%fd2172, %fd364, %fd2171, %fd2169;
	st.f64 	[%rd1497+48], %fd2172;
	ld.f64 	%fd2173, [%rd1495+56];
	ld.f64 	%fd2174, [%rd1496+56];
	sub.f64 	%fd2175, %fd2173, %fd2174;
	fma.rn.f64 	%fd2176, %fd364, %fd2175, %fd2173;
	st.f64 	[%rd1497+56], %fd2176;
	add.s32 	%r1706, %r1706, 8;
$L__BB0_980:
	setp.eq.s32 	%p678, %r235, 0;
	@%p678 bra 	$L__BB0_987;
	setp.lt.u32 	%p679, %r370, 3;
	@%p679 bra 	$L__BB0_983;
	mul.wide.u32 	%rd1498, %r1706, 8;
	add.s64 	%rd1499, %rd465, %rd1498;
	ld.f64 	%fd2177, [%rd1499];
	add.s64 	%rd1500, %rd472, %rd1498;
	ld.f64 	%fd2178, [%rd1500];
	sub.f64 	%fd2179, %fd2177, %fd2178;
	fma.rn.f64 	%fd2180, %fd364, %fd2179, %fd2177;
	add.s64 	%rd1501, %rd486, %rd1498;
	st.f64 	[%rd1501], %fd2180;
	ld.f64 	%fd2181, [%rd1499+8];
	ld.f64 	%fd2182, [%rd1500+8];
	sub.f64 	%fd2183, %fd2181, %fd2182;
	fma.rn.f64 	%fd2184, %fd364, %fd2183, %fd2181;
	st.f64 	[%rd1501+8], %fd2184;
	ld.f64 	%fd2185, [%rd1499+16];
	ld.f64 	%fd2186, [%rd1500+16];
	sub.f64 	%fd2187, %fd2185, %fd2186;
	fma.rn.f64 	%fd2188, %fd364, %fd2187, %fd2185;
	st.f64 	[%rd1501+16], %fd2188;
	ld.f64 	%fd2189, [%rd1499+24];
	ld.f64 	%fd2190, [%rd1500+24];
	sub.f64 	%fd2191, %fd2189, %fd2190;
	fma.rn.f64 	%fd2192, %fd364, %fd2191, %fd2189;
	st.f64 	[%rd1501+24], %fd2192;
	add.s32 	%r1706, %r1706, 4;
$L__BB0_983:
	setp.eq.s32 	%p680, %r236, 0;
	@%p680 bra 	$L__BB0_987;
	setp.eq.s32 	%p681, %r236, 1;
	mul.wide.u32 	%rd1502, %r1706, 8;
	add.s64 	%rd431, %rd465, %rd1502;
	ld.f64 	%fd2193, [%rd431];
	add.s64 	%rd432, %rd472, %rd1502;
	ld.f64 	%fd2194, [%rd432];
	sub.f64 	%fd2195, %fd2193, %fd2194;
	fma.rn.f64 	%fd2196, %fd364, %fd2195, %fd2193;
	add.s64 	%rd433, %rd486, %rd1502;
	st.f64 	[%rd433], %fd2196;
	@%p681 bra 	$L__BB0_987;
	setp.eq.s32 	%p682, %r236, 2;
	ld.f64 	%fd2197, [%rd431+8];
	ld.f64 	%fd2198, [%rd432+8];
	sub.f64 	%fd2199, %fd2197, %fd2198;
	fma.rn.f64 	%fd2200, %fd364, %fd2199, %fd2197;
	st.f64 	[%rd433+8], %fd2200;
	@%p682 bra 	$L__BB0_987;
	ld.f64 	%fd2201, [%rd431+16];
	ld.f64 	%fd2202, [%rd432+16];
	sub.f64 	%fd2203, %fd2201, %fd2202;
	fma.rn.f64 	%fd2204, %fd364, %fd2203, %fd2201;
	st.f64 	[%rd433+16], %fd2204;
$L__BB0_987:
	ld.param.u32 	%r1525, [_Z9my_kernelPdiiS_iiS_iS_iddiiPKdS_S__param_12];
	setp.eq.s32 	%p683, %r1525, 0;
	@%p683 bra 	$L__BB0_989;
	mov.u64 	%rd1503, $str$14;
	cvta.global.u64 	%rd1504, %rd1503;
	{ // callseq 58, 0
	.param .b64 param0;
	st.param.b64 	[param0], %rd1504;
	.param .b64 param1;
	st.param.b64 	[param1], 0;
	.param .b32 retval0;
	call.uni (retval0), 
	vprintf, 
	(
	param0, 
	param1
	);
	ld.param.b32 	%r1144, [retval0];
	} // callseq 58
	mov.u64 	%rd1505, $str$1;
	cvta.global.u64 	%rd1506, %rd1505;
	mov.u64 	%rd1507, $str$2;
	cvta.global.u64 	%rd1508, %rd1507;
	mov.u64 	%rd1509, __unnamed_3;
	cvta.global.u64 	%rd1510, %rd1509;
	{ // callseq 59, 0
	.param .b64 param0;
	st.param.b64 	[param0], %rd1506;
	.param .b64 param1;
	st.param.b64 	[param1], %rd1508;
	.param .b32 param2;
	st.param.b32 	[param2], 352;
	.param .b64 param3;
	st.param.b64 	[param3], %rd1510;
	.param .b64 param4;
	st.param.b64 	[param4], 1;
	call.uni 
	__assertfail, 
	(
	param0, 
	param1, 
	param2, 
	param3, 
	param4
	);
	} // callseq 59
	mov.f64 	%fd2732, 0d0000000000000000;
	bra.uni 	$L__BB0_1241;
$L__BB0_989:
	setp.neu.f64 	%p684, %fd32, 0d3FF0000000000000;
	@%p684 bra 	$L__BB0_1033;
	ld.param.u32 	%r1432, [_Z9my_kernelPdiiS_iiS_iS_iddiiPKdS_S__param_1];
	setp.lt.s32 	%p706, %r1432, 1;
	@%p706 bra 	$L__BB0_1062;
	mov.b32 	%r1708, 0;
$L__BB0_992:
	ld.param.u32 	%r1481, [_Z9my_kernelPdiiS_iiS_iS_iddiiPKdS_S__param_4];
	ld.param.u32 	%r1433, [_Z9my_kernelPdiiS_iiS_iS_iddiiPKdS_S__param_1];
	setp.lt.s32 	%p707, %r1481, 2;
	ld.global.f64 	%fd2238, [%rd4];
	not.b32 	%r1161, %r1708;
	add.s32 	%r1162, %r1433, %r1161;
	mul.wide.s32 	%rd1546, %r1162, 8;
	add.s64 	%rd434, %rd465, %rd1546;
	ld.f64 	%fd2239, [%rd434];
	mul.f64 	%fd2859, %fd2238, %fd2239;
	add.s64 	%rd435, %rd479, %rd1546;
	st.f64 	[%rd435], %fd2859;
	@%p707 bra 	$L__BB0_1032;
	ld.param.u32 	%r1482, [_Z9my_kernelPdiiS_iiS_iS_iddiiPKdS_S__param_4];
	add.s32 	%r1164, %r1482, -2;
	setp.lt.u32 	%p708, %r1164, 7;
	mov.b32 	%r1710, 1;
	@%p708 bra 	$L__BB0_1012;
	mov.b32 	%r1710, 1;
$L__BB0_995:
	.pragma "nounroll";
	setp.gt.u32 	%p709, %r1710, %r1708;
	mul.wide.u32 	%rd1547, %r1710, 8;
	add.s64 	%rd436, %rd4, %rd1547;
	@%p709 bra 	$L__BB0_997;
	ld.global.f64 	%fd2240, [%rd436];
	mul.wide.s32 	%rd1548, %r1710, 8;
	add.s64 	%rd1549, %rd434, %rd1548;
	ld.f64 	%fd2241, [%rd1549];
	fma.rn.f64 	%fd2859, %fd2240, %fd2241, %fd2859;
	st.f64 	[%rd435], %fd2859;
$L__BB0_997:
	setp.ge.u32 	%p710, %r1710, %r1708;
	mul.wide.s32 	%rd1550, %r1710, 8;
	add.s64 	%rd437, %rd434, %rd1550;
	@%p710 bra 	$L__BB0_999;
	ld.global.f64 	%fd2242, [%rd436+8];
	ld.f64 	%fd2243, [%rd437+8];
	fma.rn.f64 	%fd2859, %fd2242, %fd2243, %fd2859;
	st.f64 	[%rd435], %fd2859;
$L__BB0_999:
	add.s32 	%r1166, %r1710, 2;
	setp.gt.u32 	%p711, %r1166, %r1708;
	@%p711 bra 	$L__BB0_1001;
	ld.global.f64 	%fd2244, [%rd436+16];
	ld.f64 	%fd2245, [%rd437+16];
	fma.rn.f64 	%fd2859, %fd2244, %fd2245, %fd2859;
	st.f64 	[%rd435], %fd2859;
$L__BB0_1001:
	add.s32 	%r1167, %r1710, 3;
	setp.gt.u32 	%p712, %r1167, %r1708;
	@%p712 bra 	$L__BB0_1003;
	ld.global.f64 	%fd2246, [%rd436+24];
	ld.f64 	%fd2247, [%rd437+24];
	fma.rn.f64 	%fd2859, %fd2246, %fd2247, %fd2859;
	st.f64 	[%rd435], %fd2859;
$L__BB0_1003:
	add.s32 	%r1168, %r1710, 4;
	setp.gt.u32 	%p713, %r1168, %r1708;
	@%p713 bra 	$L__BB0_1005;
	ld.global.f64 	%fd2248, [%rd436+32];
	ld.f64 	%fd2249, [%rd437+32];
	fma.rn.f64 	%fd2859, %fd2248, %fd2249, %fd2859;
	st.f64 	[%rd435], %fd2859;
$L__BB0_1005:
	add.s32 	%r1169, %r1710, 5;
	setp.gt.u32 	%p714, %r1169, %r1708;
	@%p714 bra 	$L__BB0_1007;
	ld.global.f64 	%fd2250, [%rd436+40];
	ld.f64 	%fd2251, [%rd437+40];
	fma.rn.f64 	%fd2859, %fd2250, %fd2251, %fd2859;
	st.f64 	[%rd435], %fd2859;
$L__BB0_1007:
	add.s32 	%r1170, %r1710, 6;
	setp.gt.u32 	%p715, %r1170, %r1708;
	@%p715 bra 	$L__BB0_1009;
	ld.global.f64 	%fd2252, [%rd436+48];
	ld.f64 	%fd2253, [%rd437+48];
	fma.rn.f64 	%fd2859, %fd2252, %fd2253, %fd2859;
	st.f64 	[%rd435], %fd2859;
$L__BB0_1009:
	add.s32 	%r464, %r1710, 7;
	setp.gt.u32 	%p716, %r464, %r1708;
	@%p716 bra 	$L__BB0_1011;
	ld.global.f64 	%fd2254, [%rd436+56];
	ld.f64 	%fd2255, [%rd437+56];
	fma.rn.f64 	%fd2859, %fd2254, %fd2255, %fd2859;
	st.f64 	[%rd435], %fd2859;
$L__BB0_1011:
	add.s32 	%r1710, %r1710, 8;
	setp.ne.s32 	%p717, %r464, %r238;
	@%p717 bra 	$L__BB0_995;
$L__BB0_1012:
	ld.param.u32 	%r1483, [_Z9my_kernelPdiiS_iiS_iS_iddiiPKdS_S__param_4];
	add.s32 	%r1171, %r1483, -1;
	and.b32  	%r1172, %r1171, 7;
	setp.eq.s32 	%p718, %r1172, 0;
	@%p718 bra 	$L__BB0_1032;
	ld.param.u32 	%r1484, [_Z9my_kernelPdiiS_iiS_iS_iddiiPKdS_S__param_4];
	add.s32 	%r1173, %r1484, -1;
	and.b32  	%r1174, %r1173, 7;
	add.s32 	%r1175, %r1174, -1;
	setp.lt.u32 	%p719, %r1175, 3;
	@%p719 bra 	$L__BB0_1023;
	setp.gt.u32 	%p720, %r1710, %r1708;
	mul.wide.u32 	%rd1551, %r1710, 8;
	add.s64 	%rd438, %rd4, %rd1551;
	@%p720 bra 	$L__BB0_1016;
	ld.global.f64 	%fd2256, [%rd438];
	mul.wide.s32 	%rd1552, %r1710, 8;
	add.s64 	%rd1553, %rd434, %rd1552;
	ld.f64 	%fd2257, [%rd1553];
	fma.rn.f64 	%fd2859, %fd2256, %fd2257, %fd2859;
	st.f64 	[%rd435], %fd2859;
$L__BB0_1016:
	setp.ge.u32 	%p721, %r1710, %r1708;
	mul.wide.s32 	%rd1554, %r1710, 8;
	add.s64 	%rd439, %rd434, %rd1554;
	@%p721 bra 	$L__BB0_1018;
	ld.global.f64 	%fd2258, [%rd438+8];
	ld.f64 	%fd2259, [%rd439+8];
	fma.rn.f64 	%fd2859, %fd2258, %fd2259, %fd2859;
	st.f64 	[%rd435], %fd2859;
$L__BB0_1018:
	add.s32 	%r1176, %r1710, 2;
	setp.gt.u32 	%p722, %r1176, %r1708;
	@%p722 bra 	$L__BB0_1020;
	ld.global.f64 	%fd2260, [%rd438+16];
	ld.f64 	%fd2261, [%rd439+16];
	fma.rn.f64 	%fd2859, %fd2260, %fd2261, %fd2859;
	st.f64 	[%rd435], %fd2859;
$L__BB0_1020:
	add.s32 	%r1177, %r1710, 3;
	setp.gt.u32 	%p723, %r1177, %r1708;
	@%p723 bra 	$L__BB0_1022;
	ld.global.f64 	%fd2262, [%rd438+24];
	ld.f64 	%fd2263, [%rd439+24];
	fma.rn.f64 	%fd2859, %fd2262, %fd2263, %fd2859;
	st.f64 	[%rd435], %fd2859;
$L__BB0_1022:
	add.s32 	%r1710, %r1710, 4;
$L__BB0_1023:
	ld.param.u32 	%r1485, [_Z9my_kernelPdiiS_iiS_iS_iddiiPKdS_S__param_4];
	add.s32 	%r1178, %r1485, -1;
	and.b32  	%r1179, %r1178, 3;
	setp.eq.s32 	%p724, %r1179, 0;
	@%p724 bra 	$L__BB0_1032;
	ld.param.u32 	%r1486, [_Z9my_kernelPdiiS_iiS_iS_iddiiPKdS_S__param_4];
	add.s32 	%r1180, %r1486, -1;
	and.b32  	%r1181, %r1180, 3;
	setp.eq.s32 	%p725, %r1181, 1;
	@%p725 bra 	$L__BB0_1030;
	setp.gt.u32 	%p726, %r1710, %r1708;
	mul.wide.u32 	%rd1555, %r1710, 8;
	add.s64 	%rd440, %rd4, %rd1555;
	@%p726 bra 	$L__BB0_1027;
	ld.global.f64 	%fd2264, [%rd440];
	mul.wide.s32 	%rd1556, %r1710, 8;
	add.s64 	%rd1557, %rd434, %rd1556;
	ld.f64 	%fd2265, [%rd1557];
	fma.rn.f64 	%fd2859, %fd2264, %fd2265, %fd2859;
	st.f64 	[%rd435], %fd2859;
$L__BB0_1027:
	setp.ge.u32 	%p727, %r1710, %r1708;
	@%p727 bra 	$L__BB0_1029;
	ld.global.f64 	%fd2266, [%rd440+8];
	mul.wide.s32 	%rd1558, %r1710, 8;
	add.s64 	%rd1559, %rd434, %rd1558;
	ld.f64 	%fd2267, [%rd1559+8];
	fma.rn.f64 	%fd2859, %fd2266, %fd2267, %fd2859;
	st.f64 	[%rd435], %fd2859;
$L__BB0_1029:
	add.s32 	%r1710, %r1710, 2;
$L__BB0_1030:
	ld.param.u32 	%r1487, [_Z9my_kernelPdiiS_iiS_iS_iddiiPKdS_S__param_4];
	and.b32  	%r1182, %r1487, 1;
	setp.eq.b32 	%p728, %r1182, 1;
	setp.gt.u32 	%p729, %r1710, %r1708;
	or.pred  	%p730, %p728, %p729;
	@%p730 bra 	$L__BB0_1032;
	mul.wide.u32 	%rd1560, %r1710, 8;
	add.s64 	%rd1561, %rd4, %rd1560;
	ld.global.f64 	%fd2268, [%rd1561];
	mul.wide.s32 	%rd1562, %r1710, 8;
	add.s64 	%rd1563, %rd434, %rd1562;
	ld.f64 	%fd2269, [%rd1563];
	fma.rn.f64 	%fd2270, %fd2268, %fd2269, %fd2859;
	st.f64 	[%rd435], %fd2270;
$L__BB0_1032:
	ld.param.u32 	%r1434, [_Z9my_kernelPdiiS_iiS_iS_iddiiPKdS_S__param_1];
	add.s32 	%r1708, %r1708, 1;
	setp.eq.s32 	%p731, %r1708, %r1434;
	@%p731 bra 	$L__BB0_1062;
	bra.uni 	$L__BB0_992;
$L__BB0_1033:
	ld.param.u32 	%r1480, [_Z9my_kernelPdiiS_iiS_iS_iddiiPKdS_S__param_4];
	setp.ne.s32 	%p685, %r1480, 1;
	@%p685 bra 	$L__BB0_1246;
	ld.global.f64 	%fd2206, [%rd4];
	setp.neu.f64 	%p686, %fd2206, 0d3FF0000000000000;
	@%p686 bra 	$L__BB0_1246;
	ld.param.u32 	%r1427, [_Z9my_kernelPdiiS_iiS_iS_iddiiPKdS_S__param_1];
	setp.lt.s32 	%p687, %r1427, 1;
	@%p687 bra 	$L__BB0_1062;
	setp.lt.u32 	%p688, %r3, 15;
	mov.b32 	%r1714, 0;
	@%p688 bra 	$L__BB0_1039;
	mov.b32 	%r1716, 0;
$L__BB0_1038:
	.pragma "nounroll";
	mul.wide.u32 	%rd1519, %r1716, 8;
	add.s64 	%rd1520, %rd479, %rd1519;
	mov.b64 	%rd1521, 0;
	st.u64 	[%rd1520], %rd1521;
	st.u64 	[%rd1520+8], %rd1521;
	st.u64 	[%rd1520+16], %rd1521;
	st.u64 	[%rd1520+24], %rd1521;
	st.u64 	[%rd1520+32], %rd1521;
	st.u64 	[%rd1520+40], %rd1521;
	st.u64 	[%rd1520+48], %rd1521;
	st.u64 	[%rd1520+56], %rd1521;
	st.u64 	[%rd1520+64], %rd1521;
	st.u64 	[%rd1520+72], %rd1521;
	st.u64 	[%rd1520+80], %rd1521;
	st.u64 	[%rd1520+88], %rd1521;
	st.u64 	[%rd1520+96], %rd1521;
	st.u64 	[%rd1520+104], %rd1521;
	st.u64 	[%rd1520+112], %rd1521;
	st.u64 	[%rd1520+120], %rd1521;
	add.s32 	%r1716, %r1716, 16;
	setp.eq.s32 	%p689, %r1716, %r237;
	mov.u32 	%r1714, %r237;
	@%p689 bra 	$L__BB0_1039;
	bra.uni 	$L__BB0_1038;
$L__BB0_1039:
	setp.eq.s32 	%p690, %r234, 0;
	@%p690 bra 	$L__BB0_1049;
	setp.lt.u32 	%p691, %r371, 7;
	@%p691 bra 	$L__BB0_1042;
	mul.wide.u32 	%rd1522, %r1714, 8;
	add.s64 	%rd1523, %rd479, %rd1522;
	mov.b64 	%rd1524, 0;
	st.u64 	[%rd1523], %rd1524;
	st.u64 	[%rd1523+8], %rd1524;
	st.u64 	[%rd1523+16], %rd1524;
	st.u64 	[%rd1523+24], %rd1524;
	st.u64 	[%rd1523+32], %rd1524;
	st.u64 	[%rd1523+40], %rd1524;
	st.u64 	[%rd1523+48], %rd1524;
	st.u64 	[%rd1523+56], %rd1524;
	add.s32 	%r1714, %r1714, 8;
$L__BB0_1042:
	setp.eq.s32 	%p692, %r235, 0;
	@%p692 bra 	$L__BB0_1049;
	setp.lt.u32 	%p693, %r370, 3;
	@%p693 bra 	$L__BB0_1045;
	mul.wide.u32 	%rd1525, %r1714, 8;
	add.s64 	%rd1526, %rd479, %rd1525;
	mov.b64 	%rd1527, 0;
	st.u64 	[%rd1526], %rd1527;
	st.u64 	[%rd1526+8], %rd1527;
	st.u64 	[%rd1526+16], %rd1527;
	st.u64 	[%rd1526+24], %rd1527;
	add.s32 	%r1714, %r1714, 4;
$L__BB0_1045:
	setp.eq.s32 	%p694, %r236, 0;
	@%p694 bra 	$L__BB0_1049;
	setp.eq.s32 	%p695, %r236, 1;
	mul.wide.u32 	%rd1528, %r1714, 8;
	add.s64 	%rd441, %rd479, %rd1528;
	mov.b64 	%rd1529, 0;
	st.u64 	[%rd441], %rd1529;
	@%p695 bra 	$L__BB0_1049;
	setp.eq.s32 	%p696, %r236, 2;
	mov.b64 	%rd1530, 0;
	st.u64 	[%rd441+8], %rd1530;
	@%p696 bra 	$L__BB0_1049;
	mov.b64 	%rd1531, 0;
	st.u64 	[%rd441+16], %rd1531;
$L__BB0_1049:
	setp.lt.u32 	%p697, %r3, 15;
	mov.b32 	%r1719, 0;
	@%p697 bra 	$L__BB0_1052;
	mov.b32 	%r1717, 0;
$L__BB0_1051:
	.pragma "nounroll";
	ld.param.u32 	%r1428, [_Z9my_kernelPdiiS_iiS_iS_iddiiPKdS_S__param_1];
	not.b32 	%r1152, %r1717;
	add.s32 	%r1153, %r1428, %r1152;
	mul.wide.s32 	%rd1532, %r1153, 8;
	add.s64 	%rd1533, %rd465, %rd1532;
	ld.f64 	%fd2207, [%rd1533];
	mul.wide.u32 	%rd1534, %r1717, 8;
	add.s64 	%rd1535, %rd479, %rd1534;
	st.f64 	[%rd1535], %fd2207;
	ld.f64 	%fd2208, [%rd1533+-8];
	st.f64 	[%rd1535+8], %fd2208;
	ld.f64 	%fd2209, [%rd1533+-16];
	st.f64 	[%rd1535+16], %fd2209;
	ld.f64 	%fd2210, [%rd1533+-24];
	st.f64 	[%rd1535+24], %fd2210;
	ld.f64 	%fd2211, [%rd1533+-32];
	st.f64 	[%rd1535+32], %fd2211;
	ld.f64 	%fd2212, [%rd1533+-40];
	st.f64 	[%rd1535+40], %fd2212;
	ld.f64 	%fd2213, [%rd1533+-48];
	st.f64 	[%rd1535+48], %fd2213;
	ld.f64 	%fd2214, [%rd1533+-56];
	st.f64 	[%rd1535+56], %fd2214;
	ld.f64 	%fd2215, [%rd1533+-64];
	st.f64 	[%rd1535+64], %fd2215;
	ld.f64 	%fd2216, [%rd1533+-72];
	st.f64 	[%rd1535+72], %fd2216;
	ld.f64 	%fd2217, [%rd1533+-80];
	st.f64 	[%rd1535+80], %fd2217;
	ld.f64 	%fd2218, [%rd1533+-88];
	st.f64 	[%rd1535+88], %fd2218;
	ld.f64 	%fd2219, [%rd1533+-96];
	st.f64 	[%rd1535+96], %fd2219;
	ld.f64 	%fd2220, [%rd1533+-104];
	st.f64 	[%rd1535+104], %fd2220;
	ld.f64 	%fd2221, [%rd1533+-112];
	st.f64 	[%rd1535+112], %fd2221;
	ld.f64 	%fd2222, [%rd1533+-120];
	st.f64 	[%rd1535+120], %fd2222;
	add.s32 	%r1717, %r1717, 16;
	setp.eq.s32 	%p698, %r1717, %r237;
	mov.u32 	%r1719, %r237;
	@%p698 bra 	$L__BB0_1052;
	bra.uni 	$L__BB0_1051;
$L__BB0_1052:
	setp.eq.s32 	%p699, %r234, 0;
	@%p699 bra 	$L__BB0_1062;
	setp.lt.u32 	%p700, %r371, 7;
	@%p700 bra 	$L__BB0_1055;
	ld.param.u32 	%r1429, [_Z9my_kernelPdiiS_iiS_iS_iddiiPKdS_S__param_1];
	not.b32 	%r1154, %r1719;
	add.s32 	%r1155, %r1429, %r1154;
	mul.wide.s32 	%rd1536, %r1155, 8;
	add.s64 	%rd1537, %rd465, %rd1536;
	ld.f64 	%fd2223, [%rd1537];
	mul.wide.u32 	%rd1538, %r1719, 8;
	add.s64 	%rd1539, %rd479, %rd1538;
	st.f64 	[%rd1539], %fd2223;
	ld.f64 	%fd2224, [%rd1537+-8];
	st.f64 	[%rd1539+8], %fd2224;
	ld.f64 	%fd2225, [%rd1537+-16];
	st.f64 	[%rd1539+16], %fd2225;
	ld.f64 	%fd2226, [%rd1537+-24];
	st.f64 	[%rd1539+24], %fd2226;
	ld.f64 	%fd2227, [%rd1537+-32];
	st.f64 	[%rd1539+32], %fd2227;
	ld.f64 	%fd2228, [%rd1537+-40];
	st.f64 	[%rd1539+40], %fd2228;
	ld.f64 	%fd2229, [%rd1537+-48];
	st.f64 	[%rd1539+48], %fd2229;
	ld.f64 	%fd2230, [%rd1537+-56];
	st.f64 	[%rd1539+56], %fd2230;
	add.s32 	%r1719, %r1719, 8;
$L__BB0_1055:
	setp.eq.s32 	%p701, %r235, 0;
	@%p701 bra 	$L__BB0_1062;
	setp.lt.u32 	%p702, %r370, 3;
	@%p702 bra 	$L__BB0_1058;
	ld.param.u32 	%r1430, [_Z9my_kernelPdiiS_iiS_iS_iddiiPKdS_S__param_1];
	not.b32 	%r1156, %r1719;
	add.s32 	%r1157, %r1430, %r1156;
	mul.wide.s32 	%rd1540, %r1157, 8;
	add.s64 	%rd1541, %rd465, %rd1540;
	ld.f64 	%fd2231, [%rd1541];
	mul.wide.u32 	%rd1542, %r1719, 8;
	add.s64 	%rd1543, %rd479, %rd1542;
	st.f64 	[%rd1543], %fd2231;
	ld.f64 	%fd2232, [%rd1541+-8];
	st.f64 	[%rd1543+8], %fd2232;
	ld.f64 	%fd2233, [%rd1541+-16];
	st.f64 	[%rd1543+16], %fd2233;
	ld.f64 	%fd2234, [%rd1541+-24];
	st.f64 	[%rd1543+24], %fd2234;
	add.s32 	%r1719, %r1719, 4;
$L__BB0_1058:
	setp.eq.s32 	%p703, %r236, 0;
	@%p703 bra 	$L__BB0_1062;
	ld.param.u32 	%r1431, [_Z9my_kernelPdiiS_iiS_iS_iddiiPKdS_S__param_1];
	setp.eq.s32 	%p704, %r236, 1;
	not.b32 	%r1158, %r1719;
	add.s32 	%r1159, %r1431, %r1158;
	mul.wide.s32 	%rd1544, %r1159, 8;
	add.s64 	%rd442, %rd465, %rd1544;
	ld.f64 	%fd2235, [%rd442];
	mul.wide.u32 	%rd1545, %r1719, 8;
	add.s64 	%rd443, %rd479, %rd1545;
	st.f64 	[%rd443], %fd2235;
	@%p704 bra 	$L__BB0_1062;
	setp.eq.s32 	%p705, %r236, 2;
	ld.f64 	%fd2236, [%rd442+-8];
	st.f64 	[%rd443+8], %fd2236;
	@%p705 bra 	$L__BB0_1062;
	ld.f64 	%fd2237, [%rd442+-16];
	st.f64 	[%rd443+16], %fd2237;
$L__BB0_1062:
	ld.param.u32 	%r1491, [_Z9my_kernelPdiiS_iiS_iS_iddiiPKdS_S__param_5];
	setp.ne.s32 	%p732, %r1491, 2;
	@%p732 bra 	$L__BB0_1225;
	setp.lt.s32 	%p733, %r372, 3;
	@%p733 bra 	$L__BB0_1224;
	setp.eq.s32 	%p734, %r573, 1;
	@%p734 bra 	$L__BB0_1066;
	mov.u64 	%rd1580, $str$4;
	cvta.global.u64 	%rd1581, %rd1580;
	{ // callseq 66, 0
	.param .b64 param0;
	st.param.b64 	[param0], %rd1581;
	.param .b64 param1;
	st.param.b64 	[param1], 0;
	.param .b32 retval0;
	call.uni (retval0), 
	vprintf, 
	(
	param0, 
	param1
	);
	ld.param.b32 	%r1187, [retval0];
	} // callseq 66
	mov.u64 	%rd1582, $str$1;
	cvta.global.u64 	%rd1583, %rd1582;
	mov.u64 	%rd1584, $str$2;
	cvta.global.u64 	%rd1585, %rd1584;
	mov.u64 	%rd1586, __unnamed_2;
	cvta.global.u64 	%rd1587, %rd1586;
	{ // callseq 67, 0
	.param .b64 param0;
	st.param.b64 	[param0], %rd1583;
	.param .b64 param1;
	st.param.b64 	[param1], %rd1585;
	.param .b32 param2;
	st.param.b32 	[param2], 146;
	.param .b64 param3;
	st.param.b64 	[param3], %rd1587;
	.param .b64 param4;
	st.param.b64 	[param4], 1;
	call.uni 
	__assertfail, 
	(
	param0, 
	param1, 
	param2, 
	param3, 
	param4
	);
	} // callseq 67
$L__BB0_1066:
	ld.param.u32 	%r1516, [_Z9my_kernelPdiiS_iiS_iS_iddiiPKdS_S__param_7];
	setp.ne.s32 	%p735, %r1516, 1;
	@%p735 bra 	$L__BB0_1082;
	ld.global.f64 	%fd2271, [%rd2];
	setp.neu.f64 	%p736, %fd2271, 0d3FF0000000000000;
	@%p736 bra 	$L__BB0_1082;
	ld.param.u32 	%r1438, [_Z9my_kernelPdiiS_iiS_iS_iddiiPKdS_S__param_1];
	setp.lt.s32 	%p772, %r1438, 1;
	@%p772 bra 	$L__BB0_1141;
	setp.lt.u32 	%p773, %r3, 15;
	mov.b32 	%r1732, 0;
	@%p773 bra 	$L__BB0_1072;
	mov.b32 	%r1721, 0;
$L__BB0_1071:
	.pragma "nounroll";
	ld.param.u32 	%r1439, [_Z9my_kernelPdiiS_iiS_iS_iddiiPKdS_S__param_1];
	not.b32 	%r1231, %r1721;
	add.s32 	%r1232, %r1439, %r1231;
	mul.wide.s32 	%rd1648, %r1232, 8;
	add.s64 	%rd1649, %rd479, %rd1648;
	ld.f64 	%fd2320, [%rd1649];
	mul.f64 	%fd2321, %fd32, %fd2320;
	add.s64 	%rd1650, %rd493, %rd1648;
	st.f64 	[%rd1650], %fd2321;
	ld.f64 	%fd2322, [%rd1649+-8];
	mul.f64 	%fd2323, %fd32, %fd2322;
	st.f64 	[%rd1650+-8], %fd2323;
	ld.f64 	%fd2324, [%rd1649+-16];
	mul.f64 	%fd2325, %fd32, %fd2324;
	st.f64 	[%rd1650+-16], %fd2325;
	ld.f64 	%fd2326, [%rd1649+-24];
	mul.f64 	%fd2327, %fd32, %fd2326;
	st.f64 	[%rd1650+-24], %fd2327;
	ld.f64 	%fd2328, [%rd1649+-32];
	mul.f64 	%fd2329, %fd32, %fd2328;
	st.f64 	[%rd1650+-32], %fd2329;
	ld.f64 	%fd2330, [%rd1649+-40];
	mul.f64 	%fd2331, %fd32, %fd2330;
	st.f64 	[%rd1650+-40], %fd2331;
	ld.f64 	%fd2332, [%rd1649+-48];
	mul.f64 	%fd2333, %fd32, %fd2332;
	st.f64 	[%rd1650+-48], %fd2333;
	ld.f64 	%fd2334, [%rd1649+-56];
	mul.f64 	%fd2335, %fd32, %fd2334;
	st.f64 	[%rd1650+-56], %fd2335;
	ld.f64 	%fd2336, [%rd1649+-64];
	mul.f64 	%fd2337, %fd32, %fd2336;
	st.f64 	[%rd1650+-64], %fd2337;
	ld.f64 	%fd2338, [%rd1649+-72];
	mul.f64 	%fd2339, %fd32, %fd2338;
	st.f64 	[%rd1650+-72], %fd2339;
	ld.f64 	%fd2340, [%rd1649+-80];
	mul.f64 	%fd2341, %fd32, %fd2340;
	st.f64 	[%rd1650+-80], %fd2341;
	ld.f64 	%fd2342, [%rd1649+-88];
	mul.f64 	%fd2343, %fd32, %fd2342;
	st.f64 	[%rd1650+-88], %fd2343;
	ld.f64 	%fd2344, [%rd1649+-96];
	mul.f64 	%fd2345, %fd32, %fd2344;
	st.f64 	[%rd1650+-96], %fd2345;
	ld.f64 	%fd2346, [%rd1649+-104];
	mul.f64 	%fd2347, %fd32, %fd2346;
	st.f64 	[%rd1650+-104], %fd2347;
	ld.f64 	%fd2348, [%rd1649+-112];
	mul.f64 	%fd2349, %fd32, %fd2348;
	st.f64 	[%rd1650+-112], %fd2349;
	ld.f64 	%fd2350, [%rd1649+-120];
	mul.f64 	%fd2351, %fd32, %fd2350;
	st.f64 	[%rd1650+-120], %fd2351;
	add.s32 	%r1721, %r1721, 16;
	setp.eq.s32 	%p774, %r1721, %r237;
	mov.u32 	%r1732, %r237;
	@%p774 bra 	$L__BB0_1072;
	bra.uni 	$L__BB0_1071;
$L__BB0_1072:
	setp.eq.s32 	%p775, %r234, 0;
	@%p775 bra 	$L__BB0_1141;
	setp.lt.u32 	%p776, %r371, 7;
	@%p776 bra 	$L__BB0_1075;
	ld.param.u32 	%r1440, [_Z9my_kernelPdiiS_iiS_iS_iddiiPKdS_S__param_1];
	not.b32 	%r1233, %r1732;
	add.s32 	%r1234, %r1440, %r1233;
	mul.wide.s32 	%rd1651, %r1234, 8;
	add.s64 	%rd1652, %rd479, %rd1651;
	ld.f64 	%fd2352, [%rd1652];
	mul.f64 	%fd2353, %fd32, %fd2352;
	add.s64 	%rd1653, %rd493, %rd1651;
	st.f64 	[%rd1653], %fd2353;
	ld.f64 	%fd2354, [%rd1652+-8];
	mul.f64 	%fd2355, %fd32, %fd2354;
	st.f64 	[%rd1653+-8], %fd2355;
	ld.f64 	%fd2356, [%rd1652+-16];
	mul.f64 	%fd2357, %fd32, %fd2356;
	st.f64 	[%rd1653+-16], %fd2357;
	ld.f64 	%fd2358, [%rd1652+-24];
	mul.f64 	%fd2359, %fd32, %fd2358;
	st.f64 	[%rd1653+-24], %fd2359;
	ld.f64 	%fd2360, [%rd1652+-32];
	mul.f64 	%fd2361, %fd32, %fd2360;
	st.f64 	[%rd1653+-32], %fd2361;
	ld.f64 	%fd2362, [%rd1652+-40];
	mul.f64 	%fd2363, %fd32, %fd2362;
	st.f64 	[%rd1653+-40], %fd2363;
	ld.f64 	%fd2364, [%rd1652+-48];
	mul.f64 	%fd2365, %fd32, %fd2364;
	st.f64 	[%rd1653+-48], %fd2365;
	ld.f64 	%fd2366, [%rd1652+-56];
	mul.f64 	%fd2367, %fd32, %fd2366;
	st.f64 	[%rd1653+-56], %fd2367;
	add.s32 	%r1732, %r1732, 8;
$L__BB0_1075:
	setp.eq.s32 	%p777, %r235, 0;
	@%p777 bra 	$L__BB0_1141;
	setp.lt.u32 	%p778, %r370, 3;
	@%p778 bra 	$L__BB0_1078;
	ld.param.u32 	%r1441, [_Z9my_kernelPdiiS_iiS_iS_iddiiPKdS_S__param_1];
	not.b32 	%r1235, %r1732;
	add.s32 	%r1236, %r1441, %r1235;
	mul.wide.s32 	%rd1654, %r1236, 8;
	add.s64 	%rd1655, %rd479, %rd1654;
	ld.f64 	%fd2368, [%rd1655];
	mul.f64 	%fd2369, %fd32, %fd2368;
	add.s64 	%rd1656, %rd493, %rd1654;
	st.f64 	[%rd1656], %fd2369;
	ld.f64 	%fd2370, [%rd1655+-8];
	mul.f64 	%fd2371, %fd32, %fd2370;
	st.f64 	[%rd1656+-8], %fd2371;
	ld.f64 	%fd2372, [%rd1655+-16];
	mul.f64 	%fd2373, %fd32, %fd2372;
	st.f64 	[%rd1656+-16], %fd2373;
	ld.f64 	%fd2374, [%rd1655+-24];
	mul.f64 	%fd2375, %fd32, %fd2374;
	st.f64 	[%rd1656+-24], %fd2375;
	add.s32 	%r1732, %r1732, 4;
$L__BB0_1078:
	setp.eq.s32 	%p779, %r236, 0;
	@%p779 bra 	$L__BB0_1141;
	ld.param.u32 	%r1442, [_Z9my_kernelPdiiS_iiS_iS_iddiiPKdS_S__param_1];
	setp.eq.s32 	%p780, %r236, 1;
	not.b32 	%r1237, %r1732;
	add.s32 	%r1238, %r1442, %r1237;
	mul.wide.s32 	%rd1657, %r1238, 8;
	add.s64 	%rd448, %rd479, %rd1657;
	ld.f64 	%fd2376, [%rd448];
	mul.f64 	%fd2377, %fd32, %fd2376;
	add.s64 	%rd449, %rd493, %rd1657;
	st.f64 	[%rd449], %fd2377;
	@%p780 bra 	$L__BB0_1141;
	setp.eq.s32 	%p781, %r236, 2;
	ld.f64 	%fd2378, [%rd448+-8];
	mul.f64 	%fd2379, %fd32, %fd2378;
	st.f64 	[%rd449+-8], %fd2379;
	@%p781 bra 	$L__BB0_1141;
	ld.f64 	%fd2380, [%rd448+-16];
	mul.f64 	%fd2381, %fd32, %fd2380;
	st.f64 	[%rd449+-16], %fd2381;
	bra.uni 	$L__BB0_1141;
$L__BB0_1082:
	setp.neu.f64 	%p737, %fd32, 0d3FF0000000000000;
	@%p737 bra 	$L__BB0_1140;
	ld.param.u32 	%r1435, [_Z9my_kernelPdiiS_iiS_iS_iddiiPKdS_S__param_1];
	setp.lt.s32 	%p738, %r1435, 1;
	@%p738 bra 	$L__BB0_1141;
	setp.lt.u32 	%p739, %r3, 15;
	mov.b32 	%r1723, 0;
	@%p739 bra 	$L__BB0_1087;
	mov.b32 	%r1725, 0;
$L__BB0_1086:
	.pragma "nounroll";
	mul.wide.u32 	%rd1596, %r1725, 8;
	add.s64 	%rd1597, %rd493, %rd1596;
	mov.b64 	%rd1598, 0;
	st.u64 	[%rd1597], %rd1598;
	st.u64 	[%rd1597+8], %rd1598;
	st.u64 	[%rd1597+16], %rd1598;
	st.u64 	[%rd1597+24], %rd1598;
	st.u64 	[%rd1597+32], %rd1598;
	st.u64 	[%rd1597+40], %rd1598;
	st.u64 	[%rd1597+48], %rd1598;
	st.u64 	[%rd1597+56], %rd1598;
	st.u64 	[%rd1597+64], %rd1598;
	st.u64 	[%rd1597+72], %rd1598;
	st.u64 	[%rd1597+80], %rd1598;
	st.u64 	[%rd1597+88], %rd1598;
	st.u64 	[%rd1597+96], %rd1598;
	st.u64 	[%rd1597+104], %rd1598;
	st.u64 	[%rd1597+112], %rd1598;
	st.u64 	[%rd1597+120], %rd1598;
	add.s32 	%r1725, %r1725, 16;
	setp.eq.s32 	%p740, %r1725, %r237;
	mov.u32 	%r1723, %r237;
	@%p740 bra 	$L__BB0_1087;
	bra.uni 	$L__BB0_1086;
$L__BB0_1087:
	setp.eq.s32 	%p741, %r234, 0;
	@%p741 bra 	$L__BB0_1097;
	setp.lt.u32 	%p742, %r371, 7;
	@%p742 bra 	$L__BB0_1090;
	mul.wide.u32 	%rd1599, %r1723, 8;
	add.s64 	%rd1600, %rd493, %rd1599;
	mov.b64 	%rd1601, 0;
	st.u64 	[%rd1600], %rd1601;
	st.u64 	[%rd1600+8], %rd1601;
	st.u64 	[%rd1600+16], %rd1601;
	st.u64 	[%rd1600+24], %rd1601;
	st.u64 	[%rd1600+32], %rd1601;
	st.u64 	[%rd1600+40], %rd1601;
	st.u64 	[%rd1600+48], %rd1601;
	st.u64 	[%rd1600+56], %rd1601;
	add.s32 	%r1723, %r1723, 8;
$L__BB0_1090:
	setp.eq.s32 	%p743, %r235, 0;
	@%p743 bra 	$L__BB0_1097;
	setp.lt.u32 	%p744, %r370, 3;
	@%p744 bra 	$L__BB0_1093;
	mul.wide.u32 	%rd1602, %r1723, 8;
	add.s64 	%rd1603, %rd493, %rd1602;
	mov.b64 	%rd1604, 0;
	st.u64 	[%rd1603], %rd1604;
	st.u64 	[%rd1603+8], %rd1604;
	st.u64 	[%rd1603+16], %rd1604;
	st.u64 	[%rd1603+24], %rd1604;
	add.s32 	%r1723, %r1723, 4;
$L__BB0_1093:
	setp.eq.s32 	%p745, %r236, 0;
	@%p745 bra 	$L__BB0_1097;
	setp.eq.s32 	%p746, %r236, 1;
	mul.wide.u32 	%rd1605, %r1723, 8;
	add.s64 	%rd444, %rd493, %rd1605;
	mov.b64 	%rd1606, 0;
	st.u64 	[%rd444], %rd1606;
	@%p746 bra 	$L__BB0_1097;
	setp.eq.s32 	%p747, %r236, 2;
	mov.b64 	%rd1607, 0;
	st.u64 	[%rd444+8], %rd1607;
	@%p747 bra 	$L__BB0_1097;
	mov.b64 	%rd1608, 0;
	st.u64 	[%rd444+16], %rd1608;
$L__BB0_1097:
	mov.b32 	%r1726, 0;
$L__BB0_1098:
	ld.param.u32 	%r1517, [_Z9my_kernelPdiiS_iiS_iS_iddiiPKdS_S__param_7];
	ld.param.u32 	%r1436, [_Z9my_kernelPdiiS_iiS_iS_iddiiPKdS_S__param_1];
	setp.lt.s32 	%p748, %r1517, 2;
	not.b32 	%r1194, %r1726;
	add.s32 	%r1195, %r1436, %r1194;
	mul.wide.s32 	%rd1609, %r1195, 8;
	add.s64 	%rd1610, %rd479, %rd1609;
	ld.f64 	%fd2877, [%rd1610];
	@%p748 bra 	$L__BB0_1139;
	ld.param.u32 	%r1518, [_Z9my_kernelPdiiS_iiS_iS_iddiiPKdS_S__param_7];
	add.s32 	%r1197, %r1518, -2;
	setp.lt.u32 	%p749, %r1197, 7;
	mov.b32 	%r1728, 1;
	@%p749 bra 	$L__BB0_1118;
	mov.b32 	%r1728, 1;
$L__BB0_1101:
	.pragma "nounroll";
	setp.lt.u32 	%p750, %r1726, %r1728;
	mul.wide.u32 	%rd1611, %r1728, 8;
	add.s64 	%rd445, %rd2, %rd1611;
	@%p750 bra 	$L__BB0_1103;
	ld.global.f64 	%fd2273, [%rd445];
	sub.s32 	%r1199, %r1726, %r1728;
	mul.wide.u32 	%rd1612, %r1199, 8;
	add.s64 	%rd1613, %rd493, %rd1612;
	ld.f64 	%fd2274, [%rd1613];
	mul.f64 	%fd2275, %fd2273, %fd2274;
	sub.f64 	%fd2877, %fd2877, %fd2275;
$L__BB0_1103:
	setp.le.u32 	%p751, %r1726, %r1728;
	@%p751 bra 	$L__BB0_1105;
	not.b32 	%r1200, %r1728;
	ld.global.f64 	%fd2276, [%rd445+8];
	add.s32 	%r1201, %r1726, %r1200;
	mul.wide.u32 	%rd1614, %r1201, 8;
	add.s64 	%rd1615, %rd493, %rd1614;
	ld.f64 	%fd2277, [%rd1615];
	mul.f64 	%fd2278, %fd2276, %fd2277;
	sub.f64 	%fd2877, %fd2877, %fd2278;
$L__BB0_1105:
	add.s32 	%r497, %r1728, 2;
	setp.lt.u32 	%p752, %r1726, %r497;
	@%p752 bra 	$L__BB0_1107;
	ld.global.f64 	%fd2279, [%rd445+16];
	sub.s32 	%r1202, %r1726, %r497;
	mul.wide.u32 	%rd1616, %r1202, 8;
	add.s64 	%rd1617, %rd493, %rd1616;
	ld.f64 	%fd2280, [%rd1617];
	mul.f64 	%fd2281, %fd2279, %fd2280;
	sub.f64 	%fd2877, %fd2877, %fd2281;
$L__BB0_1107:
	add.s32 	%r498, %r1728, 3;
	setp.lt.u32 	%p753, %r1726, %r498;
	@%p753 bra 	$L__BB0_1109;
	ld.global.f64 	%fd2282, [%rd445+24];
	sub.s32 	%r1203, %r1726, %r498;
	mul.wide.u32 	%rd1618, %r1203, 8;
	add.s64 	%rd1619, %rd493, %rd1618;
	ld.f64 	%fd2283, [%rd1619];
	mul.f64 	%fd2284, %fd2282, %fd2283;
	sub.f64 	%fd2877, %fd2877, %fd2284;
$L__BB0_1109:
	add.s32 	%r499, %r1728, 4;
	setp.lt.u32 	%p754, %r1726, %r499;
	@%p754 bra 	$L__BB0_1111;
	ld.global.f64 	%fd2285, [%rd445+32];
	sub.s32 	%r1204, %r1726, %r499;
	mul.wide.u32 	%rd1620, %r1204, 8;
	add.s64 	%rd1621, %rd493, %rd1620;
	ld.f64 	%fd2286, [%rd1621];
	mul.f64 	%fd2287, %fd2285, %fd2286;
	sub.f64 	%fd2877, %fd2877, %fd2287;
$L__BB0_1111:
	add.s32 	%r500, %r1728, 5;
	setp.lt.u32 	%p755, %r1726, %r500;
	@%p755 bra 	$L__BB0_1113;
	ld.global.f64 	%fd2288, [%rd445+40];
	sub.s32 	%r1205, %r1726, %r500;
	mul.wide.u32 	%rd1622, %r1205, 8;
	add.s64 	%rd1623, %rd493, %rd1622;
	ld.f64 	%fd2289, [%rd1623];
	mul.f64 	%fd2290, %fd2288, %fd2289;
	sub.f64 	%fd2877, %fd2877, %fd2290;
$L__BB0_1113:
	add.s32 	%r501, %r1728, 6;
	setp.lt.u32 	%p756, %r1726, %r501;
	@%p756 bra 	$L__BB0_1115;
	ld.global.f64 	%fd2291, [%rd445+48];
	sub.s32 	%r1206, %r1726, %r501;
	mul.wide.u32 	%rd1624, %r1206, 8;
	add.s64 	%rd1625, %rd493, %rd1624;
	ld.f64 	%fd2292, [%rd1625];
	mul.f64 	%fd2293, %fd2291, %fd2292;
	sub.f64 	%fd2877, %fd2877, %fd2293;
$L__BB0_1115:
	add.s32 	%r502, %r1728, 7;
	setp.lt.u32 	%p757, %r1726, %r502;
	@%p757 bra 	$L__BB0_1117;
	ld.global.f64 	%fd2294, [%rd445+56];
	sub.s32 	%r1207, %r1726, %r502;
	mul.wide.u32 	%rd1626, %r1207, 8;
	add.s64 	%rd1627, %rd493, %rd1626;
	ld.f64 	%fd2295, [%rd1627];
	mul.f64 	%fd2296, %fd2294, %fd2295;
	sub.f64 	%fd2877, %fd2877, %fd2296;
$L__BB0_1117:
	ld.param.u32 	%r1519, [_Z9my_kernelPdiiS_iiS_iS_iddiiPKdS_S__param_7];
	add.s32 	%r1728, %r1728, 8;
	add.s32 	%r1208, %r1519, -1;
	and.b32  	%r1209, %r1208, -8;
	setp.ne.s32 	%p758, %r502, %r1209;
	@%p758 bra 	$L__BB0_1101;
$L__BB0_1118:
	ld.param.u32 	%r1520, [_Z9my_kernelPdiiS_iiS_iS_iddiiPKdS_S__param_7];
	add.s32 	%r1210, %r1520, -1;
	and.b32  	%r1211, %r1210, 7;
	setp.eq.s32 	%p759, %r1211, 0;
	@%p759 bra 	$L__BB0_1139;
	ld.param.u32 	%r1521, [_Z9my_kernelPdiiS_iiS_iS_iddiiPKdS_S__param_7];
	add.s32 	%r1212, %r1521, -1;
	and.b32  	%r1213, %r1212, 7;
	add.s32 	%r1214, %r1213, -1;
	setp.lt.u32 	%p760, %r1214, 3;
	@%p760 bra 	$L__BB0_1129;
	setp.lt.u32 	%p761, %r1726, %r1728;
	mul.wide.u32 	%rd1628, %r1728, 8;
	add.s64 	%rd446, %rd2, %rd1628;
	@%p761 bra 	$L__BB0_1122;
	ld.global.f64 	%fd2298, [%rd446];
	sub.s32 	%r1215, %r1726, %r1728;
	mul.wide.u32 	%rd1629, %r1215, 8;
	add.s64 	%rd1630, %rd493, %rd1629;
	ld.f64 	%fd2299, [%rd1630];
	mul.f64 	%fd2300, %fd2298, %fd2299;
	sub.f64 	%fd2877, %fd2877, %fd2300;
$L__BB0_1122:
	setp.le.u32 	%p762, %r1726, %r1728;
	@%p762 bra 	$L__BB0_1124;
	not.b32 	%r1216, %r1728;
	ld.global.f64 	%fd2301, [%rd446+8];
	add.s32 	%r1217, %r1726, %r1216;
	mul.wide.u32 	%rd1631, %r1217, 8;
	add.s64 	%rd1632, %rd493, %rd1631;
	ld.f64 	%fd2302, [%rd1632];
	mul.f64 	%fd2303, %fd2301, %fd2302;
	sub.f64 	%fd2877, %fd2877, %fd2303;
$L__BB0_1124:
	add.s32 	%r505, %r1728, 2;
	setp.lt.u32 	%p763, %r1726, %r505;
	@%p763 bra 	$L__BB0_1126;
	ld.global.f64 	%fd2304, [%rd446+16];
	sub.s32 	%r1218, %r1726, %r505;
	mul.wide.u32 	%rd1633, %r1218, 8;
	add.s64 	%rd1634, %rd493, %rd1633;
	ld.f64 	%fd2305, [%rd1634];
	mul.f64 	%fd2306, %fd2304, %fd2305;
	sub.f64 	%fd2877, %fd2877, %fd2306;
$L__BB0_1126:
	add.s32 	%r506, %r1728, 3;
	setp.lt.u32 	%p764, %r1726, %r506;
	@%p764 bra 	$L__BB0_1128;
	ld.global.f64 	%fd2307, [%rd446+24];
	sub.s32 	%r1219, %r1726, %r506;
	mul.wide.u32 	%rd1635, %r1219, 8;
	add.s64 	%rd1636, %rd493, %rd1635;
	ld.f64 	%fd2308, [%rd1636];
	mul.f64 	%fd2309, %fd2307, %fd2308;
	sub.f64 	%fd2877, %fd2877, %fd2309;
$L__BB0_1128:
	add.s32 	%r1728, %r1728, 4;
$L__BB0_1129:
	ld.param.u32 	%r1522, [_Z9my_kernelPdiiS_iiS_iS_iddiiPKdS_S__param_7];
	add.s32 	%r1220, %r1522, -1;
	and.b32  	%r1221, %r1220, 3;
	setp.eq.s32 	%p765, %r1221, 0;
	@%p765 bra 	$L__BB0_1139;
	ld.param.u32 	%r1523, [_Z9my_kernelPdiiS_iiS_iS_iddiiPKdS_S__param_7];
	add.s32 	%r1222, %r1523, -1;
	and.b32  	%r1223, %r1222, 3;
	setp.eq.s32 	%p766, %r1223, 1;
	@%p766 bra 	$L__BB0_1136;
	setp.lt.u32 	%p767, %r1726, %r1728;
	mul.wide.u32 	%rd1637, %r1728, 8;
	add.s64 	%rd447, %rd2, %rd1637;
	@%p767 bra 	$L__BB0_1133;
	ld.global.f64 	%fd2311, [%rd447];
	sub.s32 	%r1224, %r1726, %r1728;
	mul.wide.u32 	%rd1638, %r1224, 8;
	add.s64 	%rd1639, %rd493, %rd1638;
	ld.f64 	%fd2312, [%rd1639];
	mul.f64 	%fd2313, %fd2311, %fd2312;
	sub.f64 	%fd2877, %fd2877, %fd2313;
$L__BB0_1133:
	setp.le.u32 	%p768, %r1726, %r1728;
	@%p768 bra 	$L__BB0_1135;
	not.b32 	%r1225, %r1728;
	ld.global.f64 	%fd2314, [%rd447+8];
	add.s32 	%r1226, %r1726, %r1225;
	mul.wide.u32 	%rd1640, %r1226, 8;
	add.s64 	%rd1641, %rd493, %rd1640;
	ld.f64 	%fd2315, [%rd1641];
	mul.f64 	%fd2316, %fd2314, %fd2315;
	sub.f64 	%fd2877, %fd2877, %fd2316;
$L__BB0_1135:
	add.s32 	%r1728, %r1728, 2;
$L__BB0_1136:
	ld.param.u32 	%r1524, [_Z9my_kernelPdiiS_iiS_iS_iddiiPKdS_S__param_7];
	and.b32  	%r1227, %r1524, 1;
	setp.eq.b32 	%p769, %r1227, 1;
	@%p769 bra 	$L__BB0_1139;
	setp.lt.u32 	%p770, %r1726, %r1728;
	@%p770 bra 	$L__BB0_1139;
	mul.wide.u32 	%rd1642, %r1728, 8;
	add.s64 	%rd1643, %rd2, %rd1642;
	ld.global.f64 	%fd2317, [%rd1643];
	sub.s32 	%r1228, %r1726, %r1728;
	mul.wide.u32 	%rd1644, %r1228, 8;
	add.s64 	%rd1645, %rd493, %rd1644;
	ld.f64 	%fd2318, [%rd1645];
	mul.f64 	%fd2319, %fd2317, %fd2318;
	sub.f64 	%fd2877, %fd2877, %fd2319;
$L__BB0_1139:
	ld.param.u32 	%r1437, [_Z9my_kernelPdiiS_iiS_iS_iddiiPKdS_S__param_1];
	mul.wide.u32 	%rd1646, %r1726, 8;
	add.s64 	%rd1647, %rd493, %rd1646;
	st.f64 	[%rd1647], %fd2877;
	add.s32 	%r1726, %r1726, 1;
	setp.eq.s32 	%p771, %r1726, %r1437;
	@%p771 bra 	$L__BB0_1141;
	bra.uni 	$L__BB0_1098;
$L__BB0_1140:
	mov.u64 	%rd1588, $str;
	cvta.global.u64 	%rd1589, %rd1588;
	{ // callseq 68, 0
	.param .b64 param0;
	st.param.b64 	[param0], %rd1589;
	.param .b64 param1;
	st.param.b64 	[param1], 0;
	.param .b32 retval0;
	call.uni (retval0), 
	vprintf, 
	(
	param0, 
	param1
	);
	ld.param.b32 	%r1189, [retval0];
	} // callseq 68
	mov.u64 	%rd1590, $str$1;
	cvta.global.u64 	%rd1591, %rd1590;
	mov.u64 	%rd1592, $str$2;
	cvta.global.u64 	%rd1593, %rd1592;
	mov.u64 	%rd1594, __unnamed_1;
	cvta.global.u64 	%rd1595, %rd1594;
	{ // callseq 69, 0
	.param .b64 param0;
	st.param.b64 	[param0], %rd1591;
	.param .b64 param1;
	st.param.b64 	[param1], %rd1593;
	.param .b32 param2;
	st.param.b32 	[param2], 113;
	.param .b64 param3;
	st.param.b64 	[param3], %rd1595;
	.param .b64 param4;
	st.param.b64 	[param4], 1;
	call.uni 
	__assertfail, 
	(
	param0, 
	param1, 
	param2, 
	param3, 
	param4
	);
	} // callseq 69
$L__BB0_1141:
	setp.ne.s32 	%p782, %r573, 1;
	@%p782 bra 	$L__BB0_1157;
	ld.global.f64 	%fd2382, [%rd1];
	setp.neu.f64 	%p783, %fd2382, 0d3FF0000000000000;
	@%p783 bra 	$L__BB0_1157;
	ld.param.u32 	%r1446, [_Z9my_kernelPdiiS_iiS_iS_iddiiPKdS_S__param_1];
	setp.lt.s32 	%p819, %r1446, 1;
	@%p819 bra 	$L__BB0_1216;
	setp.lt.u32 	%p820, %r3, 15;
	mov.b32 	%r1745, 0;
	@%p820 bra 	$L__BB0_1147;
	mov.b32 	%r1734, 0;
$L__BB0_1146:
	.pragma "nounroll";
	ld.param.u32 	%r1447, [_Z9my_kernelPdiiS_iiS_iS_iddiiPKdS_S__param_1];
	not.b32 	%r1281, %r1734;
	add.s32 	%r1282, %r1447, %r1281;
	mul.wide.s32 	%rd1718, %r1282, 8;
	add.s64 	%rd1719, %rd493, %rd1718;
	ld.f64 	%fd2431, [%rd1719];
	mul.f64 	%fd2432, %fd32, %fd2431;
	add.s64 	%rd1720, %rd479, %rd1718;
	st.f64 	[%rd1720], %fd2432;
	ld.f64 	%fd2433, [%rd1719+-8];
	mul.f64 	%fd2434, %fd32, %fd2433;
	st.f64 	[%rd1720+-8], %fd2434;
	ld.f64 	%fd2435, [%rd1719+-16];
	mul.f64 	%fd2436, %fd32, %fd2435;
	st.f64 	[%rd1720+-16], %fd2436;
	ld.f64 	%fd2437, [%rd1719+-24];
	mul.f64 	%fd2438, %fd32, %fd2437;
	st.f64 	[%rd1720+-24], %fd2438;
	ld.f64 	%fd2439, [%rd1719+-32];
	mul.f64 	%fd2440, %fd32, %fd2439;
	st.f64 	[%rd1720+-32], %fd2440;
	ld.f64 	%fd2441, [%rd1719+-40];
	mul.f64 	%fd2442, %fd32, %fd2441;
	st.f64 	[%rd1720+-40], %fd2442;
	ld.f64 	%fd2443, [%rd1719+-48];
	mul.f64 	%fd2444, %fd32, %fd2443;
	st.f64 	[%rd1720+-48], %fd2444;
	ld.f64 	%fd2445, [%rd1719+-56];
	mul.f64 	%fd2446, %fd32, %fd2445;
	st.f64 	[%rd1720+-56], %fd2446;
	ld.f64 	%fd2447, [%rd1719+-64];
	mul.f64 	%fd2448, %fd32, %fd2447;
	st.f64 	[%rd1720+-64], %fd2448;
	ld.f64 	%fd2449, [%rd1719+-72];
	mul.f64 	%fd2450, %fd32, %fd2449;
	st.f64 	[%rd1720+-72], %fd2450;
	ld.f64 	%fd2451, [%rd1719+-80];
	mul.f64 	%fd2452, %fd32, %fd2451;
	st.f64 	[%rd1720+-80], %fd2452;
	ld.f64 	%fd2453, [%rd1719+-88];
	mul.f64 	%fd2454, %fd32, %fd2453;
	st.f64 	[%rd1720+-88], %fd2454;
	ld.f64 	%fd2455, [%rd1719+-96];
	mul.f64 	%fd2456, %fd32, %fd2455;
	st.f64 	[%rd1720+-96], %fd2456;
	ld.f64 	%fd2457, [%rd1719+-104];
	mul.f64 	%fd2458, %fd32, %fd2457;
	st.f64 	[%rd1720+-104], %fd2458;
	ld.f64 	%fd2459, [%rd1719+-112];
	mul.f64 	%fd2460, %fd32, %fd2459;
	st.f64 	[%rd1720+-112], %fd2460;
	ld.f64 	%fd2461, [%rd1719+-120];
	mul.f64 	%fd2462, %fd32, %fd2461;
	st.f64 	[%rd1720+-120], %fd2462;
	add.s32 	%r1734, %r1734, 16;
	setp.eq.s32 	%p821, %r1734, %r237;
	mov.u32 	%r1745, %r237;
	@%p821 bra 	$L__BB0_1147;
	bra.uni 	$L__BB0_1146;
$L__BB0_1147:
	setp.eq.s32 	%p822, %r234, 0;
	@%p822 bra 	$L__BB0_1216;
	setp.lt.u32 	%p823, %r371, 7;
	@%p823 bra 	$L__BB0_1150;
	ld.param.u32 	%r1448, [_Z9my_kernelPdiiS_iiS_iS_iddiiPKdS_S__param_1];
	not.b32 	%r1283, %r1745;
	add.s32 	%r1284, %r1448, %r1283;
	mul.wide.s32 	%rd1721, %r1284, 8;
	add.s64 	%rd1722, %rd493, %rd1721;
	ld.f64 	%fd2463, [%rd1722];
	mul.f64 	%fd2464, %fd32, %fd2463;
	add.s64 	%rd1723, %rd479, %rd1721;
	st.f64 	[%rd1723], %fd2464;
	ld.f64 	%fd2465, [%rd1722+-8];
	mul.f64 	%fd2466, %fd32, %fd2465;
	st.f64 	[%rd1723+-8], %fd2466;
	ld.f64 	%fd2467, [%rd1722+-16];
	mul.f64 	%fd2468, %fd32, %fd2467;
	st.f64 	[%rd1723+-16], %fd2468;
	ld.f64 	%fd2469, [%rd1722+-24];
	mul.f64 	%fd2470, %fd32, %fd2469;
	st.f64 	[%rd1723+-24], %fd2470;
	ld.f64 	%fd2471, [%rd1722+-32];
	mul.f64 	%fd2472, %fd32, %fd2471;
	st.f64 	[%rd1723+-32], %fd2472;
	ld.f64 	%fd2473, [%rd1722+-40];
	mul.f64 	%fd2474, %fd32, %fd2473;
	st.f64 	[%rd1723+-40], %fd2474;
	ld.f64 	%fd2475, [%rd1722+-48];
	mul.f64 	%fd2476, %fd32, %fd2475;
	st.f64 	[%rd1723+-48], %fd2476;
	ld.f64 	%fd2477, [%rd1722+-56];
	mul.f64 	%fd2478, %fd32, %fd2477;
	st.f64 	[%rd1723+-56], %fd2478;
	add.s32 	%r1745, %r1745, 8;
$L__BB0_1150:
	setp.eq.s32 	%p824, %r235, 0;
	@%p824 bra 	$L__BB0_1216;
	setp.lt.u32 	%p825, %r370, 3;
	@%p825 bra 	$L__BB0_1153;
	ld.param.u32 	%r1449, [_Z9my_kernelPdiiS_iiS_iS_iddiiPKdS_S__param_1];
	not.b32 	%r1285, %r1745;
	add.s32 	%r1286, %r1449, %r1285;
	mul.wide.s32 	%rd1724, %r1286, 8;
	add.s64 	%rd1725, %rd493, %rd1724;
	ld.f64 	%fd2479, [%rd1725];
	mul.f64 	%fd2480, %fd32, %fd2479;
	add.s64 	%rd1726, %rd479, %rd1724;
	st.f64 	[%rd1726], %fd2480;
	ld.f64 	%fd2481, [%rd1725+-8];
	mul.f64 	%fd2482, %fd32, %fd2481;
	st.f64 	[%rd1726+-8], %fd2482;
	ld.f64 	%fd2483, [%rd1725+-16];
	mul.f64 	%fd2484, %fd32, %fd2483;
	st.f64 	[%rd1726+-16], %fd2484;
	ld.f64 	%fd2485, [%rd1725+-24];
	mul.f64 	%fd2486, %fd32, %fd2485;
	st.f64 	[%rd1726+-24], %fd2486;
	add.s32 	%r1745, %r1745, 4;
$L__BB0_1153:
	setp.eq.s32 	%p826, %r236, 0;
	@%p826 bra 	$L__BB0_1216;
	ld.param.u32 	%r1450, [_Z9my_kernelPdiiS_iiS_iS_iddiiPKdS_S__param_1];
	setp.eq.s32 	%p827, %r236, 1;
	not.b32 	%r1287, %r1745;
	add.s32 	%r1288, %r1450, %r1287;
	mul.wide.s32 	%rd1727, %r1288, 8;
	add.s64 	%rd454, %rd493, %rd1727;
	ld.f64 	%fd2487, [%rd454];
	mul.f64 	%fd2488, %fd32, %fd2487;
	add.s64 	%rd455, %rd479, %rd1727;
	st.f64 	[%rd455], %fd2488;
	@%p827 bra 	$L__BB0_1216;
	setp.eq.s32 	%p828, %r236, 2;
	ld.f64 	%fd2489, [%rd454+-8];
	mul.f64 	%fd2490, %fd32, %fd2489;
	st.f64 	[%rd455+-8], %fd2490;
	@%p828 bra 	$L__BB0_1216;
	ld.f64 	%fd2491, [%rd454+-16];
	mul.f64 	%fd2492, %fd32, %fd2491;
	st.f64 	[%rd455+-16], %fd2492;
	bra.uni 	$L__BB0_1216;
$L__BB0_1157:
	setp.neu.f64 	%p784, %fd32, 0d3FF0000000000000;
	@%p784 bra 	$L__BB0_1215;
	ld.param.u32 	%r1443, [_Z9my_kernelPdiiS_iiS_iS_iddiiPKdS_S__param_1];
	setp.lt.s32 	%p785, %r1443, 1;
	@%p785 bra 	$L__BB0_1216;
	setp.lt.u32 	%p786, %r3, 15;
	mov.b32 	%r1736, 0;
	@%p786 bra 	$L__BB0_1162;
	mov.b32 	%r1738, 0;
$L__BB0_1161:
	.pragma "nounroll";
	mul.wide.u32 	%rd1666, %r1738, 8;
	add.s64 	%rd1667, %rd479, %rd1666;
	mov.b64 	%rd1668, 0;
	st.u64 	[%rd1667], %rd1668;
	st.u64 	[%rd1667+8], %rd1668;
	st.u64 	[%rd1667+16], %rd1668;
	st.u64 	[%rd1667+24], %rd1668;
	st.u64 	[%rd1667+32], %rd1668;
	st.u64 	[%rd1667+40], %rd1668;
	st.u64 	[%rd1667+48], %rd1668;
	st.u64 	[%rd1667+56], %rd1668;
	st.u64 	[%rd1667+64], %rd1668;
	st.u64 	[%rd1667+72], %rd1668;
	st.u64 	[%rd1667+80], %rd1668;
	st.u64 	[%rd1667+88], %rd1668;
	st.u64 	[%rd1667+96], %rd1668;
	st.u64 	[%rd1667+104], %rd1668;
	st.u64 	[%rd1667+112], %rd1668;
	st.u64 	[%rd1667+120], %rd1668;
	add.s32 	%r1738, %r1738, 16;
	setp.eq.s32 	%p787, %r1738, %r237;
	mov.u32 	%r1736, %r237;
	@%p787 bra 	$L__BB0_1162;
	bra.uni 	$L__BB0_1161;
$L__BB0_1162:
	setp.eq.s32 	%p788, %r234, 0;
	@%p788 bra 	$L__BB0_1172;
	setp.lt.u32 	%p789, %r371, 7;
	@%p789 bra 	$L__BB0_1165;
	mul.wide.u32 	%rd1669, %r1736, 8;
	add.s64 	%rd1670, %rd479, %rd1669;
	mov.b64 	%rd1671, 0;
	st.u64 	[%rd1670], %rd1671;
	st.u64 	[%rd1670+8], %rd1671;
	st.u64 	[%rd1670+16], %rd1671;
	st.u64 	[%rd1670+24], %rd1671;
	st.u64 	[%rd1670+32], %rd1671;
	st.u64 	[%rd1670+40], %rd1671;
	st.u64 	[%rd1670+48], %rd1671;
	st.u64 	[%rd1670+56], %rd1671;
	add.s32 	%r1736, %r1736, 8;
$L__BB0_1165:
	setp.eq.s32 	%p790, %r235, 0;
	@%p790 bra 	$L__BB0_1172;
	setp.lt.u32 	%p791, %r370, 3;
	@%p791 bra 	$L__BB0_1168;
	mul.wide.u32 	%rd1672, %r1736, 8;
	add.s64 	%rd1673, %rd479, %rd1672;
	mov.b64 	%rd1674, 0;
	st.u64 	[%rd1673], %rd1674;
	st.u64 	[%rd1673+8], %rd1674;
	st.u64 	[%rd1673+16], %rd1674;
	st.u64 	[%rd1673+24], %rd1674;
	add.s32 	%r1736, %r1736, 4;
$L__BB0_1168:
	setp.eq.s32 	%p792, %r236, 0;
	@%p792 bra 	$L__BB0_1172;
	setp.eq.s32 	%p793, %r236, 1;
	mul.wide.u32 	%rd1675, %r1736, 8;
	add.s64 	%rd450, %rd479, %rd1675;
	mov.b64 	%rd1676, 0;
	st.u64 	[%rd450], %rd1676;
	@%p793 bra 	$L__BB0_1172;
	setp.eq.s32 	%p794, %r236, 2;
	mov.b64 	%rd1677, 0;
	st.u64 	[%rd450+8], %rd1677;
	@%p794 bra 	$L__BB0_1172;
	mov.b64 	%rd1678, 0;
	st.u64 	[%rd450+16], %rd1678;
$L__BB0_1172:
	mov.b32 	%r1739, 0;
$L__BB0_1173:
	ld.param.u32 	%r1444, [_Z9my_kernelPdiiS_iiS_iS_iddiiPKdS_S__param_1];
	setp.lt.s32 	%p795, %r573, 2;
	not.b32 	%r1244, %r1739;
	add.s32 	%r1245, %r1444, %r1244;
	mul.wide.s32 	%rd1679, %r1245, 8;
	add.s64 	%rd1680, %rd493, %rd1679;
	ld.f64 	%fd2899, [%rd1680];
	@%p795 bra 	$L__BB0_1214;
	add.s32 	%r1247, %r573, -2;
	setp.lt.u32 	%p796, %r1247, 7;
	mov.b32 	%r1741, 1;
	@%p796 bra 	$L__BB0_1193;
	mov.b32 	%r1741, 1;
$L__BB0_1176:
	.pragma "nounroll";
	setp.lt.u32 	%p797, %r1739, %r1741;
	mul.wide.u32 	%rd1681, %r1741, 8;
	add.s64 	%rd451, %rd1, %rd1681;
	@%p797 bra 	$L__BB0_1178;
	ld.global.f64 	%fd2384, [%rd451];
	sub.s32 	%r1249, %r1739, %r1741;
	mul.wide.u32 	%rd1682, %r1249, 8;
	add.s64 	%rd1683, %rd479, %rd1682;
	ld.f64 	%fd2385, [%rd1683];
	mul.f64 	%fd2386, %fd2384, %fd2385;
	sub.f64 	%fd2899, %fd2899, %fd2386;
$L__BB0_1178:
	setp.le.u32 	%p798, %r1739, %r1741;
	@%p798 bra 	$L__BB0_1180;
	not.b32 	%r1250, %r1741;
	ld.global.f64 	%fd2387, [%rd451+8];
	add.s32 	%r1251, %r1739, %r1250;
	mul.wide.u32 	%rd1684, %r1251, 8;
	add.s64 	%rd1685, %rd479, %rd1684;
	ld.f64 	%fd2388, [%rd1685];
	mul.f64 	%fd2389, %fd2387, %fd2388;
	sub.f64 	%fd2899, %fd2899, %fd2389;
$L__BB0_1180:
	add.s32 	%r528, %r1741, 2;
	setp.lt.u32 	%p799, %r1739, %r528;
	@%p799 bra 	$L__BB0_1182;
	ld.global.f64 	%fd2390, [%rd451+16];
	sub.s32 	%r1252, %r1739, %r528;
	mul.wide.u32 	%rd1686, %r1252, 8;
	add.s64 	%rd1687, %rd479, %rd1686;
	ld.f64 	%fd2391, [%rd1687];
	mul.f64 	%fd2392, %fd2390, %fd2391;
	sub.f64 	%fd2899, %fd2899, %fd2392;
$L__BB0_1182:
	add.s32 	%r529, %r1741, 3;
	setp.lt.u32 	%p800, %r1739, %r529;
	@%p800 bra 	$L__BB0_1184;
	ld.global.f64 	%fd2393, [%rd451+24];
	sub.s32 	%r1253, %r1739, %r529;
	mul.wide.u32 	%rd1688, %r1253, 8;
	add.s64 	%rd1689, %rd479, %rd1688;
	ld.f64 	%fd2394, [%rd1689];
	mul.f64 	%fd2395, %fd2393, %fd2394;
	sub.f64 	%fd2899, %fd2899, %fd2395;
$L__BB0_1184:
	add.s32 	%r530, %r1741, 4;
	setp.lt.u32 	%p801, %r1739, %r530;
	@%p801 bra 	$L__BB0_1186;
	ld.global.f64 	%fd2396, [%rd451+32];
	sub.s32 	%r1254, %r1739, %r530;
	mul.wide.u32 	%rd1690, %r1254, 8;
	add.s64 	%rd1691, %rd479, %rd1690;
	ld.f64 	%fd2397, [%rd1691];
	mul.f64 	%fd2398, %fd2396, %fd2397;
	sub.f64 	%fd2899, %fd2899, %fd2398;
$L__BB0_1186:
	add.s32 	%r531, %r1741, 5;
	setp.lt.u32 	%p802, %r1739, %r531;
	@%p802 bra 	$L__BB0_1188;
	ld.global.f64 	%fd2399, [%rd451+40];
	sub.s32 	%r1255, %r1739, %r531;
	mul.wide.u32 	%rd1692, %r1255, 8;
	add.s64 	%rd1693, %rd479, %rd1692;
	ld.f64 	%fd2400, [%rd1693];
	mul.f64 	%fd2401, %fd2399, %fd2400;
	sub.f64 	%fd2899, %fd2899, %fd2401;
$L__BB0_1188:
	add.s32 	%r532, %r1741, 6;
	setp.lt.u32 	%p803, %r1739, %r532;
	@%p803 bra 	$L__BB0_1190;
	ld.global.f64 	%fd2402, [%rd451+48];
	sub.s32 	%r1256, %r1739, %r532;
	mul.wide.u32 	%rd1694, %r1256, 8;
	add.s64 	%rd1695, %rd479, %rd1694;
	ld.f64 	%fd2403, [%rd1695];
	mul.f64 	%fd2404, %fd2402, %fd2403;
	sub.f64 	%fd2899, %fd2899, %fd2404;
$L__BB0_1190:
	add.s32 	%r533, %r1741, 7;
	setp.lt.u32 	%p804, %r1739, %r533;
	@%p804 bra 	$L__BB0_1192;
	ld.global.f64 	%fd2405, [%rd451+56];
	sub.s32 	%r1257, %r1739, %r533;
	mul.wide.u32 	%rd1696, %r1257, 8;
	add.s64 	%rd1697, %rd479, %rd1696;
	ld.f64 	%fd2406, [%rd1697];
	mul.f64 	%fd2407, %fd2405, %fd2406;
	sub.f64 	%fd2899, %fd2899, %fd2407;
$L__BB0_1192:
	add.s32 	%r1741, %r1741, 8;
	add.s32 	%r1258, %r573, -1;
	and.b32  	%r1259, %r1258, -8;
	setp.ne.s32 	%p805, %r533, %r1259;
	@%p805 bra 	$L__BB0_1176;
$L__BB0_1193:
	add.s32 	%r1260, %r573, -1;
	and.b32  	%r1261, %r1260, 7;
	setp.eq.s32 	%p806, %r1261, 0;
	@%p806 bra 	$L__BB0_1214;
	add.s32 	%r1264, %r1261, -1;
	setp.lt.u32 	%p807, %r1264, 3;
	@%p807 bra 	$L__BB0_1204;
	setp.lt.u32 	%p808, %r1739, %r1741;
	mul.wide.u32 	%rd1698, %r1741, 8;
	add.s64 	%rd452, %rd1, %rd1698;
	@%p808 bra 	$L__BB0_1197;
	ld.global.f64 	%fd2409, [%rd452];
	sub.s32 	%r1265, %r1739, %r1741;
	mul.wide.u32 	%rd1699, %r1265, 8;
	add.s64 	%rd1700, %rd479, %rd1699;
	ld.f64 	%fd2410, [%rd1700];
	mul.f64 	%fd2411, %fd2409, %fd2410;
	sub.f64 	%fd2899, %fd2899, %fd2411;
$L__BB0_1197:
	setp.le.u32 	%p809, %r1739, %r1741;
	@%p809 bra 	$L__BB0_1199;
	not.b32 	%r1266, %r1741;
	ld.global.f64 	%fd2412, [%rd452+8];
	add.s32 	%r1267, %r1739, %r1266;
	mul.wide.u32 	%rd1701, %r1267, 8;
	add.s64 	%rd1702, %rd479, %rd1701;
	ld.f64 	%fd2413, [%rd1702];
	mul.f64 	%fd2414, %fd2412, %fd2413;
	sub.f64 	%fd2899, %fd2899, %fd2414;
$L__BB0_1199:
	add.s32 	%r536, %r1741, 2;
	setp.lt.u32 	%p810, %r1739, %r536;
	@%p810 bra 	$L__BB0_1201;
	ld.global.f64 	%fd2415, [%rd452+16];
	sub.s32 	%r1268, %r1739, %r536;
	mul.wide.u32 	%rd1703, %r1268, 8;
	add.s64 	%rd1704, %rd479, %rd1703;
	ld.f64 	%fd2416, [%rd1704];
	mul.f64 	%fd2417, %fd2415, %fd2416;
	sub.f64 	%fd2899, %fd2899, %fd2417;
$L__BB0_1201:
	add.s32 	%r537, %r1741, 3;
	setp.lt.u32 	%p811, %r1739, %r537;
	@%p811 bra 	$L__BB0_1203;
	ld.global.f64 	%fd2418, [%rd452+24];
	sub.s32 	%r1269, %r1739, %r537;
	mul.wide.u32 	%rd1705, %r1269, 8;
	add.s64 	%rd1706, %rd479, %rd1705;
	ld.f64 	%fd2419, [%rd1706];
	mul.f64 	%fd2420, %fd2418, %fd2419;
	sub.f64 	%fd2899, %fd2899, %fd2420;
$L__BB0_1203:
	add.s32 	%r1741, %r1741, 4;
$L__BB0_1204:
	and.b32  	%r1271, %r1260, 3;
	setp.eq.s32 	%p812, %r1271, 0;
	@%p812 bra 	$L__BB0_1214;
	setp.eq.s32 	%p813, %r1271, 1;
	@%p813 bra 	$L__BB0_1211;
	setp.lt.u32 	%p814, %r1739, %r1741;
	mul.wide.u32 	%rd1707, %r1741, 8;
	add.s64 	%rd453, %rd1, %rd1707;
	@%p814 bra 	$L__BB0_1208;
	ld.global.f64 	%fd2422, [%rd453];
	sub.s32 	%r1274, %r1739, %r1741;
	mul.wide.u32 	%rd1708, %r1274, 8;
	add.s64 	%rd1709, %rd479, %rd1708;
	ld.f64 	%fd2423, [%rd1709];
	mul.f64 	%fd2424, %fd2422, %fd2423;
	sub.f64 	%fd2899, %fd2899, %fd2424;
$L__BB0_1208:
	setp.le.u32 	%p815, %r1739, %r1741;
	@%p815 bra 	$L__BB0_1210;
	not.b32 	%r1275, %r1741;
	ld.global.f64 	%fd2425, [%rd453+8];
	add.s32 	%r1276, %r1739, %r1275;
	mul.wide.u32 	%rd1710, %r1276, 8;
	add.s64 	%rd1711, %rd479, %rd1710;
	ld.f64 	%fd2426, [%rd1711];
	mul.f64 	%fd2427, %fd2425, %fd2426;
	sub.f64 	%fd2899, %fd2899, %fd2427;
$L__BB0_1210:
	add.s32 	%r1741, %r1741, 2;
$L__BB0_1211:
	and.b32  	%r1277, %r573, 1;
	setp.eq.b32 	%p816, %r1277, 1;
	@%p816 bra 	$L__BB0_1214;
	setp.lt.u32 	%p817, %r1739, %r1741;
	@%p817 bra 	$L__BB0_1214;
	mul.wide.u32 	%rd1712, %r1741, 8;
	add.s64 	%rd1713, %rd1, %rd1712;
	ld.global.f64 	%fd2428, [%rd1713];
	sub.s32 	%r1278, %r1739, %r1741;
	mul.wide.u32 	%rd1714, %r1278, 8;
	add.s64 	%rd1715, %rd479, %rd1714;
	ld.f64 	%fd2429, [%rd1715];
	mul.f64 	%fd2430, %fd2428, %fd2429;
	sub.f64 	%fd2899, %fd2899, %fd2430;
$L__BB0_1214:
	ld.param.u32 	%r1445, [_Z9my_kernelPdiiS_iiS_iS_iddiiPKdS_S__param_1];
	mul.wide.u32 	%rd1716, %r1739, 8;
	add.s64 	%rd1717, %rd479, %rd1716;
	st.f64 	[%rd1717], %fd2899;
	add.s32 	%r1739, %r1739, 1;
	setp.eq.s32 	%p818, %r1739, %r1445;
	@%p818 bra 	$L__BB0_1216;
	bra.uni 	$L__BB0_1173;
$L__BB0_1215:
	mov.u64 	%rd1658, $str;
	cvta.global.u64 	%rd1659, %rd1658;
	{ // callseq 70, 0
	.param .b64 param0;
	st.param.b64 	[param0], %rd1659;
	.param .b64 param1;
	st.param.b64 	[param1], 0;
	.param .b32 retval0;
	call.uni (retval0), 
	vprintf, 
	(
	param0, 
	param1
	);
	ld.param.b32 	%r1239, [retval0];
	} // callseq 70
	mov.u64 	%rd1660, $str$1;
	cvta.global.u64 	%rd1661, %rd1660;
	mov.u64 	%rd1662, $str$2;
	cvta.global.u64 	%rd1663, %rd1662;
	mov.u64 	%rd1664, __unnamed_1;
	cvta.global.u64 	%rd1665, %rd1664;
	{ // callseq 71, 0
	.param .b64 param0;
	st.param.b64 	[param0], %rd1661;
	.param .b64 param1;
	st.param.b64 	[param1], %rd1663;
	.param .b32 param2;
	st.param.b32 	[param2], 113;
	.param .b64 param3;
	st.param.b64 	[param3], %rd1665;
	.param .b64 param4;
	st.param.b64 	[param4], 1;
	call.uni 
	__assertfail, 
	(
	param0, 
	param1, 
	param2, 
	param3, 
	param4
	);
	} // callseq 71
$L__BB0_1216:
	ld.param.u32 	%r1451, [_Z9my_kernelPdiiS_iiS_iS_iddiiPKdS_S__param_1];
	add.s32 	%r1289, %r1451, 1;
	setp.lt.u32 	%p829, %r1289, 3;
	@%p829 bra 	$L__BB0_1226;
	setp.lt.u32 	%p830, %r233, 4;
	mov.b32 	%r1748, 0;
	@%p830 bra 	$L__BB0_1220;
	mov.b32 	%r1747, 0;
$L__BB0_1219:
	ld.param.u32 	%r1452, [_Z9my_kernelPdiiS_iiS_iS_iddiiPKdS_S__param_1];
	not.b32 	%r1292, %r1747;
	add.s32 	%r1293, %r1452, %r1292;
	mul.wide.u32 	%rd1728, %r1293, 8;
	add.s64 	%rd1729, %rd479, %rd1728;
	ld.f64 	%fd2493, [%rd1729];
	mul.wide.u32 	%rd1730, %r1747, 8;
	add.s64 	%rd1731, %rd479, %rd1730;
	ld.f64 	%fd2494, [%rd1731];
	ld.global.f64 	%fd2495, [%rd369+-8];
	mul.f64 	%fd2496, %fd2494, %fd2495;
	st.f64 	[%rd1729], %fd2496;
	ld.global.f64 	%fd2497, [%rd369+-8];
	mul.f64 	%fd2498, %fd2493, %fd2497;
	st.f64 	[%rd1731], %fd2498;
	sub.s32 	%r1294, %r1452, %r1747;
	add.s32 	%r1295, %r1294, -2;
	mul.wide.u32 	%rd1732, %r1295, 8;
	add.s64 	%rd1733, %rd479, %rd1732;
	ld.f64 	%fd2499, [%rd1733];
	ld.f64 	%fd2500, [%rd1731+8];
	ld.global.f64 	%fd2501, [%rd369+-8];
	mul.f64 	%fd2502, %fd2500, %fd2501;
	st.f64 	[%rd1733], %fd2502;
	ld.global.f64 	%fd2503, [%rd369+-8];
	mul.f64 	%fd2504, %fd2499, %fd2503;
	st.f64 	[%rd1731+8], %fd2504;
	add.s32 	%r1296, %r1294, -3;
	mul.wide.u32 	%rd1734, %r1296, 8;
	add.s64 	%rd1735, %rd479, %rd1734;
	ld.f64 	%fd2505, [%rd1735];
	ld.f64 	%fd2506, [%rd1731+16];
	ld.global.f64 	%fd2507, [%rd369+-8];
	mul.f64 	%fd2508, %fd2506, %fd2507;
	st.f64 	[%rd1735], %fd2508;
	ld.global.f64 	%fd2509, [%rd369+-8];
	mul.f64 	%fd2510, %fd2505, %fd2509;
	st.f64 	[%rd1731+16], %fd2510;
	add.s32 	%r1297, %r1294, -4;
	mul.wide.u32 	%rd1736, %r1297, 8;
	add.s64 	%rd1737, %rd479, %rd1736;
	ld.f64 	%fd2511, [%rd1737];
	ld.f64 	%fd2512, [%rd1731+24];
	ld.global.f64 	%fd2513, [%rd369+-8];
	mul.f64 	%fd2514, %fd2512, %fd2513;
	st.f64 	[%rd1737], %fd2514;
	ld.global.f64 	%fd2515, [%rd369+-8];
	mul.f64 	%fd2516, %fd2511, %fd2515;
	st.f64 	[%rd1731+24], %fd2516;
	add.s32 	%r1747, %r1747, 4;
	setp.eq.s32 	%p831, %r1747, %r240;
	mov.u32 	%r1748, %r240;
	@%p831 bra 	$L__BB0_1220;
	bra.uni 	$L__BB0_1219;
$L__BB0_1220:
	setp.eq.s32 	%p832, %r239, 0;
	@%p832 bra 	$L__BB0_1226;
	ld.param.u32 	%r1453, [_Z9my_kernelPdiiS_iiS_iS_iddiiPKdS_S__param_1];
	setp.eq.s32 	%p833, %r239, 1;
	not.b32 	%r1298, %r1748;
	add.s32 	%r1299, %r1453, %r1298;
	mul.wide.u32 	%rd1738, %r1299, 8;
	add.s64 	%rd1739, %rd479, %rd1738;
	ld.f64 	%fd2517, [%rd1739];
	mul.wide.u32 	%rd1740, %r1748, 8;
	add.s64 	%rd456, %rd479, %rd1740;
	ld.f64 	%fd2518, [%rd456];
	ld.global.f64 	%fd2519, [%rd369+-8];
	mul.f64 	%fd2520, %fd2518, %fd2519;
	st.f64 	[%rd1739], %fd2520;
	ld.global.f64 	%fd2521, [%rd369+-8];
	mul.f64 	%fd2522, %fd2517, %fd2521;
	st.f64 	[%rd456], %fd2522;
	@%p833 bra 	$L__BB0_1226;
	ld.param.u32 	%r1454, [_Z9my_kernelPdiiS_iiS_iS_iddiiPKdS_S__param_1];
	setp.eq.s32 	%p834, %r239, 2;
	sub.s32 	%r551, %r1454, %r1748;
	add.s32 	%r1300, %r551, -2;
	mul.wide.u32 	%rd1741, %r1300, 8;
	add.s64 	%rd1742, %rd479, %rd1741;
	ld.f64 	%fd2523, [%rd1742];
	ld.f64 	%fd2524, [%rd456+8];
	ld.global.f64 	%fd2525, [%rd369+-8];
	mul.f64 	%fd2526, %fd2524, %fd2525;
	st.f64 	[%rd1742], %fd2526;
	ld.global.f64 	%fd2527, [%rd369+-8];
	mul.f64 	%fd2528, %fd2523, %fd2527;
	st.f64 	[%rd456+8], %fd2528;
	@%p834 bra 	$L__BB0_1226;
	add.s32 	%r1301, %r551, -3;
	mul.wide.u32 	%rd1743, %r1301, 8;
	add.s64 	%rd1744, %rd479, %rd1743;
	ld.f64 	%fd2529, [%rd1744];
	ld.f64 	%fd2530, [%rd456+16];
	ld.global.f64 	%fd2531, [%rd369+-8];
	mul.f64 	%fd2532, %fd2530, %fd2531;
	st.f64 	[%rd1744], %fd2532;
	ld.global.f64 	%fd2533, [%rd369+-8];
	mul.f64 	%fd2534, %fd2529, %fd2533;
	st.f64 	[%rd456+16], %fd2534;
	bra.uni 	$L__BB0_1226;
$L__BB0_1224:
	mov.u64 	%rd1572, $str$5;
	cvta.global.u64 	%rd1573, %rd1572;
	{ // callseq 64, 0
	.param .b64 param0;
	st.param.b64 	[param0], %rd1573;
	.param .b64 param1;
	st.param.b64 	[param1], 0;
	.param .b32 retval0;
	call.uni (retval0), 
	vprintf, 
	(
	param0, 
	param1
	);
	ld.param.b32 	%r1185, [retval0];
	} // callseq 64
	mov.u64 	%rd1574, $str$1;
	cvta.global.u64 	%rd1575, %rd1574;
	mov.u64 	%rd1576, $str$2;
	cvta.global.u64 	%rd1577, %rd1576;
	mov.u64 	%rd1578, __unnamed_2;
	cvta.global.u64 	%rd1579, %rd1578;
	{ // callseq 65, 0
	.param .b64 param0;
	st.param.b64 	[param0], %rd1575;
	.param .b64 param1;
	st.param.b64 	[param1], %rd1577;
	.param .b32 param2;
	st.param.b32 	[param2], 170;
	.param .b64 param3;
	st.param.b64 	[param3], %rd1579;
	.param .b64 param4;
	st.param.b64 	[param4], 1;
	call.uni 
	__assertfail, 
	(
	param0, 
	param1, 
	param2, 
	param3, 
	param4
	);
	} // callseq 65
	bra.uni 	$L__BB0_1226;
$L__BB0_1225:
	mov.u64 	%rd1564, $str$6;
	cvta.global.u64 	%rd1565, %rd1564;
	{ // callseq 62, 0
	.param .b64 param0;
	st.param.b64 	[param0], %rd1565;
	.param .b64 param1;
	st.param.b64 	[param1], 0;
	.param .b32 retval0;
	call.uni (retval0), 
	vprintf, 
	(
	param0, 
	param1
	);
	ld.param.b32 	%r1183, [retval0];
	} // callseq 62
	mov.u64 	%rd1566, $str$1;
	cvta.global.u64 	%rd1567, %rd1566;
	mov.u64 	%rd1568, $str$2;
	cvta.global.u64 	%rd1569, %rd1568;
	mov.u64 	%rd1570, __unnamed_2;
	cvta.global.u64 	%rd1571, %rd1570;
	{ // callseq 63, 0
	.param .b64 param0;
	st.param.b64 	[param0], %rd1567;
	.param .b64 param1;
	st.param.b64 	[param1], %rd1569;
	.param .b32 param2;
	st.param.b32 	[param2], 174;
	.param .b64 param3;
	st.param.b64 	[param3], %rd1571;
	.param .b64 param4;
	st.param.b64 	[param4], 1;
	call.uni 
	__assertfail, 
	(
	param0, 
	param1, 
	param2, 
	param3, 
	param4
	);
	} // callseq 63
$L__BB0_1226:
	ld.param.u32 	%r1455, [_Z9my_kernelPdiiS_iiS_iS_iddiiPKdS_S__param_1];
	setp.eq.s32 	%p835, %r1455, 0;
	mov.f64 	%fd2927, 0d0000000000000000;
	@%p835 bra 	$L__BB0_1240;
	setp.lt.u32 	%p836, %r3, 15;
	mov.f64 	%fd2927, 0d0000000000000000;
	mov.b32 	%r1751, 0;
	@%p836 bra 	$L__BB0_1230;
	mov.f64 	%fd2927, 0d0000000000000000;
	mov.b32 	%r1749, 0;
$L__BB0_1229:
	.pragma "nounroll";
	ld.param.u32 	%r1456, [_Z9my_kernelPdiiS_iiS_iS_iddiiPKdS_S__param_1];
	mul.wide.u32 	%rd1745, %r1749, 8;
	add.s64 	%rd1746, %rd479, %rd1745;
	ld.f64 	%fd2539, [%rd1746];
	fma.rn.f64 	%fd2540, %fd2539, %fd2539, %fd2927;
	ld.f64 	%fd2541, [%rd1746+8];
	fma.rn.f64 	%fd2542, %fd2541, %fd2541, %fd2540;
	ld.f64 	%fd2543, [%rd1746+16];
	fma.rn.f64 	%fd2544, %fd2543, %fd2543, %fd2542;
	ld.f64 	%fd2545, [%rd1746+24];
	fma.rn.f64 	%fd2546, %fd2545, %fd2545, %fd2544;
	ld.f64 	%fd2547, [%rd1746+32];
	fma.rn.f64 	%fd2548, %fd2547, %fd2547, %fd2546;
	ld.f64 	%fd2549, [%rd1746+40];
	fma.rn.f64 	%fd2550, %fd2549, %fd2549, %fd2548;
	ld.f64 	%fd2551, [%rd1746+48];
	fma.rn.f64 	%fd2552, %fd2551, %fd2551, %fd2550;
	ld.f64 	%fd2553, [%rd1746+56];
	fma.rn.f64 	%fd2554, %fd2553, %fd2553, %fd2552;
	ld.f64 	%fd2555, [%rd1746+64];
	fma.rn.f64 	%fd2556, %fd2555, %fd2555, %fd2554;
	ld.f64 	%fd2557, [%rd1746+72];
	fma.rn.f64 	%fd2558, %fd2557, %fd2557, %fd2556;
	ld.f64 	%fd2559, [%rd1746+80];
	fma.rn.f64 	%fd2560, %fd2559, %fd2559, %fd2558;
	ld.f64 	%fd2561, [%rd1746+88];
	fma.rn.f64 	%fd2562, %fd2561, %fd2561, %fd2560;
	ld.f64 	%fd2563, [%rd1746+96];
	fma.rn.f64 	%fd2564, %fd2563, %fd2563, %fd2562;
	ld.f64 	%fd2565, [%rd1746+104];
	fma.rn.f64 	%fd2566, %fd2565, %fd2565, %fd2564;
	ld.f64 	%fd2567, [%rd1746+112];
	fma.rn.f64 	%fd2568, %fd2567, %fd2567, %fd2566;
	ld.f64 	%fd2569, [%rd1746+120];
	fma.rn.f64 	%fd2927, %fd2569, %fd2569, %fd2568;
	add.s32 	%r1749, %r1749, 16;
	and.b32  	%r1751, %r1456, -16;
	setp.ne.s32 	%p837, %r1749, %r1751;
	@%p837 bra 	$L__BB0_1229;
$L__BB0_1230:
	setp.eq.s32 	%p838, %r234, 0;
	@%p838 bra 	$L__BB0_1240;
	setp.lt.u32 	%p839, %r371, 7;
	@%p839 bra 	$L__BB0_1233;
	mul.wide.u32 	%rd1747, %r1751, 8;
	add.s64 	%rd1748, %rd479, %rd1747;
	ld.f64 	%fd2571, [%rd1748];
	fma.rn.f64 	%fd2572, %fd2571, %fd2571, %fd2927;
	ld.f64 	%fd2573, [%rd1748+8];
	fma.rn.f64 	%fd2574, %fd2573, %fd2573, %fd2572;
	ld.f64 	%fd2575, [%rd1748+16];
	fma.rn.f64 	%fd2576, %fd2575, %fd2575, %fd2574;
	ld.f64 	%fd2577, [%rd1748+24];
	fma.rn.f64 	%fd2578, %fd2577, %fd2577, %fd2576;
	ld.f64 	%fd2579, [%rd1748+32];
	fma.rn.f64 	%fd2580, %fd2579, %fd2579, %fd2578;
	ld.f64 	%fd2581, [%rd1748+40];
	fma.rn.f64 	%fd2582, %fd2581, %fd2581, %fd2580;
	ld.f64 	%fd2583, [%rd1748+48];
	fma.rn.f64 	%fd2584, %fd2583, %fd2583, %fd2582;
	ld.f64 	%fd2585, [%rd1748+56];
	fma.rn.f64 	%fd2927, %fd2585, %fd2585, %fd2584;
	add.s32 	%r1751, %r1751, 8;
$L__BB0_1233:
	setp.eq.s32 	%p840, %r235, 0;
	@%p840 bra 	$L__BB0_1240;
	setp.lt.u32 	%p841, %r370, 3;
	@%p841 bra 	$L__BB0_1236;
	mul.wide.u32 	%rd1749, %r1751, 8;
	add.s64 	%rd1750, %rd479, %rd1749;
	ld.f64 	%fd2587, [%rd1750];
	fma.rn.f64 	%fd2588, %fd2587, %fd2587, %fd2927;
	ld.f64 	%fd2589, [%rd1750+8];
	fma.rn.f64 	%fd2590, %fd2589, %fd2589, %fd2588;
	ld.f64 	%fd2591, [%rd1750+16];
	fma.rn.f64 	%fd2592, %fd2591, %fd2591, %fd2590;
	ld.f64 	%fd2593, [%rd1750+24];
	fma.rn.f64 	%fd2927, %fd2593, %fd2593, %fd2592;
	add.s32 	%r1751, %r1751, 4;
$L__BB0_1236:
	setp.eq.s32 	%p842, %r236, 0;
	@%p842 bra 	$L__BB0_1240;
	setp.eq.s32 	%p843, %r236, 1;
	mul.wide.u32 	%rd1751, %r1751, 8;
	add.s64 	%rd457, %rd479, %rd1751;
	ld.f64 	%fd2594, [%rd457];
	fma.rn.f64 	%fd2927, %fd2594, %fd2594, %fd2927;
	@%p843 bra 	$L__BB0_1240;
	setp.eq.s32 	%p844, %r236, 2;
	ld.f64 	%fd2595, [%rd457+8];
	fma.rn.f64 	%fd2927, %fd2595, %fd2595, %fd2927;
	@%p844 bra 	$L__BB0_1240;
	ld.f64 	%fd2596, [%rd457+16];
	fma.rn.f64 	%fd2927, %fd2596, %fd2596, %fd2927;
$L__BB0_1240:
	sqrt.rn.f64 	%fd2597, %fd2927;
	mul.f64 	%fd2598, %fd2731, %fd2597;
	mul.f64 	%fd2732, %fd141, %fd2598;
$L__BB0_1241:
	sub.f64 	%fd2599, %fd2732, %fd30;
	abs.f64 	%fd2600, %fd2599;
	mul.f64 	%fd2601, %fd30, 0d3EE4F8B588E368F1;
	setp.leu.f64 	%p845, %fd2600, %fd2601;
	@%p845 bra 	$L__BB0_1243;
	div.rn.f64 	%fd2602, %fd30, %fd2732;
	mul.f64 	%fd2731, %fd2731, %fd2602;
$L__BB0_1243:
	ld.param.u32 	%r1527, [_Z9my_kernelPdiiS_iiS_iS_iddiiPKdS_S__param_13];
	add.s32 	%r1610, %r1610, 1;
	setp.eq.s32 	%p846, %r1610, %r1527;
	mov.f64 	%fd2730, %fd363;
	@%p846 bra 	$L__BB0_519;
	bra.uni 	$L__BB0_461;
$L__BB0_1244:
	mov.u64 	%rd984, $str;
	cvta.global.u64 	%rd985, %rd984;
	{ // callseq 34, 0
	.param .b64 param0;
	st.param.b64 	[param0], %rd985;
	.param .b64 param1;
	st.param.b64 	[param1], 0;
	.param .b32 retval0;
	call.uni (retval0), 
	vprintf, 
	(
	param0, 
	param1
	);
	ld.param.b32 	%r808, [retval0];
	} // callseq 34
	mov.u64 	%rd986, $str$1;
	cvta.global.u64 	%rd987, %rd986;
	mov.u64 	%rd988, $str$2;
	cvta.global.u64 	%rd989, %rd988;
	mov.u64 	%rd990, __unnamed_1;
	cvta.global.u64 	%rd991, %rd990;
	{ // callseq 35, 0
	.param .b64 param0;
	st.param.b64 	[param0], %rd987;
	.param .b64 param1;
	st.param.b64 	[param1], %rd989;
	.param .b32 param2;
	st.param.b32 	[param2], 113;
	.param .b64 param3;
	st.param.b64 	[param3], %rd991;
	.param .b64 param4;
	st.param.b64 	[param4], 1;
	call.uni 
	__assertfail, 
	(
	param0, 
	param1, 
	param2, 
	param3, 
	param4
	);
	} // callseq 35
	bra.uni 	$L__BB0_562;
$L__BB0_1245:
	mov.u64 	%rd1218, $str;
	cvta.global.u64 	%rd1219, %rd1218;
	{ // callseq 46, 0
	.param .b64 param0;
	st.param.b64 	[param0], %rd1219;
	.param .b64 param1;
	st.param.b64 	[param1], 0;
	.param .b32 retval0;
	call.uni (retval0), 
	vprintf, 
	(
	param0, 
	param1
	);
	ld.param.b32 	%r965, [retval0];
	} // callseq 46
	mov.u64 	%rd1220, $str$1;
	cvta.global.u64 	%rd1221, %rd1220;
	mov.u64 	%rd1222, $str$2;
	cvta.global.u64 	%rd1223, %rd1222;
	mov.u64 	%rd1224, __unnamed_1;
	cvta.global.u64 	%rd1225, %rd1224;
	{ // callseq 47, 0
	.param .b64 param0;
	st.param.b64 	[param0], %rd1221;
	.param .b64 param1;
	st.param.b64 	[param1], %rd1223;
	.param .b32 param2;
	st.param.b32 	[param2], 113;
	.param .b64 param3;
	st.param.b64 	[param3], %rd1225;
	.param .b64 param4;
	st.param.b64 	[param4], 1;
	call.uni 
	__assertfail, 
	(
	param0, 
	param1, 
	param2, 
	param3, 
	param4
	);
	} // callseq 47
	bra.uni 	$L__BB0_795;
$L__BB0_1246:
	mov.u64 	%rd1511, $str;
	cvta.global.u64 	%rd1512, %rd1511;
	{ // callseq 60, 0
	.param .b64 param0;
	st.param.b64 	[param0], %rd1512;
	.param .b64 param1;
	st.param.b64 	[param1], 0;
	.param .b32 retval0;
	call.uni (retval0), 
	vprintf, 
	(
	param0, 
	param1
	);
	ld.param.b32 	%r1146, [retval0];
	} // callseq 60
	mov.u64 	%rd1513, $str$1;
	cvta.global.u64 	%rd1514, %rd1513;
	mov.u64 	%rd1515, $str$2;
	cvta.global.u64 	%rd1516, %rd1515;
	mov.u64 	%rd1517, __unnamed_1;
	cvta.global.u64 	%rd1518, %rd1517;
	{ // callseq 61, 0
	.param .b64 param0;
	st.param.b64 	[param0], %rd1514;
	.param .b64 param1;
	st.param.b64 	[param1], %rd1516;
	.param .b32 param2;
	st.param.b32 	[param2], 113;
	.param .b64 param3;
	st.param.b64 	[param3], %rd1518;
	.param .b64 param4;
	st.param.b64 	[param4], 1;
	call.uni 
	__assertfail, 
	(
	param0, 
	param1, 
	param2, 
	param3, 
	param4
	);
	} // callseq 61
	bra.uni 	$L__BB0_1062;

}
	// .globl	_ZN3cub18CUB_300001_SM_10006detail11EmptyKernelIvEEvv
.visible .entry _ZN3cub18CUB_300001_SM_10006detail11EmptyKernelIvEEvv()
{


	ret;

}


// ===== COMPILED SASS (sm_100) =====

	.target	sm_100

	.elftype	@"ET_EXEC"


//--------------------- .note.nv.tkinfo           --------------------------
	.section	.note.nv.tkinfo,"",@"SHT_NOTE"
	.sectionflags	@"SHF_NOTE_NV_TKINFO"
	.tkinfo
        /*0018*/ 	.word	0x00000002
        /*0030*/ 	.string	""
        /*0030*/ 	.string	"ptxas"
        /*0030*/ 	.string	"Cuda compilation tools, release 13.0, V13.0.88"
        /*0030*/ 	.string	"Build cuda_13.0.r13.0/compiler.36424714_0"
        /*0030*/ 	.string	"-arch sm_100 -m 64 "



//--------------------- .note.nv.cuinfo           --------------------------
	.section	.note.nv.cuinfo,"",@"SHT_NOTE"
	.sectionflags	@"SHF_NOTE_NV_CUINFO"
        /*0018*/ 	.short	0x0002
        /*001a*/ 	.short	0x0064
        /*001c*/ 	.short	0x0082
	.zero		2


//--------------------- .nv.info                  --------------------------
	.section	.nv.info,"",@"SHT_CUDA_INFO"
	.align	4


	//----- nvinfo : EIATTR_REGCOUNT
	.align		4
        /*0000*/ 	.byte	0x04, 0x2f
        /*0002*/ 	.short	(.L_68 - .L_67)
	.align		4
.L_67:
        /*0004*/ 	.word	index@(_Z9my_kernelPdiiS_iiS_iS_iddiiPKdS_S_)
        /*0008*/ 	.word	0x00000040


	//----- nvinfo : EIATTR_FRAME_SIZE
	.align		4
.L_68:
        /*000c*/ 	.byte	0x04, 0x11
        /*000e*/ 	.short	(.L_70 - .L_69)
	.align		4
.L_69:
        /*0010*/ 	.word	index@($__internal_2_$__cuda_sm20_dsqrt_rn_f64_mediumpath_v1)
        /*0014*/ 	.word	0x00000008


	//----- nvinfo : EIATTR_FRAME_SIZE
	.align		4
.L_70:
        /*0018*/ 	.byte	0x04, 0x11
        /*001a*/ 	.short	(.L_72 - .L_71)
	.align		4
.L_71:
        /*001c*/ 	.word	index@($__internal_1_$__cuda_sm20_div_rn_f64_full)
        /*0020*/ 	.word	0x00000008


	//----- nvinfo : EIATTR_FRAME_SIZE
	.align		4
.L_72:
        /*0024*/ 	.byte	0x04, 0x11
        /*0026*/ 	.short	(.L_74 - .L_73)
	.align		4
.L_73:
        /*0028*/ 	.word	index@($__internal_0_$__cuda_sm20_dblrcp_rn_slowpath_v3)
        /*002c*/ 	.word	0x00000008


	//----- nvinfo : EIATTR_FRAME_SIZE
	.align		4
.L_74:
        /*0030*/ 	.byte	0x04, 0x11
        /*0032*/ 	.short	(.L_76 - .L_75)
	.align		4
.L_75:
        /*0034*/ 	.word	index@(_Z9my_kernelPdiiS_iiS_iS_iddiiPKdS_S_)
        /*0038*/ 	.word	0x00000008


	//----- nvinfo : EIATTR_REGCOUNT
	.align		4
.L_76:
        /*003c*/ 	.byte	0x04, 0x2f
        /*003e*/ 	.short	(.L_78 - .L_77)
	.align		4
.L_77:
        /*0040*/ 	.word	index@(_ZN3cub18CUB_300001_SM_10006detail11EmptyKernelIvEEvv)
        /*0044*/ 	.word	0x00000004


	//----- nvinfo : EIATTR_FRAME_SIZE
	.align		4
.L_78:
        /*0048*/ 	.byte	0x04, 0x11
        /*004a*/ 	.short	(.L_80 - .L_79)
	.align		4
.L_79:
        /*004c*/ 	.word	index@(_ZN3cub18CUB_300001_SM_10006detail11EmptyKernelIvEEvv)
        /*0050*/ 	.word	0x00000000


	//----- nvinfo : EIATTR_MIN_STACK_SIZE
	.align		4
.L_80:
        /*0054*/ 	.byte	0x04, 0x12
        /*0056*/ 	.short	(.L_82 - .L_81)
	.align		4
.L_81:
        /*0058*/ 	.word	index@(_ZN3cub18CUB_300001_SM_10006detail11EmptyKernelIvEEvv)
        /*005c*/ 	.word	0x00000000


	//----- nvinfo : EIATTR_MIN_STACK_SIZE
	.align		4
.L_82:
        /*0060*/ 	.byte	0x04, 0x12
        /*0062*/ 	.short	(.L_84 - .L_83)
	.align		4
.L_83:
        /*0064*/ 	.word	index@(_Z9my_kernelPdiiS_iiS_iS_iddiiPKdS_S_)
        /*0068*/ 	.word	0x00000008
.L_84:


//--------------------- .nv.compat                --------------------------
	.section	.nv.compat,"",@"SHT_CUDA_COMPAT_INFO"
	.align	4
        /*0000*/ 	.byte	0x02, 0x09, 0x00, 0x00, 0x02, 0x02, 0x01, 0x00, 0x02, 0x05, 0x05, 0x00, 0x03, 0x07, 0x01, 0x01
        /*0010*/ 	.byte	0x02, 0x03, 0x00, 0x00, 0x02, 0x06, 0x01, 0x00, 0x04, 0x0b, 0x08, 0x00, 0x01, 0x00, 0x00, 0x00
        /*0020*/ 	.byte	0x00, 0x00, 0x00, 0x00


//--------------------- .nv.info._ZN3cub18CUB_300001_SM_10006detail11EmptyKernelIvEEvv --------------------------
	.section	.nv.info._ZN3cub18CUB_300001_SM_10006detail11EmptyKernelIvEEvv,"",@"SHT_CUDA_INFO"
	.sectionflags	@""
	.align	4


	//----- nvinfo : EIATTR_CUDA_API_VERSION
	.align		4
        /*0000*/ 	.byte	0x04, 0x37
        /*0002*/ 	.short	(.L_86 - .L_85)
.L_85:
        /*0004*/ 	.word	0x00000082


	//----- nvinfo : EIATTR_SPARSE_MMA_MASK
	.align		4
.L_86:
        /*0008*/ 	.byte	0x03, 0x50
        /*000a*/ 	.short	0x0000


	//----- nvinfo : EIATTR_MAXREG_COUNT
	.align		4
        /*000c*/ 	.byte	0x03, 0x1b
        /*000e*/ 	.short	0x00ff


	//----- nvinfo : EIATTR_MERCURY_ISA_VERSION
	.align		4
        /*0010*/ 	.byte	0x03, 0x5f
        /*0012*/ 	.short	0x0101


	//----- nvinfo : EIATTR_VRC_CTA_INIT_COUNT
	.align		4
        /*0014*/ 	.byte	0x02, 0x4a
	.zero		1
	.zero		1


	//----- nvinfo : EIATTR_EXIT_INSTR_OFFSETS
	.align		4
        /*0018*/ 	.byte	0x04, 0x1c
        /*001a*/ 	.short	(.L_88 - .L_87)


	//   ....[0]....
.L_87:
        /*001c*/ 	.word	0x00000010


	//----- nvinfo : EIATTR_SW_WAR
	.align		4
.L_88:
        /*0020*/ 	.byte	0x04, 0x36
        /*0022*/ 	.short	(.L_90 - .L_89)
.L_89:
        /*0024*/ 	.word	0x00000008
.L_90:


//--------------------- .nv.info._Z9my_kernelPdiiS_iiS_iS_iddiiPKdS_S_ --------------------------
	.section	.nv.info._Z9my_kernelPdiiS_iiS_iS_iddiiPKdS_S_,"",@"SHT_CUDA_INFO"
	.sectionflags	@""
	.align	4


	//----- nvinfo : EIATTR_CUDA_API_VERSION
	.align		4
        /*0000*/ 	.byte	0x04, 0x37
        /*0002*/ 	.short	(.L_92 - .L_91)
.L_91:
        /*0004*/ 	.word	0x00000082


	//----- nvinfo : EIATTR_KPARAM_INFO
	.align		4
.L_92:
        /*0008*/ 	.byte	0x04, 0x17
        /*000a*/ 	.short	(.L_94 - .L_93)
.L_93:
        /*000c*/ 	.word	0x00000000
        /*0010*/ 	.short	0x0010
        /*0012*/ 	.short	0x0068
        /*0014*/ 	.byte	0x00, 0xf5, 0x21, 0x00


	//----- nvinfo : EIATTR_KPARAM_INFO
	.align		4
.L_94:
        /*0018*/ 	.byte	0x04, 0x17
        /*001a*/ 	.short	(.L_96 - .L_95)
.L_95:
        /*001c*/ 	.word	0x00000000
        /*0020*/ 	.short	0x000f
        /*0022*/ 	.short	0x0060
        /*0024*/ 	.byte	0x00, 0xf5, 0x21, 0x00


	//----- nvinfo : EIATTR_KPARAM_INFO
	.align		4
.L_96:
        /*0028*/ 	.byte	0x04, 0x17
        /*002a*/ 	.short	(.L_98 - .L_97)
.L_97:
        /*002c*/ 	.word	0x00000000
        /*0030*/ 	.short	0x000e
        /*0032*/ 	.short	0x0058
        /*0034*/ 	.byte	0x00, 0xf5, 0x21, 0x00


	//----- nvinfo : EIATTR_KPARAM_INFO
	.align		4
.L_98:
        /*0038*/ 	.byte	0x04, 0x17
        /*003a*/ 	.short	(.L_100 - .L_99)
.L_99:
        /*003c*/ 	.word	0x00000000
        /*0040*/ 	.short	0x000d
        /*0042*/ 	.short	0x0054
        /*0044*/ 	.byte	0x00, 0xf0, 0x11, 0x00


	//----- nvinfo : EIATTR_KPARAM_INFO
	.align		4
.L_100:
        /*0048*/ 	.byte	0x04, 0x17
        /*004a*/ 	.short	(.L_102 - .L_101)
.L_101:
        /*004c*/ 	.word	0x00000000
        /*0050*/ 	.short	0x000c
        /*0052*/ 	.short	0x0050
        /*0054*/ 	.byte	0x00, 0xf0, 0x11, 0x00


	//----- nvinfo : EIATTR_KPARAM_INFO
	.align		4
.L_102:
        /*0058*/ 	.byte	0x04, 0x17
        /*005a*/ 	.short	(.L_104 - .L_103)
.L_103:
        /*005c*/ 	.word	0x00000000
        /*0060*/ 	.short	0x000b
        /*0062*/ 	.short	0x0048
        /*0064*/ 	.byte	0x00, 0xf0, 0x21, 0x00


	//----- nvinfo : EIATTR_KPARAM_INFO
	.align		4
.L_104:
        /*0068*/ 	.byte	0x04, 0x17
        /*006a*/ 	.short	(.L_106 - .L_105)
.L_105:
        /*006c*/ 	.word	0x00000000
        /*0070*/ 	.short	0x000a
        /*0072*/ 	.short	0x0040
        /*0074*/ 	.byte	0x00, 0xf0, 0x21, 0x00


	//----- nvinfo : EIATTR_KPARAM_INFO
	.align		4
.L_106:
        /*0078*/ 	.byte	0x04, 0x17
        /*007a*/ 	.short	(.L_108 - .L_107)
.L_107:
        /*007c*/ 	.word	0x00000000
        /*0080*/ 	.short	0x0009
        /*0082*/ 	.short	0x0038
        /*0084*/ 	.byte	0x00, 0xf0, 0x11, 0x00


	//----- nvinfo : EIATTR_KPARAM_INFO
	.align		4
.L_108:
        /*0088*/ 	.byte	0x04, 0x17
        /*008a*/ 	.short	(.L_110 - .L_109)
.L_109:
        /*008c*/ 	.word	0x00000000
        /*0090*/ 	.short	0x0008
        /*0092*/ 	.short	0x0030
        /*0094*/ 	.byte	0x00, 0xf5, 0x21, 0x00


	//----- nvinfo : EIATTR_KPARAM_INFO
	.align		4
.L_110:
        /*0098*/ 	.byte	0x04, 0x17
        /*009a*/ 	.short	(.L_112 - .L_111)
.L_111:
        /*009c*/ 	.word	0x00000000
        /*00a0*/ 	.short	0x0007
        /*00a2*/ 	.short	0x0028
        /*00a4*/ 	.byte	0x00, 0xf0, 0x11, 0x00


	//----- nvinfo : EIATTR_KPARAM_INFO
	.align		4
.L_112:
        /*00a8*/ 	.byte	0x04, 0x17
        /*00aa*/ 	.short	(.L_114 - .L_113)
.L_113:
        /*00ac*/ 	.word	0x00000000
        /*00b0*/ 	.short	0x0006
        /*00b2*/ 	.short	0x0020
        /*00b4*/ 	.byte	0x00, 0xf5, 0x21, 0x00


	//----- nvinfo : EIATTR_KPARAM_INFO
	.align		4
.L_114:
        /*00b8*/ 	.byte	0x04, 0x17
        /*00ba*/ 	.short	(.L_116 - .L_115)
.L_115:
        /*00bc*/ 	.word	0x00000000
        /*00c0*/ 	.short	0x0005
        /*00c2*/ 	.short	0x001c
        /*00c4*/ 	.byte	0x00, 0xf0, 0x11, 0x00


	//----- nvinfo : EIATTR_KPARAM_INFO
	.align		4
.L_116:
        /*00c8*/ 	.byte	0x04, 0x17
        /*00ca*/ 	.short	(.L_118 - .L_117)
.L_117:
        /*00cc*/ 	.word	0x00000000
        /*00d0*/ 	.short	0x0004
        /*00d2*/ 	.short	0x0018
        /*00d4*/ 	.byte	0x00, 0xf0, 0x11, 0x00


	//----- nvinfo : EIATTR_KPARAM_INFO
	.align		4
.L_118:
        /*00d8*/ 	.byte	0x04, 0x17
        /*00da*/ 	.short	(.L_120 - .L_119)
.L_119:
        /*00dc*/ 	.word	0x00000000
        /*00e0*/ 	.short	0x0003
        /*00e2*/ 	.short	0x0010
        /*00e4*/ 	.byte	0x00, 0xf5, 0x21, 0x00


	//----- nvinfo : EIATTR_KPARAM_INFO
	.align		4
.L_120:
        /*00e8*/ 	.byte	0x04, 0x17
        /*00ea*/ 	.short	(.L_122 - .L_121)
.L_121:
        /*00ec*/ 	.word	0x00000000
        /*00f0*/ 	.short	0x0002
        /*00f2*/ 	.short	0x000c
        /*00f4*/ 	.byte	0x00, 0xf0, 0x11, 0x00


	//----- nvinfo : EIATTR_KPARAM_INFO
	.align		4
.L_122:
        /*00f8*/ 	.byte	0x04, 0x17
        /*00fa*/ 	.short	(.L_124 - .L_123)
.L_123:
        /*00fc*/ 	.word	0x00000000
        /*0100*/ 	.short	0x0001
        /*0102*/ 	.short	0x0008
        /*0104*/ 	.byte	0x00, 0xf0, 0x11, 0x00


	//----- nvinfo : EIATTR_KPARAM_INFO
	.align		4
.L_124:
        /*0108*/ 	.byte	0x04, 0x17
        /*010a*/ 	.short	(.L_126 - .L_125)
.L_125:
        /*010c*/ 	.word	0x00000000
        /*0110*/ 	.short	0x0000
        /*0112*/ 	.short	0x0000
        /*0114*/ 	.byte	0x00, 0xf5, 0x21, 0x00


	//----- nvinfo : EIATTR_SPARSE_MMA_MASK
	.align		4
.L_126:
        /*0118*/ 	.byte	0x03, 0x50
        /*011a*/ 	.short	0x0000


	//----- nvinfo : EIATTR_MAXREG_COUNT
	.align		4
        /*011c*/ 	.byte	0x03, 0x1b
        /*011e*/ 	.short	0x00ff


	//----- nvinfo : EIATTR_NUM_BARRIERS
	.align		4
        /*0120*/ 	.byte	0x02, 0x4c
        /*0122*/ 	.byte	0x01
	.zero		1


	//----- nvinfo : EIATTR_EXTERNS
	.align		4
        /*0124*/ 	.byte	0x04, 0x0f
        /*0126*/ 	.short	(.L_128 - .L_127)


	//   ....[0]....
	.align		4
.L_127:
        /*0128*/ 	.word	index@(vprintf)


	//   ....[1]....
	.align		4
        /*012c*/ 	.word	index@(malloc)


	//   ....[2]....
	.align		4
        /*0130*/ 	.word	index@(free)


	//   ....[3]....
	.align		4
        /*0134*/ 	.word	index@(__assertfail)


	//----- nvinfo : EIATTR_MERCURY_ISA_VERSION
	.align		4
.L_128:
        /*0138*/ 	.byte	0x03, 0x5f
        /*013a*/ 	.short	0x0101


	//----- nvinfo : EIATTR_VRC_CTA_INIT_COUNT
	.align		4
        /*013c*/ 	.byte	0x02, 0x4a
	.zero		1
	.zero		1


	//----- nvinfo : EIATTR_SYSCALL_OFFSETS
	.align		4
        /*0140*/ 	.byte	0x04, 0x46
        /*0142*/ 	.short	(.L_130 - .L_129)


	//   ....[0]....
.L_129:
        /*0144*/ 	.word	0x00000250


	//   ....[1]....
        /*0148*/ 	.word	0x000003b0


	//   ....[2]....
        /*014c*/ 	.word	0x00000450


	//   ....[3]....
        /*0150*/ 	.word	0x000005b0


	//   ....[4]....
        /*0154*/ 	.word	0x00000650


	//   ....[5]....
        /*0158*/ 	.word	0x000007b0


	//   ....[6]....
        /*015c*/ 	.word	0x00000850


	//   ....[7]....
        /*0160*/ 	.word	0x000009b0


	//   ....[8]....
        /*0164*/ 	.word	0x00000a50


	//   ....[9]....
        /*0168*/ 	.word	0x00000bb0


	//   ....[10]....
        /*016c*/ 	.word	0x00000d80


	//   ....[11]....
        /*0170*/ 	.word	0x00000e60


	//   ....[12]....
        /*0174*/ 	.word	0x00001030


	//   ....[13]....
        /*0178*/ 	.word	0x00001a00


	//   ....[14]....
        /*017c*/ 	.word	0x00001aa0


	//   ....[15]....
        /*0180*/ 	.word	0x00001b50


	//   ....[16]....
        /*0184*/ 	.word	0x00004c40


	//   ....[17]....
        /*0188*/ 	.word	0x000050f0


	//   ....[18]....
        /*018c*/ 	.word	0x00005190


	//   ....[19]....
        /*0190*/ 	.word	0x00005240


	//   ....[20]....
        /*0194*/ 	.word	0x000082b0


	//   ....[21]....
        /*0198*/ 	.word	0x00008470


	//   ....[22]....
        /*019c*/ 	.word	0x0000aec0


	//   ....[23]....
        /*01a0*/ 	.word	0x0000afc0


	//   ....[24]....
        /*01a4*/ 	.word	0x0000b100


	//   ....[25]....
        /*01a8*/ 	.word	0x0000b200


	//   ....[26]....
        /*01ac*/ 	.word	0x0000cf30


	//   ....[27]....
        /*01b0*/ 	.word	0x0000d030


	//   ....[28]....
        /*01b4*/ 	.word	0x0000ef60


	//   ....[29]....
        /*01b8*/ 	.word	0x0000f060


	//   ....[30]....
        /*01bc*/ 	.word	0x0000fa80


	//   ....[31]....
        /*01c0*/ 	.word	0x0000fb80


	//   ....[32]....
        /*01c4*/ 	.word	0x0000fc10


	//   ....[33]....
        /*01c8*/ 	.word	0x0000fd10


	//   ....[34]....
        /*01cc*/ 	.word	0x00011f90


	//   ....[35]....
        /*01d0*/ 	.word	0x00012090


	//   ....[36]....
        /*01d4*/ 	.word	0x000121b0


	//   ....[37]....
        /*01d8*/ 	.word	0x000122b0


	//   ....[38]....
        /*01dc*/ 	.word	0x00013ab0


	//   ....[39]....
        /*01e0*/ 	.word	0x00013bb0


	//   ....[40]....
        /*01e4*/ 	.word	0x00015390


	//   ....[41]....
        /*01e8*/ 	.word	0x00015490


	//   ....[42]....
        /*01ec*/ 	.word	0x00015b80


	//   ....[43]....
        /*01f0*/ 	.word	0x00015c80


	//   ....[44]....
        /*01f4*/ 	.word	0x00015d10


	//   ....[45]....
        /*01f8*/ 	.word	0x00015e10


	//   ....[46]....
        /*01fc*/ 	.word	0x000172b0


	//   ....[47]....
        /*0200*/ 	.word	0x000173b0


	//   ....[48]....
        /*0204*/ 	.word	0x000174d0


	//   ....[49]....
        /*0208*/ 	.word	0x000175d0


	//   ....[50]....
        /*020c*/ 	.word	0x00018d00


	//   ....[51]....
        /*0210*/ 	.word	0x00018e00


	//   ....[52]....
        /*0214*/ 	.word	0x0001a5e0


	//   ....[53]....
        /*0218*/ 	.word	0x0001a6e0


	//   ....[54]....
        /*021c*/ 	.word	0x0001b110


	//   ....[55]....
        /*0220*/ 	.word	0x0001b210


	//   ....[56]....
        /*0224*/ 	.word	0x0001b2a0


	//   ....[57]....
        /*0228*/ 	.word	0x0001b3a0


	//   ....[58]....
        /*022c*/ 	.word	0x0001e950


	//   ....[59]....
        /*0230*/ 	.word	0x0001ea50


	//   ....[60]....
        /*0234*/ 	.word	0x00020220


	//   ....[61]....
        /*0238*/ 	.word	0x00020320


	//   ....[62]....
        /*023c*/ 	.word	0x00020450


	//   ....[63]....
        /*0240*/ 	.word	0x00020550


	//   ....[64]....
        /*0244*/ 	.word	0x00021d50


	//   ....[65]....
        /*0248*/ 	.word	0x00021e50


	//   ....[66]....
        /*024c*/ 	.word	0x00023630


	//   ....[67]....
        /*0250*/ 	.word	0x00023730


	//   ....[68]....
        /*0254*/ 	.word	0x00023e20


	//   ....[69]....
        /*0258*/ 	.word	0x00023f20


	//   ....[70]....
        /*025c*/ 	.word	0x00023fb0


	//   ....[71]....
        /*0260*/ 	.word	0x000240b0


	//   ....[72]....
        /*0264*/ 	.word	0x000254a0


	//   ....[73]....
        /*0268*/ 	.word	0x000254f0


	//   ....[74]....
        /*026c*/ 	.word	0x00025540


	//   ....[75]....
        /*0270*/ 	.word	0x00025590


	//   ....[76]....
        /*0274*/ 	.word	0x000255e0


	//----- nvinfo : EIATTR_EXIT_INSTR_OFFSETS
	.align		4
.L_130:
        /*0278*/ 	.byte	0x04, 0x1c
        /*027a*/ 	.short	(.L_132 - .L_131)


	//   ....[0]....
.L_131:
        /*027c*/ 	.word	0x00000c30


	//   ....[1]....
        /*0280*/ 	.word	0x000255f0


	//----- nvinfo : EIATTR_CRS_STACK_SIZE
	.align		4
.L_132:
        /*0284*/ 	.byte	0x04, 0x1e
        /*0286*/ 	.short	(.L_134 - .L_133)
.L_133:
        /*0288*/ 	.word	0x00000000


	//----- nvinfo : EIATTR_CBANK_PARAM_SIZE
	.align		4
.L_134:
        /*028c*/ 	.byte	0x03, 0x19
        /*028e*/ 	.short	0x0070


	//----- nvinfo : EIATTR_PARAM_CBANK
	.align		4
        /*0290*/ 	.byte	0x04, 0x0a
        /*0292*/ 	.short	(.L_136 - .L_135)
	.align		4
.L_135:
        /*0294*/ 	.word	index@(.nv.constant0._Z9my_kernelPdiiS_iiS_iS_iddiiPKdS_S_)
        /*0298*/ 	.short	0x0380
        /*029a*/ 	.short	0x0070


	//----- nvinfo : EIATTR_SW_WAR
	.align		4
.L_136:
        /*029c*/ 	.byte	0x04, 0x36
        /*029e*/ 	.short	(.L_138 - .L_137)
.L_137:
        /*02a0*/ 	.word	0x00000008
.L_138:


//--------------------- .nv.callgraph             --------------------------
	.section	.nv.callgraph,"",@"SHT_CUDA_CALLGRAPH"
	.align	4
	.sectionentsize	8
	.align		4
        /*0000*/ 	.word	0x00000000
	.align		4
        /*0004*/ 	.word	0xffffffff
	.align		4
        /*0008*/ 	.word	index@(_Z9my_kernelPdiiS_iiS_iS_iddiiPKdS_S_)
	.align		4
        /*000c*/ 	.word	index@(vprintf)
	.align		4
        /*0010*/ 	.word	index@(_Z9my_kernelPdiiS_iiS_iS_iddiiPKdS_S_)
	.align		4
        /*0014*/ 	.word	index@(free)
	.align		4
        /*0018*/ 	.word	index@(_Z9my_kernelPdiiS_iiS_iS_iddiiPKdS_S_)
	.align		4
        /*001c*/ 	.word	index@(__assertfail)
	.align		4
        /*0020*/ 	.word	index@(_Z9my_kernelPdiiS_iiS_iS_iddiiPKdS_S_)
	.align		4
        /*0024*/ 	.word	index@(malloc)
	.align		4
        /*0028*/ 	.word	0x00000000
	.align		4
        /*002c*/ 	.word	0xfffffffe
	.align		4
        /*0030*/ 	.word	0x00000000
	.align		4
        /*0034*/ 	.word	0xfffffffd
	.align		4
        /*0038*/ 	.word	0x00000000
	.align		4
        /*003c*/ 	.word	0xfffffffc


//--------------------- .nv.constant3             --------------------------
	.section	.nv.constant3,"a",@progbits
	.align	8
.nv.constant3:
	.type		d_g6,@object
	.size		d_g6,(d_h6 - d_g6)
d_g6:
	.zero		48
	.type		d_h6,@object
	.size		d_h6,(d_unity - d_h6)
d_h6:
	.zero		48
	.type		d_unity,@object
	.size		d_unity,(.L_2 - d_unity)
d_unity:
	.zero		8
.L_2:


//--------------------- .nv.constant4             --------------------------
	.section	.nv.constant4,"a",@progbits
	.align	8
	.align		8
.nv.constant4:
        /*0000*/ 	.dword	__unnamed_1
	.align		8
        /*0008*/ 	.dword	__unnamed_2
	.align		8
        /*0010*/ 	.dword	__unnamed_3
	.align		8
        /*0018*/ 	.dword	_ZN34_INTERNAL_cd149b4a_4_k_cu_9d5264104cuda3std3__45__cpo5beginE
	.align		8
        /*0020*/ 	.dword	_ZN34_INTERNAL_cd149b4a_4_k_cu_9d5264104cuda3std3__45__cpo3endE
	.align		8
        /*0028*/ 	.dword	_ZN34_INTERNAL_cd149b4a_4_k_cu_9d5264104cuda3std3__45__cpo6cbeginE
	.align		8
        /*0030*/ 	.dword	_ZN34_INTERNAL_cd149b4a_4_k_cu_9d5264104cuda3std3__45__cpo4cendE
	.align		8
        /*0038*/ 	.dword	_ZN34_INTERNAL_cd149b4a_4_k_cu_9d5264104cuda3std3__45__cpo6rbeginE
	.align		8
        /*0040*/ 	.dword	_ZN34_INTERNAL_cd149b4a_4_k_cu_9d5264104cuda3std3__45__cpo4rendE
	.align		8
        /*0048*/ 	.dword	_ZN34_INTERNAL_cd149b4a_4_k_cu_9d5264104cuda3std3__45__cpo7crbeginE
	.align		8
        /*0050*/ 	.dword	_ZN34_INTERNAL_cd149b4a_4_k_cu_9d5264104cuda3std3__45__cpo5crendE
	.align		8
        /*0058*/ 	.dword	_ZN34_INTERNAL_cd149b4a_4_k_cu_9d5264104cuda3std3__436_GLOBAL__N__cd149b4a_4_k_cu_9d5264106ignoreE
	.align		8
        /*0060*/ 	.dword	_ZN34_INTERNAL_cd149b4a_4_k_cu_9d5264104cuda3std3__419piecewise_constructE
	.align		8
        /*0068*/ 	.dword	_ZN34_INTERNAL_cd149b4a_4_k_cu_9d5264104cuda3std3__48in_placeE
	.align		8
        /*0070*/ 	.dword	_ZN34_INTERNAL_cd149b4a_4_k_cu_9d5264104cuda3std3__420unreachable_sentinelE
	.align		8
        /*0078*/ 	.dword	_ZN34_INTERNAL_cd149b4a_4_k_cu_9d5264104cuda3std3__47nulloptE
	.align		8
        /*0080*/ 	.dword	_ZN34_INTERNAL_cd149b4a_4_k_cu_9d5264104cuda3std3__48unexpectE
	.align		8
        /*0088*/ 	.dword	_ZN34_INTERNAL_cd149b4a_4_k_cu_9d5264104cuda3std6ranges3__45__cpo4swapE
	.align		8
        /*0090*/ 	.dword	_ZN34_INTERNAL_cd149b4a_4_k_cu_9d5264104cuda3std6ranges3__45__cpo9iter_moveE
	.align		8
        /*0098*/ 	.dword	_ZN34_INTERNAL_cd149b4a_4_k_cu_9d5264104cuda3std6ranges3__45__cpo5beginE
	.align		8
        /*00a0*/ 	.dword	_ZN34_INTERNAL_cd149b4a_4_k_cu_9d5264104cuda3std6ranges3__45__cpo3endE
	.align		8
        /*00a8*/ 	.dword	_ZN34_INTERNAL_cd149b4a_4_k_cu_9d5264104cuda3std6ranges3__45__cpo6cbeginE
	.align		8
        /*00b0*/ 	.dword	_ZN34_INTERNAL_cd149b4a_4_k_cu_9d5264104cuda3std6ranges3__45__cpo4cendE
	.align		8
        /*00b8*/ 	.dword	_ZN34_INTERNAL_cd149b4a_4_k_cu_9d5264104cuda3std6ranges3__45__cpo7advanceE
	.align		8
        /*00c0*/ 	.dword	_ZN34_INTERNAL_cd149b4a_4_k_cu_9d5264104cuda3std6ranges3__45__cpo9iter_swapE
	.align		8
        /*00c8*/ 	.dword	_ZN34_INTERNAL_cd149b4a_4_k_cu_9d5264104cuda3std6ranges3__45__cpo4nextE
	.align		8
        /*00d0*/ 	.dword	_ZN34_INTERNAL_cd149b4a_4_k_cu_9d5264104cuda3std6ranges3__45__cpo4prevE
	.align		8
        /*00d8*/ 	.dword	_ZN34_INTERNAL_cd149b4a_4_k_cu_9d5264104cuda3std6ranges3__45__cpo4dataE
	.align		8
        /*00e0*/ 	.dword	_ZN34_INTERNAL_cd149b4a_4_k_cu_9d5264104cuda3std6ranges3__45__cpo5cdataE
	.align		8
        /*00e8*/ 	.dword	_ZN34_INTERNAL_cd149b4a_4_k_cu_9d5264104cuda3std6ranges3__45__cpo4sizeE
	.align		8
        /*00f0*/ 	.dword	_ZN34_INTERNAL_cd149b4a_4_k_cu_9d5264104cuda3std6ranges3__45__cpo5ssizeE
	.align		8
        /*00f8*/ 	.dword	_ZN34_INTERNAL_cd149b4a_4_k_cu_9d5264104cuda3std6ranges3__45__cpo8distanceE
	.align		8
        /*0100*/ 	.dword	_ZN34_INTERNAL_cd149b4a_4_k_cu_9d5264106thrust24THRUST_300001_SM_1000_NS8cuda_cub3parE
	.align		8
        /*0108*/ 	.dword	_ZN34_INTERNAL_cd149b4a_4_k_cu_9d5264106thrust24THRUST_300001_SM_1000_NS8cuda_cub10par_nosyncE
	.align		8
        /*0110*/ 	.dword	_ZN34_INTERNAL_cd149b4a_4_k_cu_9d5264106thrust24THRUST_300001_SM_1000_NS6system6detail10sequential3seqE
	.align		8
        /*0118*/ 	.dword	_ZN34_INTERNAL_cd149b4a_4_k_cu_9d5264106thrust24THRUST_300001_SM_1000_NS6system3cpp3parE
	.align		8
        /*0120*/ 	.dword	_ZN34_INTERNAL_cd149b4a_4_k_cu_9d5264106thrust24THRUST_300001_SM_1000_NS12placeholders2_1E
	.align		8
        /*0128*/ 	.dword	_ZN34_INTERNAL_cd149b4a_4_k_cu_9d5264106thrust24THRUST_300001_SM_1000_NS12placeholders2_2E
	.align		8
        /*0130*/ 	.dword	_ZN34_INTERNAL_cd149b4a_4_k_cu_9d5264106thrust24THRUST_300001_SM_1000_NS12placeholders2_3E
	.align		8
        /*0138*/ 	.dword	_ZN34_INTERNAL_cd149b4a_4_k_cu_9d5264106thrust24THRUST_300001_SM_1000_NS12placeholders2_4E
	.align		8
        /*0140*/ 	.dword	_ZN34_INTERNAL_cd149b4a_4_k_cu_9d5264106thrust24THRUST_300001_SM_1000_NS12placeholders2_5E
	.align		8
        /*0148*/ 	.dword	_ZN34_INTERNAL_cd149b4a_4_k_cu_9d5264106thrust24THRUST_300001_SM_1000_NS12placeholders2_6E
	.align		8
        /*0150*/ 	.dword	_ZN34_INTERNAL_cd149b4a_4_k_cu_9d5264106thrust24THRUST_300001_SM_1000_NS12placeholders2_7E
	.align		8
        /*0158*/ 	.dword	_ZN34_INTERNAL_cd149b4a_4_k_cu_9d5264106thrust24THRUST_300001_SM_1000_NS12placeholders2_8E
	.align		8
        /*0160*/ 	.dword	_ZN34_INTERNAL_cd149b4a_4_k_cu_9d5264106thrust24THRUST_300001_SM_1000_NS12placeholders2_9E
	.align		8
        /*0168*/ 	.dword	_ZN34_INTERNAL_cd149b4a_4_k_cu_9d5264106thrust24THRUST_300001_SM_1000_NS12placeholders3_10E
	.align		8
        /*0170*/ 	.dword	_ZN34_INTERNAL_cd149b4a_4_k_cu_9d5264106thrust24THRUST_300001_SM_1000_NS3seqE
	.align		8
        /*0178*/ 	.dword	_ZN34_INTERNAL_cd149b4a_4_k_cu_9d5264106thrust24THRUST_300001_SM_1000_NS6deviceE
	.align		8
        /*0180*/ 	.dword	$str
	.align		8
        /*0188*/ 	.dword	$str$1
	.align		8
        /*0190*/ 	.dword	$str$2
	.align		8
        /*0198*/ 	.dword	$str$4
	.align		8
        /*01a0*/ 	.dword	$str$5
	.align		8
        /*01a8*/ 	.dword	$str$6
	.align		8
        /*01b0*/ 	.dword	$str$7
	.align		8
        /*01b8*/ 	.dword	$str$8
	.align		8
        /*01c0*/ 	.dword	$str$9
	.align		8
        /*01c8*/ 	.dword	$str$10
	.align		8
        /*01d0*/ 	.dword	$str$11
	.align		8
        /*01d8*/ 	.dword	$str$12
	.align		8
        /*01e0*/ 	.dword	$str$13
	.align		8
        /*01e8*/ 	.dword	$str$14
	.align		8
        /*01f0*/ 	.dword	$str$15
	.align		8
        /*01f8*/ 	.dword	$str$16
	.align		8
        /*0200*/ 	.dword	vprintf
	.align		8
        /*0208*/ 	.dword	malloc
	.align		8
        /*0210*/ 	.dword	free
	.align		8
        /*0218*/ 	.dword	__assertfail


//--------------------- .text._ZN3cub18CUB_300001_SM_10006detail11EmptyKernelIvEEvv --------------------------
	.section	.text._ZN3cub18CUB_300001_SM_10006detail11EmptyKernelIvEEvv,"ax",@progbits
	.align	128
        .global         _ZN3cub18CUB_300001_SM_10006detail11EmptyKernelIvEEvv
        .type           _ZN3cub18CUB_300001_SM_10006detail11EmptyKernelIvEEvv,@function
        .size           _ZN3cub18CUB_300001_SM_10006detail11EmptyKernelIvEEvv,(.L_x_646 - _ZN3cub18CUB_300001_SM_10006detail11EmptyKernelIvEEvv)
        .other          _ZN3cub18CUB_300001_SM_10006detail11EmptyKernelIvEEvv,@"STO_CUDA_ENTRY STV_DEFAULT"
_ZN3cub18CUB_300001_SM_10006detail11EmptyKernelIvEEvv:
.text._ZN3cub18CUB_300001_SM_10006detail11EmptyKernelIvEEvv:
[----:B------:R-:W-:Y:S01]  /*0000*/  LDC R1, c[0x0][0x37c] ;  /* 0x0000df00ff017b82 */ /* 0x000fe20000000800 */
[----:B------:R-:W-:Y:S05]  /*0010*/  EXIT ;  /* 0x000000000000794d */ /* 0x000fea0003800000 */
.L_x_0:
[----:B------:R-:W-:-:S00]  /*0020*/  BRA `(.L_x_0) ;  /* 0xfffffffc00fc7947 */ /* 0x000fc0000383ffff */
[----:B------:R-:W-:-:S00]  /*0030*/  NOP ;  /* 0x0000000000007918 */ /* 0x000fc00000000000 */
        /* <DEDUP_REMOVED lines=12> */
.L_x_646:


//--------------------- .text._Z9my_kernelPdiiS_iiS_iS_iddiiPKdS_S_ --------------------------
	.section	.text._Z9my_kernelPdiiS_iiS_iS_iddiiPKdS_S_,"ax",@progbits
	.align	128
        .global         _Z9my_kernelPdiiS_iiS_iS_iddiiPKdS_S_
        .type           _Z9my_kernelPdiiS_iiS_iS_iddiiPKdS_S_,@function
        .size           _Z9my_kernelPdiiS_iiS_iS_iddiiPKdS_S_,(.L_x_645 - _Z9my_kernelPdiiS_iiS_iS_iddiiPKdS_S_)
        .other          _Z9my_kernelPdiiS_iiS_iS_iddiiPKdS_S_,@"STO_CUDA_ENTRY STV_DEFAULT"
_Z9my_kernelPdiiS_iiS_iS_iddiiPKdS_S_:
.text._Z9my_kernelPdiiS_iiS_iS_iddiiPKdS_S_:
[----:B------:R-:W0:Y:S08]  /*0000*/  LDC R1, c[0x0][0x37c] ;  /* 0x0000df00ff017b82 */ /* 0x000e300000000800 */
[----:B------:R-:W1:Y:S01]  /*0010*/  LDC R0, c[0x0][0x3cc] ;  /* 0x0000f300ff007b82 */ /* 0x000e620000000800 */
[----:B------:R-:W2:Y:S01]  /*0020*/  LDCU UR4, c[0x0][0x2f8] ;  /* 0x00005f00ff0477ac */ /* 0x000ea20008000800 */
[----:B0-----:R-:W-:Y:S01]  /*0030*/  VIADD R1, R1, 0xfffffff8 ;  /* 0xfffffff801017836 */ /* 0x001fe20000000000 */
[----:B------:R-:W0:Y:S05]  /*0040*/  LDCU UR5, c[0x0][0x2fc] ;  /* 0x00005f80ff0577ac */ /* 0x000e2a0008000800 */
[----:B------:R-:W3:Y:S01]  /*0050*/  LDC.64 R28, c[0x0][0x3c8] ;  /* 0x0000f200ff1c7b82 */ /* 0x000ee20000000a00 */
[----:B------:R-:W4:Y:S01]  /*0060*/  LDCU.64 UR36, c[0x0][0x358] ;  /* 0x00006b00ff2477ac */ /* 0x000f220008000a00 */
[----:B--2---:R-:W-:Y:S01]  /*0070*/  IADD3 R33, P1, PT, R1, UR4, RZ ;  /* 0x0000000401217c10 */ /* 0x004fe2000ff3e0ff */
[----:B-1----:R-:W3:Y:S01]  /*0080*/  MUFU.RCP64H R3, R0 ;  /* 0x0000000000037308 */ /* 0x002ee20000001800 */
[----:B------:R-:W-:-:S03]  /*0090*/  VIADD R2, R0, 0x300402 ;  /* 0x0030040200027836 */ /* 0x000fc60000000000 */
[----:B0-----:R-:W-:Y:S02]  /*00a0*/  IMAD.X R32, RZ, RZ, UR5, P1 ;  /* 0x00000005ff207e24 */ /* 0x001fe400088e06ff */
[----:B------:R-:W-:Y:S01]  /*00b0*/  FSETP.GEU.AND P0, PT, |R2|, 5.8789094863358348022e-39, PT ;  /* 0x004004020200780b */ /* 0x000fe20003f0e200 */
[----:B---3--:R-:W-:-:S08]  /*00c0*/  DFMA R4, R2, -R28, 1 ;  /* 0x3ff000000204742b */ /* 0x008fd0000000081c */
[----:B------:R-:W-:-:S08]  /*00d0*/  DFMA R4, R4, R4, R4 ;  /* 0x000000040404722b */ /* 0x000fd00000000004 */
[----:B------:R-:W-:-:S08]  /*00e0*/  DFMA R4, R2, R4, R2 ;  /* 0x000000040204722b */ /* 0x000fd00000000002 */
[----:B------:R-:W-:-:S08]  /*00f0*/  DFMA R28, R4, -R28, 1 ;  /* 0x3ff00000041c742b */ /* 0x000fd0000000081c */
[----:B------:R-:W-:Y:S01]  /*0100*/  DFMA R28, R4, R28, R4 ;  /* 0x0000001c041c722b */ /* 0x000fe20000000004 */
[----:B----4-:R-:W-:Y:S10]  /*0110*/  @P0 BRA `(.L_x_1) ;  /* 0x0000000000240947 */ /* 0x010ff40003800000 */
[----:B------:R-:W0:Y:S01]  /*0120*/  LDCU.64 UR4, c[0x0][0x3c8] ;  /* 0x00007900ff0477ac */ /* 0x000e220008000a00 */
[----:B------:R-:W-:-:S04]  /*0130*/  LOP3.LUT R0, R0, 0x7fffffff, RZ, 0xc0, !PT ;  /* 0x7fffffff00007812 */ /* 0x000fc800078ec0ff */
[----:B------:R-:W-:Y:S02]  /*0140*/  IADD3 R3, PT, PT, R0, -0x100000, RZ ;  /* 0xfff0000000037810 */ /* 0x000fe40007ffe0ff */
[----:B------:R-:W-:Y:S01]  /*0150*/  MOV R0, 0x190 ;  /* 0x0000019000007802 */ /* 0x000fe20000000f00 */
[----:B0-----:R-:W-:Y:S02]  /*0160*/  IMAD.U32 R10, RZ, RZ, UR4 ;  /* 0x00000004ff0a7e24 */ /* 0x001fe4000f8e00ff */
[----:B------:R-:W-:-:S07]  /*0170*/  IMAD.U32 R11, RZ, RZ, UR5 ;  /* 0x00000005ff0b7e24 */ /* 0x000fce000f8e00ff */
[----:B------:R-:W-:Y:S05]  /*0180*/  CALL.REL.NOINC `($__internal_0_$__cuda_sm20_dblrcp_rn_slowpath_v3) ;  /* 0x00000254001c7944 */ /* 0x000fea0003c00000 */
[----:B------:R-:W-:Y:S02]  /*0190*/  IMAD.MOV.U32 R28, RZ, RZ, R52 ;  /* 0x000000ffff1c7224 */ /* 0x000fe400078e0034 */
[----:B------:R-:W-:-:S07]  /*01a0*/  IMAD.MOV.U32 R29, RZ, RZ, R53 ;  /* 0x000000ffff1d7224 */ /* 0x000fce00078e0035 */
.L_x_1:
[----:B------:R-:W0:Y:S01]  /*01b0*/  LDCU UR38, c[0x0][0x388] ;  /* 0x00007100ff2677ac */ /* 0x000e220008000800 */
[----:B------:R-:W-:-:S04]  /*01c0*/  MOV R0, 0x208 ;  /* 0x0000020800007802 */ /* 0x000fc80000000f00 */
[----:B------:R1:W2:Y:S01]  /*01d0*/  LDC.64 R2, c[0x4][R0] ;  /* 0x0100000000027b82 */ /* 0x0002a20000000a00 */
[----:B0-----:R-:W-:-:S06]  /*01e0*/  UIMAD.WIDE UR38, UR38, 0x8, URZ ;  /* 0x00000008262678a5 */ /* 0x001fcc000f8e02ff */
[----:B------:R-:W-:Y:S01]  /*01f0*/  MOV R7, UR39 ;  /* 0x0000002700077c02 */ /* 0x000fe20008000f00 */
[----:B------:R-:W-:Y:S02]  /*0200*/  IMAD.U32 R5, RZ, RZ, UR39 ;  /* 0x00000027ff057e24 */ /* 0x000fe4000f8e00ff */
[----:B------:R-:W-:Y:S02]  /*0210*/  IMAD.U32 R4, RZ, RZ, UR38 ;  /* 0x00000026ff047e24 */ /* 0x000fe4000f8e00ff */
[----:B------:R-:W-:Y:S02]  /*0220*/  IMAD.U32 R6, RZ, RZ, UR38 ;  /* 0x00000026ff067e24 */ /* 0x000fe4000f8e00ff */
[----:B-1----:R-:W-:-:S07]  /*0230*/  IMAD.MOV.U32 R5, RZ, RZ, R7 ;  /* 0x000000ffff057224 */ /* 0x002fce00078e0007 */
[----:B------:R-:W-:-:S07]  /*0240*/  LEPC R20, `(.L_x_2) ;  /* 0x000000001014794e */ /* 0x000fce0000000000 */
[----:B--2---:R-:W-:Y:S05]  /*0250*/  CALL.ABS.NOINC R2 ;  /* 0x0000000002007343 */ /* 0x004fea0003c00000 */
.L_x_2:
[----:B------:R-:W-:Y:S01]  /*0260*/  ISETP.NE.U32.AND P0, PT, R4, RZ, PT ;  /* 0x000000ff0400720c */ /* 0x000fe20003f05070 */
[----:B------:R-:W-:Y:S01]  /*0270*/  BSSY.RECONVERGENT B6, `(.L_x_3) ;  /* 0x0000015000067945 */ /* 0x000fe20003800200 */
[----:B------:R-:W-:Y:S02]  /*0280*/  IMAD.MOV.U32 R26, RZ, RZ, R4 ;  /* 0x000000ffff1a7224 */ /* 0x000fe400078e0004 */
[----:B------:R-:W-:Y:S01]  /*0290*/  ISETP.NE.AND.EX P0, PT, R5, RZ, PT, P0 ;  /* 0x000000ff0500720c */ /* 0x000fe20003f05300 */
[----:B------:R-:W-:-:S12]  /*02a0*/  IMAD.MOV.U32 R27, RZ, RZ, R5 ;  /* 0x000000ffff1b7224 */ /* 0x000fd800078e0005 */
[----:B------:R-:W-:Y:S05]  /*02b0*/  @P0 BRA `(.L_x_4) ;  /* 0x0000000000400947 */ /* 0x000fea0003800000 */
[----:B------:R-:W-:Y:S01]  /*02c0*/  MOV R0, 0x218 ;  /* 0x0000021800007802 */ /* 0x000fe20000000f00 */
[----:B------:R-:W0:Y:S01]  /*02d0*/  LDCU.64 UR4, c[0x4][0x1b0] ;  /* 0x01003600ff0477ac */ /* 0x000e220008000a00 */
[----:B------:R-:W-:Y:S02]  /*02e0*/  HFMA2 R13, -RZ, RZ, 0, 0 ;  /* 0x00000000ff0d7431 */ /* 0x000fe400000001ff */
[----:B------:R-:W-:Y:S01]  /*02f0*/  IMAD.MOV.U32 R8, RZ, RZ, 0xca ;  /* 0x000000caff087424 */ /* 0x000fe200078e00ff */
[----:B------:R1:W2:Y:S01]  /*0300*/  LDC.64 R2, c[0x4][R0] ;  /* 0x0100000000027b82 */ /* 0x0002a20000000a00 */
[----:B------:R-:W3:Y:S01]  /*0310*/  LDCU.64 UR6, c[0x4][0x190] ;  /* 0x01003200ff0677ac */ /* 0x000ee20008000a00 */
[----:B------:R-:W-:Y:S01]  /*0320*/  IMAD.MOV.U32 R12, RZ, RZ, 0x1 ;  /* 0x00000001ff0c7424 */ /* 0x000fe200078e00ff */
[----:B------:R-:W4:Y:S01]  /*0330*/  LDCU.64 UR8, c[0x4][0x10] ;  /* 0x01000200ff0877ac */ /* 0x000f220008000a00 */
[----:B0-----:R-:W-:Y:S02]  /*0340*/  IMAD.U32 R4, RZ, RZ, UR4 ;  /* 0x00000004ff047e24 */ /* 0x001fe4000f8e00ff */
[----:B------:R-:W-:Y:S01]  /*0350*/  IMAD.U32 R5, RZ, RZ, UR5 ;  /* 0x00000005ff057e24 */ /* 0x000fe2000f8e00ff */
[----:B---3--:R-:W-:Y:S01]  /*0360*/  MOV R6, UR6 ;  /* 0x0000000600067c02 */ /* 0x008fe20008000f00 */
[----:B------:R-:W-:-:S02]  /*0370*/  IMAD.U32 R7, RZ, RZ, UR7 ;  /* 0x00000007ff077e24 */ /* 0x000fc4000f8e00ff */
[----:B----4-:R-:W-:Y:S02]  /*0380*/  IMAD.U32 R10, RZ, RZ, UR8 ;  /* 0x00000008ff0a7e24 */ /* 0x010fe4000f8e00ff */
[----:B-1----:R-:W-:-:S07]  /*0390*/  IMAD.U32 R11, RZ, RZ, UR9 ;  /* 0x00000009ff0b7e24 */ /* 0x002fce000f8e00ff */
[----:B------:R-:W-:-:S07]  /*03a0*/  LEPC R20, `(.L_x_4) ;  /* 0x000000001014794e */ /* 0x000fce0000000000 */
[----:B--2---:R-:W-:Y:S05]  /*03b0*/  CALL.ABS.NOINC R2 ;  /* 0x0000000002007343 */ /* 0x004fea0003c00000 */
.L_x_4:
[----:B------:R-:W-:Y:S05]  /*03c0*/  BSYNC.RECONVERGENT B6 ;  /* 0x0000000000067941 */ /* 0x000fea0003800200 */
.L_x_3:
[----:B------:R-:W-:Y:S01]  /*03d0*/  MOV R0, 0x208 ;  /* 0x0000020800007802 */ /* 0x000fe20000000f00 */
[----:B------:R-:W-:Y:S02]  /*03e0*/  IMAD.U32 R7, RZ, RZ, UR39 ;  /* 0x00000027ff077e24 */ /* 0x000fe4000f8e00ff */
[----:B------:R-:W-:Y:S01]  /*03f0*/  IMAD.U32 R5, RZ, RZ, UR39 ;  /* 0x00000027ff057e24 */ /* 0x000fe2000f8e00ff */
[----:B------:R0:W1:Y:S01]  /*0400*/  LDC.64 R2, c[0x4][R0] ;  /* 0x0100000000027b82 */ /* 0x0000620000000a00 */
[----:B------:R-:W-:Y:S02]  /*0410*/  IMAD.U32 R4, RZ, RZ, UR38 ;  /* 0x00000026ff047e24 */ /* 0x000fe4000f8e00ff */
[----:B------:R-:W-:Y:S02]  /*0420*/  IMAD.U32 R6, RZ, RZ, UR38 ;  /* 0x00000026ff067e24 */ /* 0x000fe4000f8e00ff */
[----:B------:R-:W-:-:S07]  /*0430*/  IMAD.MOV.U32 R5, RZ, RZ, R7 ;  /* 0x000000ffff057224 */ /* 0x000fce00078e0007 */
[----:B------:R-:W-:-:S07]  /*0440*/  LEPC R20, `(.L_x_5) ;  /* 0x000000001014794e */ /* 0x000fce0000000000 */
[----:B01----:R-:W-:Y:S05]  /*0450*/  CALL.ABS.NOINC R2 ;  /* 0x0000000002007343 */ /* 0x003fea0003c00000 */
.L_x_5:
[----:B------:R-:W-:Y:S01]  /*0460*/  ISETP.NE.U32.AND P0, PT, R4, RZ, PT ;  /* 0x000000ff0400720c */ /* 0x000fe20003f05070 */
[----:B------:R-:W-:Y:S01]  /*0470*/  BSSY.RECONVERGENT B6, `(.L_x_6) ;  /* 0x0000015000067945 */ /* 0x000fe20003800200 */
[----:B------:R-:W-:Y:S01]  /*0480*/  MOV R24, R4 ;  /* 0x0000000400187202 */ /* 0x000fe20000000f00 */
[----:B------:R-:W-:Y:S01]  /*0490*/  IMAD.MOV.U32 R25, RZ, RZ, R5 ;  /* 0x000000ffff197224 */ /* 0x000fe200078e0005 */
[----:B------:R-:W-:-:S13]  /*04a0*/  ISETP.NE.AND.EX P0, PT, R5, RZ, PT, P0 ;  /* 0x000000ff0500720c */ /* 0x000fda0003f05300 */
[----:B------:R-:W-:Y:S05]  /*04b0*/  @P0 BRA `(.L_x_7) ;  /* 0x0000000000400947 */ /* 0x000fea0003800000 */
[----:B------:R-:W-:Y:S01]  /*04c0*/  MOV R0, 0x218 ;  /* 0x0000021800007802 */ /* 0x000fe20000000f00 */
[----:B------:R-:W0:Y:S01]  /*04d0*/  LDCU.64 UR4, c[0x4][0x1b8] ;  /* 0x01003700ff0477ac */ /* 0x000e220008000a00 */
[----:B------:R-:W-:Y:S02]  /*04e0*/  IMAD.MOV.U32 R8, RZ, RZ, 0xcc ;  /* 0x000000ccff087424 */ /* 0x000fe400078e00ff */
[----:B------:R1:W2:Y:S01]  /*04f0*/  LDC.64 R2, c[0x4][R0] ;  /* 0x0100000000027b82 */ /* 0x0002a20000000a00 */
[----:B------:R-:W3:Y:S01]  /*0500*/  LDCU.64 UR6, c[0x4][0x190] ;  /* 0x01003200ff0677ac */ /* 0x000ee20008000a00 */
[----:B------:R-:W-:Y:S02]  /*0510*/  IMAD.MOV.U32 R12, RZ, RZ, 0x1 ;  /* 0x00000001ff0c7424 */ /* 0x000fe400078e00ff */
[----:B------:R-:W-:Y:S01]  /*0520*/  IMAD.MOV.U32 R13, RZ, RZ, RZ ;  /* 0x000000ffff0d7224 */ /* 0x000fe200078e00ff */
[----:B------:R-:W4:Y:S01]  /*0530*/  LDCU.64 UR8, c[0x4][0x10] ;  /* 0x01000200ff0877ac */ /* 0x000f220008000a00 */
[----:B0-----:R-:W-:-:S02]  /*0540*/  IMAD.U32 R4, RZ, RZ, UR4 ;  /* 0x00000004ff047e24 */ /* 0x001fc4000f8e00ff */
[----:B------:R-:W-:Y:S02]  /*0550*/  IMAD.U32 R5, RZ, RZ, UR5 ;  /* 0x00000005ff057e24 */ /* 0x000fe4000f8e00ff */
[----:B---3--:R-:W-:Y:S02]  /*0560*/  IMAD.U32 R6, RZ, RZ, UR6 ;  /* 0x00000006ff067e24 */ /* 0x008fe4000f8e00ff */
[----:B------:R-:W-:Y:S01]  /*0570*/  IMAD.U32 R7, RZ, RZ, UR7 ;  /* 0x00000007ff077e24 */ /* 0x000fe2000f8e00ff */
[----:B----4-:R-:W-:Y:S01]  /*0580*/  MOV R10, UR8 ;  /* 0x00000008000a7c02 */ /* 0x010fe20008000f00 */
[----:B-1----:R-:W-:-:S07]  /*0590*/  IMAD.U32 R11, RZ, RZ, UR9 ;  /* 0x00000009ff0b7e24 */ /* 0x002fce000f8e00ff */
[----:B------:R-:W-:-:S07]  /*05a0*/  LEPC R20, `(.L_x_7) ;  /* 0x000000001014794e */ /* 0x000fce0000000000 */
[----:B--2---:R-:W-:Y:S05]  /*05b0*/  CALL.ABS.NOINC R2 ;  /* 0x0000000002007343 */ /* 0x004fea0003c00000 */
.L_x_7:
[----:B------:R-:W-:Y:S05]  /*05c0*/  BSYNC.RECONVERGENT B6 ;  /* 0x0000000000067941 */ /* 0x000fea0003800200 */
.L_x_6:
[----:B------:R-:W-:Y:S01]  /*05d0*/  MOV R0, 0x208 ;  /* 0x0000020800007802 */ /* 0x000fe20000000f00 */
[----:B------:R-:W-:Y:S01]  /*05e0*/  IMAD.U32 R7, RZ, RZ, UR39 ;  /* 0x00000027ff077e24 */ /* 0x000fe2000f8e00ff */
[----:B------:R-:W-:Y:S01]  /*05f0*/  MOV R5, UR39 ;  /* 0x0000002700057c02 */ /* 0x000fe20008000f00 */
[----:B------:R-:W-:Y:S01]  /*0600*/  IMAD.U32 R4, RZ, RZ, UR38 ;  /* 0x00000026ff047e24 */ /* 0x000fe2000f8e00ff */
[----:B------:R0:W1:Y:S01]  /*0610*/  LDC.64 R2, c[0x4][R0] ;  /* 0x0100000000027b82 */ /* 0x0000620000000a00 */
[----:B------:R-:W-:Y:S02]  /*0620*/  IMAD.U32 R6, RZ, RZ, UR38 ;  /* 0x00000026ff067e24 */ /* 0x000fe4000f8e00ff */
[----:B------:R-:W-:-:S07]  /*0630*/  IMAD.MOV.U32 R5, RZ, RZ, R7 ;  /* 0x000000ffff057224 */ /* 0x000fce00078e0007 */
[----:B------:R-:W-:-:S07]  /*0640*/  LEPC R20, `(.L_x_8) ;  /* 0x000000001014794e */ /* 0x000fce0000000000 */
[----:B01----:R-:W-:Y:S05]  /*0650*/  CALL.ABS.NOINC R2 ;  /* 0x0000000002007343 */ /* 0x003fea0003c00000 */
.L_x_8:
        /* <DEDUP_REMOVED lines=8> */
[----:B------:R-:W-:Y:S02]  /*06e0*/  HFMA2 R8, -RZ, RZ, 0, 1.227855682373046875e-05 ;  /* 0x000000ceff087431 */ /* 0x000fe400000001ff */
[----:B------:R-:W-:Y:S01]  /*06f0*/  IMAD.MOV.U32 R12, RZ, RZ, 0x1 ;  /* 0x00000001ff0c7424 */ /* 0x000fe200078e00ff */
[----:B------:R1:W2:Y:S01]  /*0700*/  LDC.64 R2, c[0x4][R0] ;  /* 0x0100000000027b82 */ /* 0x0002a20000000a00 */
[----:B------:R-:W3:Y:S01]  /*0710*/  LDCU.64 UR6, c[0x4][0x190] ;  /* 0x01003200ff0677ac */ /* 0x000ee20008000a00 */
[----:B------:R-:W-:Y:S01]  /*0720*/  IMAD.MOV.U32 R13, RZ, RZ, RZ ;  /* 0x000000ffff0d7224 */ /* 0x000fe200078e00ff */
[----:B------:R-:W4:Y:S01]  /*0730*/  LDCU.64 UR8, c[0x4][0x10] ;  /* 0x01000200ff0877ac */ /* 0x000f220008000a00 */
[----:B0-----:R-:W-:Y:S01]  /*0740*/  MOV R4, UR4 ;  /* 0x0000000400047c02 */ /* 0x001fe20008000f00 */
[----:B------:R-:W-:-:S02]  /*0750*/  IMAD.U32 R5, RZ, RZ, UR5 ;  /* 0x00000005ff057e24 */ /* 0x000fc4000f8e00ff */
[----:B---3--:R-:W-:Y:S02]  /*0760*/  IMAD.U32 R6, RZ, RZ, UR6 ;  /* 0x00000006ff067e24 */ /* 0x008fe4000f8e00ff */
[----:B------:R-:W-:Y:S02]  /*0770*/  IMAD.U32 R7, RZ, RZ, UR7 ;  /* 0x00000007ff077e24 */ /* 0x000fe4000f8e00ff */
[----:B----4-:R-:W-:Y:S02]  /*0780*/  IMAD.U32 R10, RZ, RZ, UR8 ;  /* 0x00000008ff0a7e24 */ /* 0x010fe4000f8e00ff */
[----:B-1----:R-:W-:-:S07]  /*0790*/  IMAD.U32 R11, RZ, RZ, UR9 ;  /* 0x00000009ff0b7e24 */ /* 0x002fce000f8e00ff */
[----:B------:R-:W-:-:S07]  /*07a0*/  LEPC R20, `(.L_x_10) ;  /* 0x000000001014794e */ /* 0x000fce0000000000 */
[----:B--2---:R-:W-:Y:S05]  /*07b0*/  CALL.ABS.NOINC R2 ;  /* 0x0000000002007343 */ /* 0x004fea0003c00000 */
.L_x_10:
[----:B------:R-:W-:Y:S05]  /*07c0*/  BSYNC.RECONVERGENT B6 ;  /* 0x0000000000067941 */ /* 0x000fea0003800200 */
.L_x_9:
        /* <DEDUP_REMOVED lines=9> */
.L_x_11:
        /* <DEDUP_REMOVED lines=22> */
.L_x_13:
[----:B------:R-:W-:Y:S05]  /*09c0*/  BSYNC.RECONVERGENT B6 ;  /* 0x0000000000067941 */ /* 0x000fea0003800200 */
.L_x_12:
        /* <DEDUP_REMOVED lines=9> */
.L_x_14:
        /* <DEDUP_REMOVED lines=22> */
.L_x_16:
[----:B------:R-:W-:Y:S05]  /*0bc0*/  BSYNC.RECONVERGENT B6 ;  /* 0x0000000000067941 */ /* 0x000fea0003800200 */
.L_x_15:
[----:B------:R-:W0:Y:S01]  /*0bd0*/  S2R R3, SR_TID.X ;  /* 0x0000000000037919 */ /* 0x000e220000002100 */
[----:B------:R-:W0:Y:S01]  /*0be0*/  S2UR UR4, SR_CTAID.X ;  /* 0x00000000000479c3 */ /* 0x000e220000002500 */
[----:B------:R-:W1:Y:S07]  /*0bf0*/  LDCU UR5, c[0x0][0x38c] ;  /* 0x00007180ff0577ac */ /* 0x000e6e0008000800 */
[----:B------:R-:W0:Y:S02]  /*0c00*/  LDC R2, c[0x0][0x360] ;  /* 0x0000d800ff027b82 */ /* 0x000e240000000800 */
[----:B0-----:R-:W-:-:S05]  /*0c10*/  IMAD R2, R2, UR4, R3 ;  /* 0x0000000402027c24 */ /* 0x001fca000f8e0203 */
[----:B-1----:R-:W-:-:S13]  /*0c20*/  ISETP.GE.U32.AND P0, PT, R2, UR5, PT ;  /* 0x0000000502007c0c */ /* 0x002fda000bf06070 */
[----:B------:R-:W-:Y:S05]  /*0c30*/  @P0 EXIT ;  /* 0x000000000000094d */ /* 0x000fea0003800000 */
[----:B------:R-:W0:Y:S02]  /*0c40*/  LDCU UR5, c[0x0][0x388] ;  /* 0x00007100ff0577ac */ /* 0x000e240008000800 */
[----:B0-----:R-:W-:Y:S02]  /*0c50*/  ULOP3.LUT UR4, UR5, 0x1, URZ, 0xc0, !UPT ;  /* 0x0000000105047892 */ /* 0x001fe4000f8ec0ff */
[----:B------:R-:W-:Y:S02]  /*0c60*/  IMAD R2, R2, UR5, RZ ;  /* 0x0000000502027c24 */ /* 0x000fe4000f8e02ff */
[----:B------:R-:W-:-:S09]  /*0c70*/  UISETP.NE.U32.AND UP0, UPT, UR4, 0x1, UPT ;  /* 0x000000010400788c */ /* 0x000fd2000bf05070 */
[----:B------:R-:W-:Y:S05]  /*0c80*/  BRA.U UP0, `(.L_x_17) ;  /* 0x0000000100407547 */ /* 0x000fea000b800000 */
[----:B------:R-:W-:Y:S01]  /*0c90*/  MOV R0, 0x218 ;  /* 0x0000021800007802 */ /* 0x000fe20000000f00 */
[----:B------:R-:W0:Y:S01]  /*0ca0*/  LDCU.64 UR4, c[0x4][0x1d8] ;  /* 0x01003b00ff0477ac */ /* 0x000e220008000a00 */
[----:B------:R-:W-:Y:S02]  /*0cb0*/  HFMA2 R12, -RZ, RZ, 0, 5.9604644775390625e-08 ;  /* 0x00000001ff0c7431 */ /* 0x000fe400000001ff */
[----:B------:R-:W-:Y:S01]  /*0cc0*/  IMAD.MOV.U32 R8, RZ, RZ, 0xe4 ;  /* 0x000000e4ff087424 */ /* 0x000fe200078e00ff */
[----:B------:R1:W2:Y:S01]  /*0cd0*/  LDC.64 R14, c[0x4][R0] ;  /* 0x01000000000e7b82 */ /* 0x0002a20000000a00 */
[----:B------:R-:W3:Y:S01]  /*0ce0*/  LDCU.64 UR6, c[0x4][0x190] ;  /* 0x01003200ff0677ac */ /* 0x000ee20008000a00 */
[----:B------:R-:W-:Y:S01]  /*0cf0*/  IMAD.MOV.U32 R13, RZ, RZ, RZ ;  /* 0x000000ffff0d7224 */ /* 0x000fe200078e00ff */
[----:B------:R-:W4:Y:S01]  /*0d00*/  LDCU.64 UR8, c[0x4][0x10] ;  /* 0x01000200ff0877ac */ /* 0x000f220008000a00 */
[----:B0-----:R-:W-:Y:S01]  /*0d10*/  IMAD.U32 R4, RZ, RZ, UR4 ;  /* 0x00000004ff047e24 */ /* 0x001fe2000f8e00ff */
[----:B------:R-:W-:Y:S01]  /*0d20*/  MOV R5, UR5 ;  /* 0x0000000500057c02 */ /* 0x000fe20008000f00 */
[----:B---3--:R-:W-:-:S02]  /*0d30*/  IMAD.U32 R6, RZ, RZ, UR6 ;  /* 0x00000006ff067e24 */ /* 0x008fc4000f8e00ff */
[----:B------:R-:W-:Y:S02]  /*0d40*/  IMAD.U32 R7, RZ, RZ, UR7 ;  /* 0x00000007ff077e24 */ /* 0x000fe4000f8e00ff */
[----:B----4-:R-:W-:Y:S02]  /*0d50*/  IMAD.U32 R10, RZ, RZ, UR8 ;  /* 0x00000008ff0a7e24 */ /* 0x010fe4000f8e00ff */
[----:B-1----:R-:W-:-:S07]  /*0d60*/  IMAD.U32 R11, RZ, RZ, UR9 ;  /* 0x00000009ff0b7e24 */ /* 0x002fce000f8e00ff */
[----:B------:R-:W-:-:S07]  /*0d70*/  LEPC R20, `(.L_x_17) ;  /* 0x000000001014794e */ /* 0x000fce0000000000 */
[----:B--2---:R-:W-:Y:S05]  /*0d80*/  CALL.ABS.NOINC R14 ;  /* 0x000000000e007343 */ /* 0x004fea0003c00000 */
.L_x_17:
[----:B------:R-:W0:Y:S01]  /*0d90*/  LDCU UR4, c[0x0][0x388] ;  /* 0x00007100ff0477ac */ /* 0x000e220008000800 */
[----:B------:R-:W-:-:S04]  /*0da0*/  MOV R0, 0x208 ;  /* 0x0000020800007802 */ /* 0x000fc80000000f00 */
[----:B------:R1:W2:Y:S01]  /*0db0*/  LDC.64 R10, c[0x4][R0] ;  /* 0x01000000000a7b82 */ /* 0x0002a20000000a00 */
[----:B0-----:R-:W-:-:S09]  /*0dc0*/  UIADD3 UR4, UPT, UPT, UR4, -0x1, URZ ;  /* 0xffffffff04047890 */ /* 0x001fd2000fffe0ff */
[----:B------:R-:W0:Y:S02]  /*0dd0*/  I2F.F64 R6, UR4 ;  /* 0x0000000400067d12 */ /* 0x000e240008201c00 */
[----:B0-----:R-:W-:-:S10]  /*0de0*/  DMUL R6, R6, 0.5 ;  /* 0x3fe0000006067828 */ /* 0x001fd40000000000 */
[----:B------:R-:W0:Y:S02]  /*0df0*/  FRND.F64.FLOOR R6, R6 ;  /* 0x0000000600067313 */ /* 0x000e240000305800 */
[----:B0-----:R-:W-:-:S10]  /*0e00*/  DADD R8, R6, 3 ;  /* 0x4008000006087429 */ /* 0x001fd40000000000 */
[----:B------:R-:W0:Y:S02]  /*0e10*/  F2I.U32.F64.TRUNC R8, R8 ;  /* 0x0000000800087311 */ /* 0x000e24000030d000 */
[----:B0-----:R-:W-:-:S04]  /*0e20*/  IMAD.WIDE.U32 R38, R8, 0x8, RZ ;  /* 0x0000000808267825 */ /* 0x001fc800078e00ff */
[----:B------:R-:W-:Y:S02]  /*0e30*/  IMAD.MOV.U32 R4, RZ, RZ, R38 ;  /* 0x000000ffff047224 */ /* 0x000fe400078e0026 */
[----:B-12---:R-:W-:-:S07]  /*0e40*/  IMAD.MOV.U32 R5, RZ, RZ, R39 ;  /* 0x000000ffff057224 */ /* 0x006fce00078e0027 */
[----:B------:R-:W-:-:S07]  /*0e50*/  LEPC R20, `(.L_x_18) ;  /* 0x000000001014794e */ /* 0x000fce0000000000 */
[----:B------:R-:W-:Y:S05]  /*0e60*/  CALL.ABS.NOINC R10 ;  /* 0x000000000a007343 */ /* 0x000fea0003c00000 */
.L_x_18:
[----:B------:R-:W0:Y:S01]  /*0e70*/  LDC R42, c[0x0][0x388] ;  /* 0x0000e200ff2a7b82 */ /* 0x000e220000000800 */
[----:B------:R-:W-:Y:S01]  /*0e80*/  ISETP.NE.U32.AND P0, PT, R4, RZ, PT ;  /* 0x000000ff0400720c */ /* 0x000fe20003f05070 */
[----:B------:R-:W-:Y:S01]  /*0e90*/  BSSY.RECONVERGENT B6, `(.L_x_19) ;  /* 0x000001b000067945 */ /* 0x000fe20003800200 */
[----:B------:R-:W-:Y:S01]  /*0ea0*/  IMAD.MOV.U32 R30, RZ, RZ, R4 ;  /* 0x000000ffff1e7224 */ /* 0x000fe200078e0004 */
[----:B------:R-:W-:Y:S02]  /*0eb0*/  MOV R31, R5 ;  /* 0x00000005001f7202 */ /* 0x000fe40000000f00 */
[----:B------:R-:W-:Y:S01]  /*0ec0*/  ISETP.NE.AND.EX P0, PT, R5, RZ, PT, P0 ;  /* 0x000000ff0500720c */ /* 0x000fe20003f05300 */
[----:B0-----:R-:W-:-:S04]  /*0ed0*/  VIADD R42, R42, 0xffffffff ;  /* 0xffffffff2a2a7836 */ /* 0x001fc80000000000 */
[----:B------:R-:W0:Y:S02]  /*0ee0*/  I2F.F64 R6, R42 ;  /* 0x0000002a00067312 */ /* 0x000e240000201c00 */
[----:B0-----:R-:W-:-:S10]  /*0ef0*/  DMUL R6, R6, 0.5 ;  /* 0x3fe0000006067828 */ /* 0x001fd40000000000 */
[----:B------:R-:W0:Y:S02]  /*0f00*/  FRND.F64.FLOOR R6, R6 ;  /* 0x0000000600067313 */ /* 0x000e240000305800 */
[----:B0-----:R-:W-:-:S10]  /*0f10*/  DADD R36, R6, 3 ;  /* 0x4008000006247429 */ /* 0x001fd40000000000 */
[----:B------:R0:W1:Y:S01]  /*0f20*/  F2I.U32.F64.TRUNC R36, R36 ;  /* 0x0000002400247311 */ /* 0x000062000030d000 */
[----:B------:R-:W-:Y:S05]  /*0f30*/  @P0 BRA `(.L_x_20) ;  /* 0x0000000000400947 */ /* 0x000fea0003800000 */
[----:B------:R-:W-:Y:S01]  /*0f40*/  MOV R0, 0x218 ;  /* 0x0000021800007802 */ /* 0x000fe20000000f00 */
[----:B------:R-:W2:Y:S01]  /*0f50*/  LDCU.64 UR4, c[0x4][0x1e0] ;  /* 0x01003c00ff0477ac */ /* 0x000ea20008000a00 */
[----:B------:R-:W-:Y:S02]  /*0f60*/  IMAD.MOV.U32 R8, RZ, RZ, 0xea ;  /* 0x000000eaff087424 */ /* 0x000fe400078e00ff */
[----:B------:R3:W4:Y:S01]  /*0f70*/  LDC.64 R14, c[0x4][R0] ;  /* 0x01000000000e7b82 */ /* 0x0007220000000a00 */
[----:B------:R-:W5:Y:S01]  /*0f80*/  LDCU.64 UR6, c[0x4][0x190] ;  /* 0x01003200ff0677ac */ /* 0x000f620008000a00 */
[----:B------:R-:W-:Y:S02]  /*0f90*/  IMAD.MOV.U32 R12, RZ, RZ, 0x1 ;  /* 0x00000001ff0c7424 */ /* 0x000fe400078e00ff */
[----:B------:R-:W-:Y:S01]  /*0fa0*/  IMAD.MOV.U32 R13, RZ, RZ, RZ ;  /* 0x000000ffff0d7224 */ /* 0x000fe200078e00ff */
[----:B------:R-:W0:Y:S01]  /*0fb0*/  LDCU.64 UR8, c[0x4][0x10] ;  /* 0x01000200ff0877ac */ /* 0x000e220008000a00 */
[----:B--2---:R-:W-:-:S02]  /*0fc0*/  IMAD.U32 R4, RZ, RZ, UR4 ;  /* 0x00000004ff047e24 */ /* 0x004fc4000f8e00ff */
[----:B------:R-:W-:Y:S02]  /*0fd0*/  IMAD.U32 R5, RZ, RZ, UR5 ;  /* 0x00000005ff057e24 */ /* 0x000fe4000f8e00ff */
[----:B-----5:R-:W-:Y:S02]  /*0fe0*/  IMAD.U32 R6, RZ, RZ, UR6 ;  /* 0x00000006ff067e24 */ /* 0x020fe4000f8e00ff */
[----:B------:R-:W-:Y:S02]  /*0ff0*/  IMAD.U32 R7, RZ, RZ, UR7 ;  /* 0x00000007ff077e24 */ /* 0x000fe4000f8e00ff */
[----:B0-----:R-:W-:Y:S01]  /*1000*/  IMAD.U32 R10, RZ, RZ, UR8 ;  /* 0x00000008ff0a7e24 */ /* 0x001fe2000f8e00ff */
[----:B---3--:R-:W-:-:S07]  /*1010*/  MOV R11, UR9 ;  /* 0x00000009000b7c02 */ /* 0x008fce0008000f00 */
[----:B------:R-:W-:-:S07]  /*1020*/  LEPC R20, `(.L_x_20) ;  /* 0x000000001014794e */ /* 0x000fce0000000000 */
[----:B-1--4-:R-:W-:Y:S05]  /*1030*/  CALL.ABS.NOINC R14 ;  /* 0x000000000e007343 */ /* 0x012fea0003c00000 */
.L_x_20:
[----:B------:R-:W-:Y:S05]  /*1040*/  BSYNC.RECONVERGENT B6 ;  /* 0x0000000000067941 */ /* 0x000fea0003800200 */
.L_x_19:
[----:B------:R-:W2:Y:S01]  /*1050*/  LDC.64 R20, c[0x0][0x380] ;  /* 0x0000e000ff147b82 */ /* 0x000ea20000000a00 */
[C---:B------:R-:W-:Y:S01]  /*1060*/  VIADD R35, R2.reuse, 0x3 ;  /* 0x0000000302237836 */ /* 0x040fe20000000000 */
[C---:B------:R-:W-:Y:S01]  /*1070*/  IADD3 R45, PT, PT, R2.reuse, 0x2, RZ ;  /* 0x00000002022d7810 */ /* 0x040fe20007ffe0ff */
[----:B------:R-:W-:-:S05]  /*1080*/  VIADD R41, R2, 0x1 ;  /* 0x0000000102297836 */ /* 0x000fca0000000000 */
[----:B------:R-:W3:Y:S08]  /*1090*/  LDC.64 R14, c[0x3][RZ] ;  /* 0x00c00000ff0e7b82 */ /* 0x000ef00000000a00 */
[----:B------:R-:W4:Y:S01]  /*10a0*/  LDC.64 R12, c[0x3][0x8] ;  /* 0x00c00200ff0c7b82 */ /* 0x000f220000000a00 */
[----:B--2---:R-:W-:-:S07]  /*10b0*/  IMAD.WIDE.U32 R34, R35, 0x8, R20 ;  /* 0x0000000823227825 */ /* 0x004fce00078e0014 */
[----:B------:R-:W2:Y:S01]  /*10c0*/  LDC.64 R10, c[0x3][0x10] ;  /* 0x00c00400ff0a7b82 */ /* 0x000ea20000000a00 */
[--C-:B------:R-:W-:Y:S01]  /*10d0*/  IMAD.WIDE.U32 R40, R41, 0x8, R20.reuse ;  /* 0x0000000829287825 */ /* 0x100fe200078e0014 */
[----:B------:R-:W3:Y:S03]  /*10e0*/  LDG.E.64.CONSTANT R34, desc[UR36][R34.64] ;  /* 0x0000002422227981 */ /* 0x000ee6000c1e9b00 */
[----:B------:R-:W-:-:S03]  /*10f0*/  IMAD.WIDE.U32 R44, R45, 0x8, R20 ;  /* 0x000000082d2c7825 */ /* 0x000fc600078e0014 */
[----:B------:R-:W5:Y:S01]  /*1100*/  LDC.64 R8, c[0x3][0x18] ;  /* 0x00c00600ff087b82 */ /* 0x000f620000000a00 */
[----:B------:R-:W4:Y:S01]  /*1110*/  LDG.E.64.CONSTANT R40, desc[UR36][R40.64] ;  /* 0x0000002428287981 */ /* 0x000f22000c1e9b00 */
[----:B------:R-:W-:-:S03]  /*1120*/  IMAD.WIDE.U32 R46, R2, 0x8, R20 ;  /* 0x00000008022e7825 */ /* 0x000fc600078e0014 */
[----:B------:R-:W2:Y:S03]  /*1130*/  LDG.E.64.CONSTANT R44, desc[UR36][R44.64] ;  /* 0x000000242c2c7981 */ /* 0x000ea6000c1e9b00 */
[----:B------:R-:W0:Y:S01]  /*1140*/  LDC.64 R6, c[0x3][0x20] ;  /* 0x00c00800ff067b82 */ /* 0x000e220000000a00 */
[----:B------:R-:W5:Y:S01]  /*1150*/  LDG.E.64.CONSTANT R46, desc[UR36][R46.64] ;  /* 0x000000242e2e7981 */ /* 0x000f62000c1e9b00 */
[----:B-1----:R-:W-:-:S05]  /*1160*/  VIADD R0, R36, 0xfffffffc ;  /* 0xfffffffc24007836 */ /* 0x002fca0000000000 */
[----:B------:R-:W-:Y:S01]  /*1170*/  ISETP.NE.AND P0, PT, R0, RZ, PT ;  /* 0x000000ff0000720c */ /* 0x000fe20003f05270 */
[-C--:B---3--:R-:W-:Y:S02]  /*1180*/  DFMA R4, R34, R14.reuse, RZ ;  /* 0x0000000e2204722b */ /* 0x088fe400000000ff */
[----:B----4-:R-:W-:-:S06]  /*1190*/  DFMA R48, R40, R14, RZ ;  /* 0x0000000e2830722b */ /* 0x010fcc00000000ff */
[-C--:B--2---:R-:W-:Y:S02]  /*11a0*/  DFMA R4, R44, R12.reuse, R4 ;  /* 0x0000000c2c04722b */ /* 0x084fe40000000004 */
[----:B-----5:R-:W-:-:S06]  /*11b0*/  DFMA R50, R46, R12, R48 ;  /* 0x0000000c2e32722b */ /* 0x020fcc0000000030 */
[-C--:B------:R-:W-:Y:S02]  /*11c0*/  DFMA R48, R40, R10.reuse, R4 ;  /* 0x0000000a2830722b */ /* 0x080fe40000000004 */
[----:B------:R-:W1:Y:S01]  /*11d0*/  LDC.64 R4, c[0x3][0x28] ;  /* 0x00c00a00ff047b82 */ /* 0x000e620000000a00 */
[----:B------:R-:W-:-:S05]  /*11e0*/  DFMA R50, R46, R10, R50 ;  /* 0x0000000a2e32722b */ /* 0x000fca0000000032 */
[----:B------:R-:W-:-:S03]  /*11f0*/  DFMA R48, R46, R8, R48 ;  /* 0x000000082e30722b */ /* 0x000fc60000000030 */
[----:B------:R-:W-:-:S05]  /*1200*/  DFMA R50, R40, R8, R50 ;  /* 0x000000082832722b */ /* 0x000fca0000000032 */
[----:B0-----:R-:W-:-:S03]  /*1210*/  DFMA R48, R46, R6, R48 ;  /* 0x000000062e30722b */ /* 0x001fc60000000030 */
[----:B------:R-:W-:-:S05]  /*1220*/  DFMA R50, R44, R6, R50 ;  /* 0x000000062c32722b */ /* 0x000fca0000000032 */
[----:B-1----:R-:W-:-:S03]  /*1230*/  DFMA R48, R40, R4, R48 ;  /* 0x000000042830722b */ /* 0x002fc60000000030 */
[----:B------:R-:W-:-:S04]  /*1240*/  DFMA R50, R34, R4, R50 ;  /* 0x000000042232722b */ /* 0x000fc80000000032 */
[----:B------:R0:W-:Y:S04]  /*1250*/  ST.E.64 desc[UR36][R30.64], R48 ;  /* 0x000000301e007985 */ /* 0x0001e8000c101b24 */
[----:B------:R0:W-:Y:S01]  /*1260*/  ST.E.64 desc[UR36][R30.64+0x8], R50 ;  /* 0x000008321e007985 */ /* 0x0001e2000c101b24 */
[----:B------:R-:W-:Y:S05]  /*1270*/  @!P0 BRA `(.L_x_21) ;  /* 0x0000000400408947 */ /* 0x000fea0003800000 */
[C---:B------:R-:W-:Y:S02]  /*1280*/  ISETP.NE.AND P1, PT, R36.reuse, 0x5, PT ;  /* 0x000000052400780c */ /* 0x040fe40003f25270 */
[----:B------:R-:W-:-:S04]  /*1290*/  LOP3.LUT R3, R36, 0x1, RZ, 0xc0, !PT ;  /* 0x0000000124037812 */ /* 0x000fc800078ec0ff */
[----:B------:R-:W-:Y:S01]  /*12a0*/  ISETP.NE.U32.AND P0, PT, R3, 0x1, PT ;  /* 0x000000010300780c */ /* 0x000fe20003f05070 */
[----:B------:R-:W-:-:S03]  /*12b0*/  IMAD.MOV.U32 R3, RZ, RZ, RZ ;  /* 0x000000ffff037224 */ /* 0x000fc600078e00ff */
[----:B------:R-:W-:-:S03]  /*12c0*/  ISETP.NE.U32.AND.EX P0, PT, RZ, RZ, PT, P0 ;  /* 0x000000ffff00720c */ /* 0x000fc60003f05100 */
[----:B------:R-:W-:Y:S10]  /*12d0*/  @!P1 BRA `(.L_x_22) ;  /* 0x0000000000b89947 */ /* 0x000ff40003800000 */
[----:B------:R-:W-:Y:S01]  /*12e0*/  BSSY.RECONVERGENT B0, `(.L_x_22) ;  /* 0x000002d000007945 */ /* 0x000fe20003800200 */
[----:B------:R-:W-:Y:S01]  /*12f0*/  LOP3.LUT R3, R0, 0xfffffffe, RZ, 0xc0, !PT ;  /* 0xfffffffe00037812 */ /* 0x000fe200078ec0ff */
[----:B------:R-:W-:-:S07]  /*1300*/  IMAD.MOV.U32 R37, RZ, RZ, RZ ;  /* 0x000000ffff257224 */ /* 0x000fce00078e00ff */
.L_x_23:
[----:B------:R-:W-:-:S04]  /*1310*/  IMAD R43, R37, 0x2, R2 ;  /* 0x00000002252b7824 */ /* 0x000fc800078e0202 */
[C---:B-1----:R-:W-:Y:S01]  /*1320*/  VIADD R35, R43.reuse, 0x2 ;  /* 0x000000022b237836 */ /* 0x042fe20000000000 */
[C---:B------:R-:W-:Y:S01]  /*1330*/  IADD3 R55, PT, PT, R43.reuse, 0x1, RZ ;  /* 0x000000012b377810 */ /* 0x040fe20007ffe0ff */
[----:B------:R-:W-:-:S04]  /*1340*/  IMAD.WIDE.U32 R56, R43, 0x8, R20 ;  /* 0x000000082b387825 */ /* 0x000fc800078e0014 */
[--C-:B------:R-:W-:Y:S02]  /*1350*/  IMAD.WIDE.U32 R34, R35, 0x8, R20.reuse ;  /* 0x0000000823227825 */ /* 0x100fe400078e0014 */
[----:B------:R-:W2:Y:S02]  /*1360*/  LDG.E.64.CONSTANT R56, desc[UR36][R56.64] ;  /* 0x0000002438387981 */ /* 0x000ea4000c1e9b00 */
[----:B------:R-:W-:Y:S02]  /*1370*/  VIADD R41, R43, 0x3 ;  /* 0x000000032b297836 */ /* 0x000fe40000000000 */
[----:B------:R-:W3:Y:S01]  /*1380*/  LDG.E.64.CONSTANT R34, desc[UR36][R34.64] ;  /* 0x0000002422227981 */ /* 0x000ee2000c1e9b00 */
[----:B------:R-:W-:-:S04]  /*1390*/  IMAD.WIDE.U32 R54, R55, 0x8, R20 ;  /* 0x0000000837367825 */ /* 0x000fc800078e0014 */
[--C-:B------:R-:W-:Y:S02]  /*13a0*/  IMAD.WIDE.U32 R40, R41, 0x8, R20.reuse ;  /* 0x0000000829287825 */ /* 0x100fe400078e0014 */
[----:B------:R-:W4:Y:S02]  /*13b0*/  LDG.E.64.CONSTANT R54, desc[UR36][R54.64] ;  /* 0x0000002436367981 */ /* 0x000f24000c1e9b00 */
[----:B------:R-:W-:Y:S02]  /*13c0*/  VIADD R45, R43, 0x4 ;  /* 0x000000042b2d7836 */ /* 0x000fe40000000000 */
[----:B------:R-:W5:Y:S02]  /*13d0*/  LDG.E.64.CONSTANT R40, desc[UR36][R40.64] ;  /* 0x0000002428287981 */ /* 0x000f64000c1e9b00 */
[----:B------:R-:W-:-:S04]  /*13e0*/  IMAD.WIDE.U32 R44, R45, 0x8, R20 ;  /* 0x000000082d2c7825 */ /* 0x000fc800078e0014 */
[----:B------:R-:W-:Y:S02]  /*13f0*/  VIADD R47, R43, 0x5 ;  /* 0x000000052b2f7836 */ /* 0x000fe40000000000 */
[----:B------:R-:W5:Y:S02]  /*1400*/  LDG.E.64.CONSTANT R44, desc[UR36][R44.64] ;  /* 0x000000242c2c7981 */ /* 0x000f64000c1e9b00 */
[----:B------:R-:W-:-:S04]  /*1410*/  IMAD.WIDE.U32 R46, R47, 0x8, R20 ;  /* 0x000000082f2e7825 */ /* 0x000fc800078e0014 */
[----:B0-----:R-:W-:Y:S02]  /*1420*/  VIADD R49, R43, 0x6 ;  /* 0x000000062b317836 */ /* 0x001fe40000000000 */
[----:B------:R-:W5:Y:S02]  /*1430*/  LDG.E.64.CONSTANT R46, desc[UR36][R46.64] ;  /* 0x000000242e2e7981 */ /* 0x000f64000c1e9b00 */
[----:B------:R-:W-:-:S04]  /*1440*/  IMAD.WIDE.U32 R48, R49, 0x8, R20 ;  /* 0x0000000831307825 */ /* 0x000fc800078e0014 */
[----:B------:R-:W-:Y:S02]  /*1450*/  VIADD R51, R43, 0x7 ;  /* 0x000000072b337836 */ /* 0x000fe40000000000 */
[----:B------:R-:W5:Y:S02]  /*1460*/  LDG.E.64.CONSTANT R48, desc[UR36][R48.64] ;  /* 0x0000002430307981 */ /* 0x000f64000c1e9b00 */
[----:B------:R-:W-:-:S06]  /*1470*/  IMAD.WIDE.U32 R50, R51, 0x8, R20 ;  /* 0x0000000833327825 */ /* 0x000fcc00078e0014 */
[----:B------:R-:W5:Y:S01]  /*1480*/  LDG.E.64.CONSTANT R50, desc[UR36][R50.64] ;  /* 0x0000002432327981 */ /* 0x000f62000c1e9b00 */
[----:B------:R-:W-:-:S04]  /*1490*/  IADD3 R37, PT, PT, R37, 0x2, RZ ;  /* 0x0000000225257810 */ /* 0x000fc80007ffe0ff */
[----:B------:R-:W-:Y:S01]  /*14a0*/  ISETP.NE.AND P1, PT, R37, R3, PT ;  /* 0x000000032500720c */ /* 0x000fe20003f25270 */
[-C--:B--2---:R-:W-:Y:S02]  /*14b0*/  DFMA R56, R56, R14.reuse, RZ ;  /* 0x0000000e3838722b */ /* 0x084fe400000000ff */
[----:B---3--:R-:W-:-:S06]  /*14c0*/  DFMA R52, R34, R14, RZ ;  /* 0x0000000e2234722b */ /* 0x008fcc00000000ff */
[-C--:B----4-:R-:W-:Y:S02]  /*14d0*/  DFMA R54, R54, R12.reuse, R56 ;  /* 0x0000000c3636722b */ /* 0x090fe40000000038 */
[----:B-----5:R-:W-:-:S06]  /*14e0*/  DFMA R52, R40, R12, R52 ;  /* 0x0000000c2834722b */ /* 0x020fcc0000000034 */
[-C--:B------:R-:W-:Y:S02]  /*14f0*/  DFMA R54, R34, R10.reuse, R54 ;  /* 0x0000000a2236722b */ /* 0x080fe40000000036 */
[----:B------:R-:W-:-:S06]  /*1500*/  DFMA R52, R44, R10, R52 ;  /* 0x0000000a2c34722b */ /* 0x000fcc0000000034 */
[-C--:B------:R-:W-:Y:S02]  /*1510*/  DFMA R54, R40, R8.reuse, R54 ;  /* 0x000000082836722b */ /* 0x080fe40000000036 */
[----:B------:R-:W-:-:S06]  /*1520*/  DFMA R52, R46, R8, R52 ;  /* 0x000000082e34722b */ /* 0x000fcc0000000034 */
[-C--:B------:R-:W-:Y:S02]  /*1530*/  DFMA R54, R44, R6.reuse, R54 ;  /* 0x000000062c36722b */ /* 0x080fe40000000036 */
[----:B------:R-:W-:Y:S01]  /*1540*/  DFMA R48, R48, R6, R52 ;  /* 0x000000063030722b */ /* 0x000fe20000000034 */
[----:B------:R-:W-:-:S05]  /*1550*/  IMAD.WIDE.U32 R34, R37, 0x8, R30 ;  /* 0x0000000825227825 */ /* 0x000fca00078e001e */
[-C--:B------:R-:W-:Y:S02]  /*1560*/  DFMA R54, R46, R4.reuse, R54 ;  /* 0x000000042e36722b */ /* 0x080fe40000000036 */
[----:B------:R-:W-:-:S05]  /*1570*/  DFMA R48, R50, R4, R48 ;  /* 0x000000043230722b */ /* 0x000fca0000000030 */
[----:B------:R1:W-:Y:S04]  /*1580*/  ST.E.64 desc[UR36][R34.64], R54 ;  /* 0x0000003622007985 */ /* 0x0003e8000c101b24 */
[----:B------:R1:W-:Y:S01]  /*1590*/  ST.E.64 desc[UR36][R34.64+0x8], R48 ;  /* 0x0000083022007985 */ /* 0x0003e2000c101b24 */
[----:B------:R-:W-:Y:S05]  /*15a0*/  @P1 BRA `(.L_x_23) ;  /* 0xfffffffc00581947 */ /* 0x000fea000383ffff */
[----:B------:R-:W-:Y:S05]  /*15b0*/  BSYNC.RECONVERGENT B0 ;  /* 0x0000000000007941 */ /* 0x000fea0003800200 */
.L_x_22:
[----:B------:R-:W-:Y:S05]  /*15c0*/  @P0 BRA `(.L_x_21) ;  /* 0x00000000006c0947 */ /* 0x000fea0003800000 */
[----:B-1----:R-:W-:-:S04]  /*15d0*/  IMAD R35, R3, 0x2, R2 ;  /* 0x0000000203237824 */ /* 0x002fc800078e0202 */
[----:B------:R-:W-:-:S04]  /*15e0*/  IMAD.WIDE.U32 R44, R35, 0x8, R20 ;  /* 0x00000008232c7825 */ /* 0x000fc800078e0014 */
[C---:B0-----:R-:W-:Y:S02]  /*15f0*/  VIADD R51, R35.reuse, 0x1 ;  /* 0x0000000123337836 */ /* 0x041fe40000000000 */
[----:B------:R-:W2:Y:S01]  /*1600*/  LDG.E.64.CONSTANT R44, desc[UR36][R44.64] ;  /* 0x000000242c2c7981 */ /* 0x000ea2000c1e9b00 */
[----:B------:R-:W-:Y:S02]  /*1610*/  VIADD R49, R35, 0x2 ;  /* 0x0000000223317836 */ /* 0x000fe40000000000 */
[----:B------:R-:W-:-:S04]  /*1620*/  IMAD.WIDE.U32 R50, R51, 0x8, R20 ;  /* 0x0000000833327825 */ /* 0x000fc800078e0014 */
[--C-:B------:R-:W-:Y:S02]  /*1630*/  IMAD.WIDE.U32 R48, R49, 0x8, R20.reuse ;  /* 0x0000000831307825 */ /* 0x100fe400078e0014 */
[----:B------:R-:W3:Y:S02]  /*1640*/  LDG.E.64.CONSTANT R50, desc[UR36][R50.64] ;  /* 0x0000002432327981 */ /* 0x000ee4000c1e9b00 */
[C---:B------:R-:W-:Y:S02]  /*1650*/  VIADD R47, R35.reuse, 0x3 ;  /* 0x00000003232f7836 */ /* 0x040fe40000000000 */
[----:B------:R-:W4:Y:S01]  /*1660*/  LDG.E.64.CONSTANT R48, desc[UR36][R48.64] ;  /* 0x0000002430307981 */ /* 0x000f22000c1e9b00 */
[----:B------:R-:W-:Y:S02]  /*1670*/  VIADD R41, R35, 0x4 ;  /* 0x0000000423297836 */ /* 0x000fe40000000000 */
[----:B------:R-:W-:-:S04]  /*1680*/  IMAD.WIDE.U32 R46, R47, 0x8, R20 ;  /* 0x000000082f2e7825 */ /* 0x000fc800078e0014 */
[----:B------:R-:W-:Y:S02]  /*1690*/  IMAD.WIDE.U32 R40, R41, 0x8, R20 ;  /* 0x0000000829287825 */ /* 0x000fe400078e0014 */
[----:B------:R-:W5:Y:S01]  /*16a0*/  LDG.E.64.CONSTANT R46, desc[UR36][R46.64] ;  /* 0x000000242e2e7981 */ /* 0x000f62000c1e9b00 */
[----:B------:R-:W-:-:S03]  /*16b0*/  IADD3 R53, PT, PT, R35, 0x5, RZ ;  /* 0x0000000523357810 */ /* 0x000fc60007ffe0ff */
[----:B------:R-:W5:Y:S02]  /*16c0*/  LDG.E.64.CONSTANT R40, desc[UR36][R40.64] ;  /* 0x0000002428287981 */ /* 0x000f64000c1e9b00 */
[----:B------:R-:W-:-:S05]  /*16d0*/  IMAD.WIDE.U32 R52, R53, 0x8, R20 ;  /* 0x0000000835347825 */ /* 0x000fca00078e0014 */
[----:B------:R-:W5:Y:S01]  /*16e0*/  LDG.E.64.CONSTANT R34, desc[UR36][R52.64] ;  /* 0x0000002434227981 */ /* 0x000f62000c1e9b00 */
[----:B------:R-:W-:Y:S01]  /*16f0*/  VIADD R3, R3, 0x2 ;  /* 0x0000000203037836 */ /* 0x000fe20000000000 */
[----:B--2---:R-:W-:-:S08]  /*1700*/  DFMA R44, R44, R14, RZ ;  /* 0x0000000e2c2c722b */ /* 0x004fd000000000ff */
[----:B---3--:R-:W-:-:S08]  /*1710*/  DFMA R44, R50, R12, R44 ;  /* 0x0000000c322c722b */ /* 0x008fd0000000002c */
[----:B----4-:R-:W-:-:S08]  /*1720*/  DFMA R44, R48, R10, R44 ;  /* 0x0000000a302c722b */ /* 0x010fd0000000002c */
[----:B-----5:R-:W-:-:S08]  /*1730*/  DFMA R44, R46, R8, R44 ;  /* 0x000000082e2c722b */ /* 0x020fd0000000002c */
[----:B------:R-:W-:-:S08]  /*1740*/  DFMA R44, R40, R6, R44 ;  /* 0x00000006282c722b */ /* 0x000fd0000000002c */
[----:B------:R-:W-:Y:S01]  /*1750*/  DFMA R44, R34, R4, R44 ;  /* 0x00000004222c722b */ /* 0x000fe2000000002c */
[----:B------:R-:W-:-:S06]  /*1760*/  IMAD.WIDE.U32 R34, R3, 0x8, R30 ;  /* 0x0000000803227825 */ /* 0x000fcc00078e001e */
[----:B------:R2:W-:Y:S04]  /*1770*/  ST.E.64 desc[UR36][R34.64], R44 ;  /* 0x0000002c22007985 */ /* 0x0005e8000c101b24 */
.L_x_21:
[----:B------:R-:W3:Y:S02]  /*1780*/  LDCU UR4, c[0x0][0x388] ;  /* 0x00007100ff0477ac */ /* 0x000ee40008000800 */
[----:B---3--:R-:W-:-:S04]  /*1790*/  VIADD R0, R2, UR4 ;  /* 0x0000000402007c36 */ /* 0x008fc80008000000 */
[C---:B-12---:R-:W-:Y:S01]  /*17a0*/  VIADD R35, R0.reuse, 0xfffffffc ;  /* 0xfffffffc00237836 */ /* 0x046fe20000000000 */
[C---:B------:R-:W-:Y:S01]  /*17b0*/  IADD3 R45, PT, PT, R0.reuse, -0x1, RZ ;  /* 0xffffffff002d7810 */ /* 0x040fe20007ffe0ff */
[----:B------:R-:W-:Y:S02]  /*17c0*/  VIADD R41, R0, 0xfffffffe ;  /* 0xfffffffe00297836 */ /* 0x000fe40000000000 */
[----:B------:R-:W-:-:S04]  /*17d0*/  IMAD.WIDE.U32 R34, R35, 0x8, R20 ;  /* 0x0000000823227825 */ /* 0x000fc800078e0014 */
[--C-:B------:R-:W-:Y:S02]  /*17e0*/  IMAD.WIDE.U32 R40, R41, 0x8, R20.reuse ;  /* 0x0000000829287825 */ /* 0x100fe400078e0014 */
[----:B------:R-:W2:Y:S02]  /*17f0*/  LDG.E.64.CONSTANT R34, desc[UR36][R34.64] ;  /* 0x0000002422227981 */ /* 0x000ea4000c1e9b00 */
[----:B0-----:R-:W-:Y:S02]  /*1800*/  VIADD R49, R0, 0xfffffffd ;  /* 0xfffffffd00317836 */ /* 0x001fe40000000000 */
[----:B------:R-:W3:Y:S01]  /*1810*/  LDG.E.64.CONSTANT R40, desc[UR36][R40.64] ;  /* 0x0000002428287981 */ /* 0x000ee2000c1e9b00 */
[----:B------:R-:W-:-:S04]  /*1820*/  IMAD.WIDE.U32 R44, R45, 0x8, R20 ;  /* 0x000000082d2c7825 */ /* 0x000fc800078e0014 */
[----:B------:R-:W-:Y:S02]  /*1830*/  IMAD.WIDE.U32 R48, R49, 0x8, R20 ;  /* 0x0000000831307825 */ /* 0x000fe400078e0014 */
[----:B------:R-:W4:Y:S04]  /*1840*/  LDG.E.64.CONSTANT R44, desc[UR36][R44.64] ;  /* 0x000000242c2c7981 */ /* 0x000f28000c1e9b00 */
[----:B------:R-:W5:Y:S01]  /*1850*/  LDG.E.64.CONSTANT R20, desc[UR36][R48.64] ;  /* 0x0000002430147981 */ /* 0x000f62000c1e9b00 */
[C---:B------:R-:W-:Y:S01]  /*1860*/  VIADD R3, R36.reuse, 0xfffffffe ;  /* 0xfffffffe24037836 */ /* 0x040fe20000000000 */
[----:B------:R-:W-:Y:S01]  /*1870*/  ISETP.NE.AND P0, PT, R36, RZ, PT ;  /* 0x000000ff2400720c */ /* 0x000fe20003f05270 */
[-C--:B--2---:R-:W-:Y:S02]  /*1880*/  DFMA R46, R34, R14.reuse, RZ ;  /* 0x0000000e222e722b */ /* 0x084fe400000000ff */
[----:B---3--:R-:W-:-:S08]  /*1890*/  DFMA R14, R40, R14, RZ ;  /* 0x0000000e280e722b */ /* 0x008fd000000000ff */
        /* <DEDUP_REMOVED lines=8> */
[----:B------:R-:W-:-:S05]  /*1920*/  VIADD R7, R36, 0xffffffff ;  /* 0xffffffff24077836 */ /* 0x000fca0000000000 */
[-C--:B------:R-:W-:Y:S02]  /*1930*/  DFMA R14, R34, R4.reuse, R14 ;  /* 0x00000004220e722b */ /* 0x080fe4000000000e */
[----:B------:R-:W-:Y:S01]  /*1940*/  DFMA R46, R40, R4, R46 ;  /* 0x00000004282e722b */ /* 0x000fe2000000002e */
[----:B------:R-:W-:-:S04]  /*1950*/  IMAD.WIDE.U32 R6, R7, 0x8, R30 ;  /* 0x0000000807067825 */ /* 0x000fc800078e001e */
[----:B------:R-:W-:-:S05]  /*1960*/  IMAD.WIDE.U32 R4, R3, 0x8, R30 ;  /* 0x0000000803047825 */ /* 0x000fca00078e001e */
[----:B------:R0:W-:Y:S04]  /*1970*/  ST.E.64 desc[UR36][R4.64], R46 ;  /* 0x0000002e04007985 */ /* 0x0001e8000c101b24 */
[----:B------:R0:W-:Y:S01]  /*1980*/  ST.E.64 desc[UR36][R6.64], R14 ;  /* 0x0000000e06007985 */ /* 0x0001e2000c101b24 */
[----:B------:R-:W-:Y:S01]  /*1990*/  CS2R R34, SRZ ;  /* 0x0000000000227805 */ /* 0x000fe2000001ff00 */
[----:B------:R-:W-:Y:S06]  /*19a0*/  @!P0 BRA `(.L_x_24) ;  /* 0x0000000000708947 */ /* 0x000fec0003800000 */
[----:B------:R-:W-:Y:S01]  /*19b0*/  MOV R0, 0x208 ;  /* 0x0000020800007802 */ /* 0x000fe20000000f00 */
[----:B0-----:R-:W-:Y:S02]  /*19c0*/  IMAD.MOV.U32 R4, RZ, RZ, R38 ;  /* 0x000000ffff047224 */ /* 0x001fe400078e0026 */
[----:B------:R-:W-:Y:S01]  /*19d0*/  IMAD.MOV.U32 R5, RZ, RZ, R39 ;  /* 0x000000ffff057224 */ /* 0x000fe200078e0027 */
[----:B------:R0:W1:Y:S06]  /*19e0*/  LDC.64 R6, c[0x4][R0] ;  /* 0x0100000000067b82 */ /* 0x00006c0000000a00 */
[----:B------:R-:W-:-:S07]  /*19f0*/  LEPC R20, `(.L_x_25) ;  /* 0x000000001014794e */ /* 0x000fce0000000000 */
[----:B01----:R-:W-:Y:S05]  /*1a00*/  CALL.ABS.NOINC R6 ;  /* 0x0000000006007343 */ /* 0x003fea0003c00000 */
.L_x_25:
[----:B------:R-:W-:Y:S01]  /*1a10*/  ISETP.NE.U32.AND P0, PT, R4, RZ, PT ;  /* 0x000000ff0400720c */ /* 0x000fe20003f05070 */
[----:B------:R-:W-:Y:S01]  /*1a20*/  IMAD.MOV.U32 R35, RZ, RZ, R4 ;  /* 0x000000ffff237224 */ /* 0x000fe200078e0004 */
[----:B------:R-:W-:Y:S02]  /*1a30*/  MOV R34, R5 ;  /* 0x0000000500227202 */ /* 0x000fe40000000f00 */
[----:B------:R-:W-:-:S13]  /*1a40*/  ISETP.NE.AND.EX P0, PT, R5, RZ, PT, P0 ;  /* 0x000000ff0500720c */ /* 0x000fda0003f05300 */
[----:B------:R-:W-:Y:S05]  /*1a50*/  @P0 BRA `(.L_x_24) ;  /* 0x0000000000440947 */ /* 0x000fea0003800000 */
[----:B------:R-:W-:Y:S02]  /*1a60*/  MOV R0, 0x210 ;  /* 0x0000021000007802 */ /* 0x000fe40000000f00 */
[----:B------:R-:W-:Y:S02]  /*1a70*/  CS2R R4, SRZ ;  /* 0x0000000000047805 */ /* 0x000fe4000001ff00 */
[----:B------:R0:W1:Y:S05]  /*1a80*/  LDC.64 R6, c[0x4][R0] ;  /* 0x0100000000067b82 */ /* 0x00006a0000000a00 */
[----:B------:R-:W-:-:S07]  /*1a90*/  LEPC R20, `(.L_x_26) ;  /* 0x000000001014794e */ /* 0x000fce0000000000 */
[----:B01----:R-:W-:Y:S05]  /*1aa0*/  CALL.ABS.NOINC R6 ;  /* 0x0000000006007343 */ /* 0x003fea0003c00000 */
.L_x_26:
[----:B------:R-:W0:Y:S01]  /*1ab0*/  LDC.64 R10, c[0x4][0x1f0] ;  /* 0x01007c00ff0a7b82 */ /* 0x000e220000000a00 */
[----:B------:R-:W-:Y:S01]  /*1ac0*/  MOV R0, 0x200 ;  /* 0x0000020000007802 */ /* 0x000fe20000000f00 */
[----:B------:R-:W1:Y:S01]  /*1ad0*/  LDCU.64 UR4, c[0x4][0x1f8] ;  /* 0x01003f00ff0477ac */ /* 0x000e620008000a00 */
[----:B------:R-:W-:Y:S02]  /*1ae0*/  IMAD.MOV.U32 R6, RZ, RZ, R33 ;  /* 0x000000ffff067224 */ /* 0x000fe400078e0021 */
[----:B------:R-:W-:-:S03]  /*1af0*/  IMAD.MOV.U32 R7, RZ, RZ, R32 ;  /* 0x000000ffff077224 */ /* 0x000fc600078e0020 */
[----:B------:R2:W3:Y:S01]  /*1b00*/  LDC.64 R8, c[0x4][R0] ;  /* 0x0100000000087b82 */ /* 0x0004e20000000a00 */
[----:B-1----:R-:W-:Y:S02]  /*1b10*/  IMAD.U32 R4, RZ, RZ, UR4 ;  /* 0x00000004ff047e24 */ /* 0x002fe4000f8e00ff */
[----:B------:R-:W-:Y:S01]  /*1b20*/  IMAD.U32 R5, RZ, RZ, UR5 ;  /* 0x00000005ff057e24 */ /* 0x000fe2000f8e00ff */
[----:B0-----:R2:W-:Y:S06]  /*1b30*/  STL.64 [R1], R10 ;  /* 0x0000000a01007387 */ /* 0x0015ec0000100a00 */
[----:B------:R-:W-:-:S07]  /*1b40*/  LEPC R20, `(.L_x_27) ;  /* 0x000000001014794e */ /* 0x000fce0000000000 */
[----:B--23--:R-:W-:Y:S05]  /*1b50*/  CALL.ABS.NOINC R8 ;  /* 0x0000000008007343 */ /* 0x00cfea0003c00000 */
.L_x_27:
[----:B------:R-:W-:Y:S05]  /*1b60*/  BPT.TRAP 0x1 ;  /* 0x000000040000795c */ /* 0x000fea0000300000 */
.L_x_24:
[C---:B------:R-:W-:Y:S01]  /*1b70*/  ISETP.NE.AND P1, PT, R36.reuse, RZ, PT ;  /* 0x000000ff2400720c */ /* 0x040fe20003f25270 */
[----:B------:R-:W-:Y:S01]  /*1b80*/  IMAD.SHL.U32 R0, R36, 0x8, RZ ;  /* 0x0000000824007824 */ /* 0x000fe200078e00ff */
[----:B0-----:R-:W-:-:S04]  /*1b90*/  SHF.R.U32.HI R5, RZ, 0x1d, R36 ;  /* 0x0000001dff057819 */ /* 0x001fc80000011624 */
[----:B------:R-:W-:-:S04]  /*1ba0*/  IADD3 R3, P0, PT, R30, R0, RZ ;  /* 0x000000001e037210 */ /* 0x000fc80007f1e0ff */
[----:B------:R-:W-:-:S03]  /*1bb0*/  IADD3.X R4, PT, PT, R31, R5, RZ, P0, !PT ;  /* 0x000000051f047210 */ /* 0x000fc600007fe4ff */
[----:B------:R-:W-:Y:S06]  /*1bc0*/  @!P1 BRA `(.L_x_28) ;  /* 0x0000000c007c9947 */ /* 0x000fec0003800000 */
[----:B------:R-:W-:Y:S01]  /*1bd0*/  BSSY.RECONVERGENT B0, `(.L_x_28) ;  /* 0x00000de000007945 */ /* 0x000fe20003800200 */
[----:B------:R-:W-:Y:S02]  /*1be0*/  IMAD.MOV.U32 R6, RZ, RZ, R30 ;  /* 0x000000ffff067224 */ /* 0x000fe400078e001e */
[----:B------:R-:W-:-:S07]  /*1bf0*/  IMAD.MOV.U32 R7, RZ, RZ, R31 ;  /* 0x000000ffff077224 */ /* 0x000fce00078e001f */
.L_x_49:
[C---:B------:R-:W-:Y:S01]  /*1c00*/  IADD3 R12, P1, PT, R6.reuse, 0x100, RZ ;  /* 0x00000100060c7810 */ /* 0x040fe20007f3e0ff */
[----:B------:R-:W-:Y:S01]  /*1c10*/  BSSY.RECONVERGENT B1, `(.L_x_29) ;  /* 0x00000d8000017945 */ /* 0x000fe20003800200 */
[----:B------:R-:W-:Y:S01]  /*1c20*/  IADD3 R10, P2, PT, R6, 0x8, RZ ;  /* 0x00000008060a7810 */ /* 0x000fe20007f5e0ff */
[----:B---3--:R-:W-:Y:S01]  /*1c30*/  IMAD.MOV.U32 R14, RZ, RZ, R6 ;  /* 0x000000ffff0e7224 */ /* 0x008fe200078e0006 */
[CC--:B------:R-:W-:Y:S01]  /*1c40*/  ISETP.LT.U32.AND P0, PT, R12.reuse, R3.reuse, PT ;  /* 0x000000030c00720c */ /* 0x0c0fe20003f01070 */
[--C-:B------:R-:W-:Y:S01]  /*1c50*/  IMAD.X R13, RZ, RZ, R7.reuse, P1 ;  /* 0x000000ffff0d7224 */ /* 0x100fe200008e0607 */
[----:B------:R-:W-:Y:S01]  /*1c60*/  ISETP.GE.U32.AND P1, PT, R12, R3, PT ;  /* 0x000000030c00720c */ /* 0x000fe20003f26070 */
[----:B------:R-:W-:Y:S01]  /*1c70*/  IMAD.X R11, RZ, RZ, R7, P2 ;  /* 0x000000ffff0b7224 */ /* 0x000fe200010e0607 */
[----:B------:R-:W-:Y:S01]  /*1c80*/  MOV R15, R7 ;  /* 0x00000007000f7202 */ /* 0x000fe20000000f00 */
[----:B------:R-:W-:Y:S01]  /*1c90*/  IMAD.MOV.U32 R6, RZ, RZ, R12 ;  /* 0x000000ffff067224 */ /* 0x000fe200078e000c */
[CC--:B------:R-:W-:Y:S01]  /*1ca0*/  ISETP.LT.U32.AND.EX P0, PT, R13.reuse, R4.reuse, PT, P0 ;  /* 0x000000040d00720c */ /* 0x0c0fe20003f01100 */
[----:B------:R-:W-:Y:S01]  /*1cb0*/  IMAD.MOV.U32 R7, RZ, RZ, R13 ;  /* 0x000000ffff077224 */ /* 0x000fe200078e000d */
[----:B------:R-:W-:-:S02]  /*1cc0*/  ISETP.GE.U32.AND.EX P1, PT, R13, R4, PT, P1 ;  /* 0x000000040d00720c */ /* 0x000fc40003f26110 */
[----:B------:R-:W-:Y:S02]  /*1cd0*/  SEL R8, R12, R3, P0 ;  /* 0x000000030c087207 */ /* 0x000fe40000000000 */
[----:B------:R-:W-:Y:S02]  /*1ce0*/  SEL R9, R13, R4, P0 ;  /* 0x000000040d097207 */ /* 0x000fe40000000000 */
[----:B------:R-:W-:-:S04]  /*1cf0*/  ISETP.NE.U32.AND P0, PT, R10, R8, PT ;  /* 0x000000080a00720c */ /* 0x000fc80003f05070 */
[----:B------:R-:W-:-:S13]  /*1d00*/  ISETP.NE.AND.EX P0, PT, R11, R9, PT, P0 ;  /* 0x000000090b00720c */ /* 0x000fda0003f05300 */
[----:B------:R-:W-:Y:S05]  /*1d10*/  @!P0 BRA `(.L_x_30) ;  /* 0x0000000c001c8947 */ /* 0x000fea0003800000 */
[----:B------:R-:W-:Y:S01]  /*1d20*/  CS2R R12, SRZ ;  /* 0x00000000000c7805 */ /* 0x000fe2000001ff00 */
[----:B------:R-:W-:Y:S02]  /*1d30*/  IMAD.MOV.U32 R37, RZ, RZ, R14 ;  /* 0x000000ffff257224 */ /* 0x000fe400078e000e */
[----:B------:R-:W-:-:S07]  /*1d40*/  IMAD.MOV.U32 R41, RZ, RZ, R15 ;  /* 0x000000ffff297224 */ /* 0x000fce00078e000f */
.L_x_48:
[----:B------:R-:W-:Y:S01]  /*1d50*/  IMAD.MOV.U32 R40, RZ, RZ, R37 ;  /* 0x000000ffff287224 */ /* 0x000fe200078e0025 */
[----:B------:R-:W2:Y:S04]  /*1d60*/  LD.E.64 R38, desc[UR36][R14.64] ;  /* 0x000000240e267980 */ /* 0x000ea8000c101b00 */
[----:B---3--:R-:W2:Y:S01]  /*1d70*/  LD.E.64 R20, desc[UR36][R40.64+0x8] ;  /* 0x0000082428147980 */ /* 0x008ea2000c101b00 */
[----:B------:R-:W-:Y:S01]  /*1d80*/  BSSY.RECONVERGENT B2, `(.L_x_31) ;  /* 0x00000b8000027945 */ /* 0x000fe20003800200 */
[----:B------:R-:W-:Y:S01]  /*1d90*/  MOV R37, R10 ;  /* 0x0000000a00257202 */ /* 0x000fe20000000f00 */
[----:B------:R-:W-:Y:S01]  /*1da0*/  IMAD.MOV.U32 R43, RZ, RZ, R11 ;  /* 0x000000ffff2b7224 */ /* 0x000fe200078e000b */
[----:B--2---:R-:W-:-:S14]  /*1db0*/  DSETP.GEU.AND P0, PT, R20, R38, PT ;  /* 0x000000261400722a */ /* 0x004fdc0003f0e000 */
[----:B------:R-:W-:Y:S05]  /*1dc0*/  @!P0 BRA `(.L_x_32) ;  /* 0x0000000000648947 */ /* 0x000fea0003800000 */
[----:B------:R-:W2:Y:S01]  /*1dd0*/  LD.E.64 R44, desc[UR36][R10.64+-0x8] ;  /* 0xfffff8240a2c7980 */ /* 0x000ea2000c101b00 */
[----:B------:R-:W-:Y:S01]  /*1de0*/  BSSY.RECONVERGENT B3, `(.L_x_33) ;  /* 0x0000013000037945 */ /* 0x000fe20003800200 */
[----:B------:R-:W-:Y:S02]  /*1df0*/  IMAD.MOV.U32 R46, RZ, RZ, R10 ;  /* 0x000000ffff2e7224 */ /* 0x000fe400078e000a */
[----:B------:R-:W-:Y:S01]  /*1e00*/  IMAD.MOV.U32 R47, RZ, RZ, R11 ;  /* 0x000000ffff2f7224 */ /* 0x000fe200078e000b */
[----:B--2---:R-:W-:-:S14]  /*1e10*/  DSETP.GEU.AND P0, PT, R20, R44, PT ;  /* 0x0000002c1400722a */ /* 0x004fdc0003f0e000 */
[----:B------:R-:W-:Y:S05]  /*1e20*/  @P0 BRA `(.L_x_34) ;  /* 0x0000000000380947 */ /* 0x000fea0003800000 */
[----:B------:R-:W-:-:S04]  /*1e30*/  IADD3 R48, P0, PT, R10, -0x8, RZ ;  /* 0xfffffff80a307810 */ /* 0x000fc80007f1e0ff */
[----:B------:R-:W-:-:S09]  /*1e40*/  IADD3.X R49, PT, PT, R11, -0x1, RZ, P0, !PT ;  /* 0xffffffff0b317810 */ /* 0x000fd200007fe4ff */
.L_x_35:
[----:B------:R-:W-:Y:S01]  /*1e50*/  IMAD.MOV.U32 R40, RZ, RZ, R46 ;  /* 0x000000ffff287224 */ /* 0x000fe200078e002e */
[----:B------:R-:W-:Y:S01]  /*1e60*/  MOV R38, R48 ;  /* 0x0000003000267202 */ /* 0x000fe20000000f00 */
[----:B------:R-:W-:Y:S02]  /*1e70*/  IMAD.MOV.U32 R41, RZ, RZ, R47 ;  /* 0x000000ffff297224 */ /* 0x000fe400078e002f */
[----:B------:R-:W-:-:S03]  /*1e80*/  IMAD.MOV.U32 R39, RZ, RZ, R49 ;  /* 0x000000ffff277224 */ /* 0x000fc600078e0031 */
[----:B------:R0:W-:Y:S04]  /*1e90*/  ST.E.64 desc[UR36][R40.64], R44 ;  /* 0x0000002c28007985 */ /* 0x0001e8000c101b24 */
[----:B0-----:R-:W2:Y:S01]  /*1ea0*/  LD.E.64 R44, desc[UR36][R38.64+-0x8] ;  /* 0xfffff824262c7980 */ /* 0x001ea2000c101b00 */
[----:B------:R-:W-:Y:S01]  /*1eb0*/  IMAD.MOV.U32 R46, RZ, RZ, R48 ;  /* 0x000000ffff2e7224 */ /* 0x000fe200078e0030 */
[----:B------:R-:W-:Y:S01]  /*1ec0*/  IADD3 R48, P2, PT, R48, -0x8, RZ ;  /* 0xfffffff830307810 */ /* 0x000fe20007f5e0ff */
[----:B------:R-:W-:-:S03]  /*1ed0*/  IMAD.MOV.U32 R47, RZ, RZ, R49 ;  /* 0x000000ffff2f7224 */ /* 0x000fc600078e0031 */
[----:B------:R-:W-:Y:S01]  /*1ee0*/  IADD3.X R49, PT, PT, R49, -0x1, RZ, P2, !PT ;  /* 0xffffffff31317810 */ /* 0x000fe200017fe4ff */
[----:B--2---:R-:W-:-:S14]  /*1ef0*/  DSETP.GEU.AND P0, PT, R20, R44, PT ;  /* 0x0000002c1400722a */ /* 0x004fdc0003f0e000 */
[----:B------:R-:W-:Y:S05]  /*1f00*/  @!P0 BRA `(.L_x_35) ;  /* 0xfffffffc00d08947 */ /* 0x000fea000383ffff */
.L_x_34:
[----:B------:R-:W-:Y:S05]  /*1f10*/  BSYNC.RECONVERGENT B3 ;  /* 0x0000000000037941 */ /* 0x000fea0003800200 */
.L_x_33:
[----:B------:R-:W-:Y:S02]  /*1f20*/  IMAD.MOV.U32 R38, RZ, RZ, R46 ;  /* 0x000000ffff267224 */ /* 0x000fe400078e002e */
[----:B------:R-:W-:-:S05]  /*1f30*/  IMAD.MOV.U32 R39, RZ, RZ, R47 ;  /* 0x000000ffff277224 */ /* 0x000fca00078e002f */
[----:B------:R0:W-:Y:S01]  /*1f40*/  ST.E.64 desc[UR36][R38.64], R20 ;  /* 0x0000001426007985 */ /* 0x0001e2000c101b24 */
[----:B------:R-:W-:Y:S05]  /*1f50*/  BRA `(.L_x_36) ;  /* 0x0000000800687947 */ /* 0x000fea0003800000 */
.L_x_32:
[----:B------:R-:W-:Y:S01]  /*1f60*/  LOP3.LUT R46, R12, 0x3, RZ, 0xc0, !PT ;  /* 0x000000030c2e7812 */ /* 0x000fe200078ec0ff */
[----:B------:R-:W-:Y:S01]  /*1f70*/  BSSY.RECONVERGENT B3, `(.L_x_37) ;  /* 0x0000020000037945 */ /* 0x000fe20003800200 */
[----:B------:R-:W-:Y:S01]  /*1f80*/  IADD3 R38, P2, PT, R40, 0x10, RZ ;  /* 0x0000001028267810 */ /* 0x000fe20007f5e0ff */
[----:B------:R-:W-:Y:S01]  /*1f90*/  IMAD.MOV.U32 R56, RZ, RZ, R10 ;  /* 0x000000ffff387224 */ /* 0x000fe200078e000a */
[----:B------:R-:W-:Y:S01]  /*1fa0*/  ISETP.NE.U32.AND P0, PT, R46, 0x3, PT ;  /* 0x000000032e00780c */ /* 0x000fe20003f05070 */
[----:B------:R-:W-:Y:S01]  /*1fb0*/  IMAD.MOV.U32 R57, RZ, RZ, R11 ;  /* 0x000000ffff397224 */ /* 0x000fe200078e000b */
[----:B------:R-:W-:Y:S02]  /*1fc0*/  IADD3.X R39, PT, PT, RZ, R41, RZ, P2, !PT ;  /* 0x00000029ff277210 */ /* 0x000fe400017fe4ff */
[----:B------:R-:W-:-:S13]  /*1fd0*/  ISETP.NE.AND.EX P0, PT, RZ, RZ, PT, P0 ;  /* 0x000000ffff00720c */ /* 0x000fda0003f05300 */
[----:B------:R-:W-:Y:S05]  /*1fe0*/  @!P0 BRA `(.L_x_38) ;  /* 0x0000000000608947 */ /* 0x000fea0003800000 */
[----:B------:R-:W2:Y:S01]  /*1ff0*/  LD.E.64 R44, desc[UR36][R10.64+-0x8] ;  /* 0xfffff8240a2c7980 */ /* 0x000ea2000c101b00 */
[----:B------:R-:W-:Y:S02]  /*2000*/  ISETP.NE.U32.AND P0, PT, R46, RZ, PT ;  /* 0x000000ff2e00720c */ /* 0x000fe40003f05070 */
[----:B------:R-:W-:Y:S02]  /*2010*/  IADD3 R38, P2, PT, R40, 0x8, RZ ;  /* 0x0000000828267810 */ /* 0x000fe40007f5e0ff */
[----:B------:R-:W-:Y:S02]  /*2020*/  ISETP.NE.AND.EX P0, PT, RZ, RZ, PT, P0 ;  /* 0x000000ffff00720c */ /* 0x000fe40003f05300 */
[----:B------:R-:W-:Y:S01]  /*2030*/  IADD3 R56, P3, PT, R10, -0x8, RZ ;  /* 0xfffffff80a387810 */ /* 0x000fe20007f7e0ff */
[----:B------:R-:W-:-:S03]  /*2040*/  IMAD.X R39, RZ, RZ, R41, P2 ;  /* 0x000000ffff277224 */ /* 0x000fc600010e0629 */
[----:B------:R-:W-:Y:S01]  /*2050*/  IADD3.X R57, PT, PT, R11, -0x1, RZ, P3, !PT ;  /* 0xffffffff0b397810 */ /* 0x000fe20001ffe4ff */
[----:B--2---:R0:W-:Y:S06]  /*2060*/  ST.E.64 desc[UR36][R40.64+0x8], R44 ;  /* 0x0000082c28007985 */ /* 0x0041ec000c101b24 */
[----:B------:R-:W-:Y:S05]  /*2070*/  @!P0 BRA `(.L_x_38) ;  /* 0x00000000003c8947 */ /* 0x000fea0003800000 */
[----:B0-----:R-:W2:Y:S01]  /*2080*/  LD.E.64 R44, desc[UR36][R10.64+-0x10] ;  /* 0xfffff0240a2c7980 */ /* 0x001ea2000c101b00 */
[----:B------:R-:W-:Y:S01]  /*2090*/  ISETP.NE.U32.AND P0, PT, R46, 0x1, PT ;  /* 0x000000012e00780c */ /* 0x000fe20003f05070 */
[----:B------:R-:W-:Y:S01]  /*20a0*/  IMAD.MOV.U32 R38, RZ, RZ, R40 ;  /* 0x000000ffff267224 */ /* 0x000fe200078e0028 */
[----:B------:R-:W-:Y:S01]  /*20b0*/  IADD3 R56, P2, PT, R10, -0x10, RZ ;  /* 0xfffffff00a387810 */ /* 0x000fe20007f5e0ff */
[----:B------:R-:W-:Y:S01]  /*20c0*/  IMAD.MOV.U32 R39, RZ, RZ, R41 ;  /* 0x000000ffff277224 */ /* 0x000fe200078e0029 */
[----:B------:R-:W-:Y:S02]  /*20d0*/  ISETP.NE.AND.EX P0, PT, RZ, RZ, PT, P0 ;  /* 0x000000ffff00720c */ /* 0x000fe40003f05300 */
[----:B------:R-:W-:Y:S01]  /*20e0*/  IADD3.X R57, PT, PT, R11, -0x1, RZ, P2, !PT ;  /* 0xffffffff0b397810 */ /* 0x000fe200017fe4ff */
[----:B--2---:R1:W-:Y:S10]  /*20f0*/  ST.E.64 desc[UR36][R40.64], R44 ;  /* 0x0000002c28007985 */ /* 0x0043f4000c101b24 */
[----:B------:R-:W-:Y:S05]  /*2100*/  @!P0 BRA `(.L_x_38) ;  /* 0x0000000000188947 */ /* 0x000fea0003800000 */
[----:B-1----:R-:W2:Y:S01]  /*2110*/  LD.E.64 R44, desc[UR36][R10.64+-0x18] ;  /* 0xffffe8240a2c7980 */ /* 0x002ea2000c101b00 */
[----:B------:R-:W-:Y:S02]  /*2120*/  IADD3 R38, P2, PT, R40, -0x8, RZ ;  /* 0xfffffff828267810 */ /* 0x000fe40007f5e0ff */
[----:B------:R-:W-:Y:S02]  /*2130*/  IADD3 R56, P0, PT, R10, -0x18, RZ ;  /* 0xffffffe80a387810 */ /* 0x000fe40007f1e0ff */
[----:B------:R-:W-:Y:S02]  /*2140*/  IADD3.X R39, PT, PT, R41, -0x1, RZ, P2, !PT ;  /* 0xffffffff29277810 */ /* 0x000fe400017fe4ff */
[----:B------:R-:W-:Y:S01]  /*2150*/  IADD3.X R57, PT, PT, R11, -0x1, RZ, P0, !PT ;  /* 0xffffffff0b397810 */ /* 0x000fe200007fe4ff */
[----:B--2---:R2:W-:Y:S08]  /*2160*/  ST.E.64 desc[UR36][R40.64+-0x8], R44 ;  /* 0xfffff82c28007985 */ /* 0x0045f0000c101b24 */
.L_x_38:
[----:B------:R-:W-:Y:S05]  /*2170*/  BSYNC.RECONVERGENT B3 ;  /* 0x0000000000037941 */ /* 0x000fea0003800200 */
.L_x_37:
[----:B------:R-:W-:Y:S01]  /*2180*/  ISETP.GE.U32.AND P0, PT, R12, 0x3, PT ;  /* 0x000000030c00780c */ /* 0x000fe20003f06070 */
[----:B------:R-:W-:Y:S03]  /*2190*/  BSSY.RECONVERGENT B3, `(.L_x_39) ;  /* 0x0000075000037945 */ /* 0x000fe60003800200 */
[----:B------:R-:W-:-:S13]  /*21a0*/  ISETP.GE.U32.AND.EX P0, PT, R13, RZ, PT, P0 ;  /* 0x000000ff0d00720c */ /* 0x000fda0003f06100 */
[----:B------:R-:W-:Y:S05]  /*21b0*/  @!P0 BRA `(.L_x_40) ;  /* 0x0000000400c88947 */ /* 0x000fea0003800000 */
[----:B------:R-:W-:Y:S01]  /*21c0*/  ISETP.GT.U32.AND P0, PT, R56, R14, PT ;  /* 0x0000000e3800720c */ /* 0x000fe20003f04070 */
[----:B------:R-:W-:Y:S03]  /*21d0*/  BSSY.RELIABLE B4, `(.L_x_41) ;  /* 0x000005d000047945 */ /* 0x000fe60003800100 */
[----:B------:R-:W-:-:S13]  /*21e0*/  ISETP.GT.AND.EX P0, PT, R57, R15, PT, P0 ;  /* 0x0000000f3900720c */ /* 0x000fda0003f04300 */
[----:B------:R-:W-:Y:S05]  /*21f0*/  @!P0 BRA `(.L_x_42) ;  /* 0x0000000400688947 */ /* 0x000fea0003800000 */
[----:B012---:R-:W-:Y:S01]  /*2200*/  IADD3 R40, P0, PT, -R14, R56, RZ ;  /* 0x000000380e287210 */ /* 0x007fe20007f1e1ff */
[----:B------:R-:W-:Y:S03]  /*2210*/  BSSY.RECONVERGENT B5, `(.L_x_43) ;  /* 0x0000034000057945 */ /* 0x000fe60003800200 */
[----:B------:R-:W-:Y:S02]  /*2220*/  ISETP.GT.U32.AND P2, PT, R40, 0x60, PT ;  /* 0x000000602800780c */ /* 0x000fe40003f44070 */
[----:B------:R-:W-:Y:S02]  /*2230*/  IADD3.X R40, PT, PT, ~R15, R57, RZ, P0, !PT ;  /* 0x000000390f287210 */ /* 0x000fe400007fe5ff */
[----:B------:R-:W-:Y:S02]  /*2240*/  PLOP3.LUT P0, PT, PT, PT, PT, 0x80, 0x8 ;  /* 0x000000000008781c */ /* 0x000fe40003f0f070 */
[----:B------:R-:W-:-:S13]  /*2250*/  ISETP.GT.AND.EX P2, PT, R40, RZ, PT, P2 ;  /* 0x000000ff2800720c */ /* 0x000fda0003f44320 */
[----:B------:R-:W-:Y:S05]  /*2260*/  @!P2 BRA `(.L_x_44) ;  /* 0x0000000000b8a947 */ /* 0x000fea0003800000 */
[----:B------:R-:W-:Y:S02]  /*2270*/  IADD3 R59, P2, PT, R14, 0x60, RZ ;  /* 0x000000600e3b7810 */ /* 0x000fe40007f5e0ff */
[----:B------:R-:W-:-:S03]  /*2280*/  PLOP3.LUT P0, PT, PT, PT, PT, 0x8, 0x80 ;  /* 0x000000000080781c */ /* 0x000fc60003f0e170 */
[----:B------:R-:W-:-:S10]  /*2290*/  IMAD.X R58, RZ, RZ, R15, P2 ;  /* 0x000000ffff3a7224 */ /* 0x000fd400010e060f */
.L_x_45:
[----:B------:R-:W-:Y:S02]  /*22a0*/  IMAD.MOV.U32 R40, RZ, RZ, R56 ;  /* 0x000000ffff287224 */ /* 0x000fe400078e0038 */
[----:B------:R-:W-:-:S05]  /*22b0*/  IMAD.MOV.U32 R41, RZ, RZ, R57 ;  /* 0x000000ffff297224 */ /* 0x000fca00078e0039 */
[----:B------:R-:W2:Y:S04]  /*22c0*/  LD.E.64 R50, desc[UR36][R40.64+-0x8] ;  /* 0xfffff82428327980 */ /* 0x000ea8000c101b00 */
[----:B--2---:R0:W-:Y:S04]  /*22d0*/  ST.E.64 desc[UR36][R38.64+-0x8], R50 ;  /* 0xfffff83226007985 */ /* 0x0041e8000c101b24 */
[----:B------:R-:W2:Y:S04]  /*22e0*/  LD.E.64 R48, desc[UR36][R40.64+-0x10] ;  /* 0xfffff02428307980 */ /* 0x000ea8000c101b00 */
[----:B--2---:R1:W-:Y:S04]  /*22f0*/  ST.E.64 desc[UR36][R38.64+-0x10], R48 ;  /* 0xfffff03026007985 */ /* 0x0043e8000c101b24 */
[----:B------:R-:W2:Y:S04]  /*2300*/  LD.E.64 R46, desc[UR36][R40.64+-0x18] ;  /* 0xffffe824282e7980 */ /* 0x000ea8000c101b00 */
[----:B--2---:R2:W-:Y:S04]  /*2310*/  ST.E.64 desc[UR36][R38.64+-0x18], R46 ;  /* 0xffffe82e26007985 */ /* 0x0045e8000c101b24 */
[----:B------:R-:W3:Y:S04]  /*2320*/  LD.E.64 R44, desc[UR36][R40.64+-0x20] ;  /* 0xffffe024282c7980 */ /* 0x000ee8000c101b00 */
[----:B---3--:R3:W-:Y:S04]  /*2330*/  ST.E.64 desc[UR36][R38.64+-0x20], R44 ;  /* 0xffffe02c26007985 */ /* 0x0087e8000c101b24 */
[----:B------:R-:W4:Y:S04]  /*2340*/  LD.E.64 R54, desc[UR36][R40.64+-0x28] ;  /* 0xffffd82428367980 */ /* 0x000f28000c101b00 */
[----:B----4-:R4:W-:Y:S04]  /*2350*/  ST.E.64 desc[UR36][R38.64+-0x28], R54 ;  /* 0xffffd83626007985 */ /* 0x0109e8000c101b24 */
[----:B------:R-:W5:Y:S04]  /*2360*/  LD.E.64 R52, desc[UR36][R40.64+-0x30] ;  /* 0xffffd02428347980 */ /* 0x000f68000c101b00 */
[----:B-----5:R5:W-:Y:S04]  /*2370*/  ST.E.64 desc[UR36][R38.64+-0x30], R52 ;  /* 0xffffd03426007985 */ /* 0x020be8000c101b24 */
[----:B0-----:R-:W2:Y:S04]  /*2380*/  LD.E.64 R50, desc[UR36][R40.64+-0x38] ;  /* 0xffffc82428327980 */ /* 0x001ea8000c101b00 */
[----:B--2---:R0:W-:Y:S04]  /*2390*/  ST.E.64 desc[UR36][R38.64+-0x38], R50 ;  /* 0xffffc83226007985 */ /* 0x0041e8000c101b24 */
[----:B-1----:R-:W2:Y:S04]  /*23a0*/  LD.E.64 R48, desc[UR36][R40.64+-0x40] ;  /* 0xffffc02428307980 */ /* 0x002ea8000c101b00 */
[----:B--2---:R1:W-:Y:S04]  /*23b0*/  ST.E.64 desc[UR36][R38.64+-0x40], R48 ;  /* 0xffffc03026007985 */ /* 0x0043e8000c101b24 */
[----:B------:R-:W2:Y:S04]  /*23c0*/  LD.E.64 R46, desc[UR36][R40.64+-0x48] ;  /* 0xffffb824282e7980 */ /* 0x000ea8000c101b00 */
[----:B--2---:R2:W-:Y:S04]  /*23d0*/  ST.E.64 desc[UR36][R38.64+-0x48], R46 ;  /* 0xffffb82e26007985 */ /* 0x0045e8000c101b24 */
[----:B---3--:R-:W3:Y:S04]  /*23e0*/  LD.E.64 R44, desc[UR36][R40.64+-0x50] ;  /* 0xffffb024282c7980 */ /* 0x008ee8000c101b00 */
[----:B---3--:R3:W-:Y:S04]  /*23f0*/  ST.E.64 desc[UR36][R38.64+-0x50], R44 ;  /* 0xffffb02c26007985 */ /* 0x0087e8000c101b24 */
[----:B----4-:R-:W4:Y:S04]  /*2400*/  LD.E.64 R54, desc[UR36][R40.64+-0x58] ;  /* 0xffffa82428367980 */ /* 0x010f28000c101b00 */
[----:B----4-:R-:W-:Y:S04]  /*2410*/  ST.E.64 desc[UR36][R38.64+-0x58], R54 ;  /* 0xffffa83626007985 */ /* 0x010fe8000c101b24 */
[----:B-----5:R-:W4:Y:S04]  /*2420*/  LD.E.64 R52, desc[UR36][R40.64+-0x60] ;  /* 0xffffa02428347980 */ /* 0x020f28000c101b00 */
[----:B----4-:R4:W-:Y:S04]  /*2430*/  ST.E.64 desc[UR36][R38.64+-0x60], R52 ;  /* 0xffffa03426007985 */ /* 0x0109e8000c101b24 */
[----:B0-----:R-:W5:Y:S04]  /*2440*/  LD.E.64 R50, desc[UR36][R40.64+-0x68] ;  /* 0xffff982428327980 */ /* 0x001f68000c101b00 */
[----:B-----5:R-:W-:Y:S04]  /*2450*/  ST.E.64 desc[UR36][R38.64+-0x68], R50 ;  /* 0xffff983226007985 */ /* 0x020fe8000c101b24 */
[----:B-1----:R-:W5:Y:S04]  /*2460*/  LD.E.64 R48, desc[UR36][R40.64+-0x70] ;  /* 0xffff902428307980 */ /* 0x002f68000c101b00 */
[----:B-----5:R-:W-:Y:S04]  /*2470*/  ST.E.64 desc[UR36][R38.64+-0x70], R48 ;  /* 0xffff903026007985 */ /* 0x020fe8000c101b24 */
[----:B--2---:R-:W2:Y:S01]  /*2480*/  LD.E.64 R46, desc[UR36][R40.64+-0x78] ;  /* 0xffff8824282e7980 */ /* 0x004ea2000c101b00 */
[----:B------:R-:W-:-:S04]  /*2490*/  IADD3 R56, P2, PT, R40, -0x80, RZ ;  /* 0xffffff8028387810 */ /* 0x000fc80007f5e0ff */
[----:B------:R-:W-:Y:S02]  /*24a0*/  IADD3.X R57, PT, PT, R41, -0x1, RZ, P2, !PT ;  /* 0xffffffff29397810 */ /* 0x000fe400017fe4ff */
[----:B------:R-:W-:-:S04]  /*24b0*/  ISETP.GT.U32.AND P2, PT, R56, R59, PT ;  /* 0x0000003b3800720c */ /* 0x000fc80003f44070 */
[----:B------:R-:W-:Y:S01]  /*24c0*/  ISETP.GT.AND.EX P2, PT, R57, R58, PT, P2 ;  /* 0x0000003a3900720c */ /* 0x000fe20003f44320 */
[----:B--2---:R-:W-:Y:S04]  /*24d0*/  ST.E.64 desc[UR36][R38.64+-0x78], R46 ;  /* 0xffff882e26007985 */ /* 0x004fe8000c101b24 */
[----:B---3--:R-:W2:Y:S01]  /*24e0*/  LD.E.64 R44, desc[UR36][R40.64+-0x80] ;  /* 0xffff8024282c7980 */ /* 0x008ea2000c101b00 */
[----:B----4-:R-:W-:-:S04]  /*24f0*/  IADD3 R52, P3, PT, R38, -0x80, RZ ;  /* 0xffffff8026347810 */ /* 0x010fc80007f7e0ff */
[----:B------:R-:W-:Y:S01]  /*2500*/  IADD3.X R53, PT, PT, R39, -0x1, RZ, P3, !PT ;  /* 0xffffffff27357810 */ /* 0x000fe20001ffe4ff */
[----:B--2---:R0:W-:Y:S02]  /*2510*/  ST.E.64 desc[UR36][R38.64+-0x80], R44 ;  /* 0xffff802c26007985 */ /* 0x0041e4000c101b24 */
[----:B0-----:R-:W-:Y:S02]  /*2520*/  IMAD.MOV.U32 R38, RZ, RZ, R52 ;  /* 0x000000ffff267224 */ /* 0x001fe400078e0034 */
[----:B------:R-:W-:Y:S01]  /*2530*/  IMAD.MOV.U32 R39, RZ, RZ, R53 ;  /* 0x000000ffff277224 */ /* 0x000fe200078e0035 */
[----:B------:R-:W-:Y:S06]  /*2540*/  @P2 BRA `(.L_x_45) ;  /* 0xfffffffc00542947 */ /* 0x000fec000383ffff */
.L_x_44:
[----:B------:R-:W-:Y:S05]  /*2550*/  BSYNC.RECONVERGENT B5 ;  /* 0x0000000000057941 */ /* 0x000fea0003800200 */
.L_x_43:
[----:B------:R-:W-:Y:S01]  /*2560*/  IADD3 R40, P3, PT, -R14, R56, RZ ;  /* 0x000000380e287210 */ /* 0x000fe20007f7e1ff */
[----:B------:R-:W-:Y:S03]  /*2570*/  BSSY.RECONVERGENT B5, `(.L_x_46) ;  /* 0x000001e000057945 */ /* 0x000fe60003800200 */
[----:B------:R-:W-:Y:S02]  /*2580*/  ISETP.GT.U32.AND P2, PT, R40, 0x20, PT ;  /* 0x000000202800780c */ /* 0x000fe40003f44070 */
[----:B------:R-:W-:-:S04]  /*2590*/  IADD3.X R40, PT, PT, ~R15, R57, RZ, P3, !PT ;  /* 0x000000390f287210 */ /* 0x000fc80001ffe5ff */
[----:B------:R-:W-:-:S13]  /*25a0*/  ISETP.GT.AND.EX P2, PT, R40, RZ, PT, P2 ;  /* 0x000000ff2800720c */ /* 0x000fda0003f44320 */
[----:B------:R-:W-:Y:S05]  /*25b0*/  @!P2 BRA `(.L_x_47) ;  /* 0x000000000064a947 */ /* 0x000fea0003800000 */
[----:B------:R-:W-:Y:S02]  /*25c0*/  IMAD.MOV.U32 R40, RZ, RZ, R56 ;  /* 0x000000ffff287224 */ /* 0x000fe400078e0038 */
[----:B------:R-:W-:-:S05]  /*25d0*/  IMAD.MOV.U32 R41, RZ, RZ, R57 ;  /* 0x000000ffff297224 */ /* 0x000fca00078e0039 */
[----:B------:R-:W2:Y:S04]  /*25e0*/  LD.E.64 R54, desc[UR36][R40.64+-0x8] ;  /* 0xfffff82428367980 */ /* 0x000ea8000c101b00 */
[----:B--2---:R0:W-:Y:S04]  /*25f0*/  ST.E.64 desc[UR36][R38.64+-0x8], R54 ;  /* 0xfffff83626007985 */ /* 0x0041e8000c101b24 */
[----:B------:R-:W2:Y:S04]  /*2600*/  LD.E.64 R44, desc[UR36][R40.64+-0x10] ;  /* 0xfffff024282c7980 */ /* 0x000ea8000c101b00 */
[----:B--2---:R-:W-:Y:S04]  /*2610*/  ST.E.64 desc[UR36][R38.64+-0x10], R44 ;  /* 0xfffff02c26007985 */ /* 0x004fe8000c101b24 */
[----:B------:R-:W2:Y:S04]  /*2620*/  LD.E.64 R46, desc[UR36][R40.64+-0x18] ;  /* 0xffffe824282e7980 */ /* 0x000ea8000c101b00 */
[----:B--2---:R1:W-:Y:S04]  /*2630*/  ST.E.64 desc[UR36][R38.64+-0x18], R46 ;  /* 0xffffe82e26007985 */ /* 0x0043e8000c101b24 */
[----:B------:R-:W2:Y:S04]  /*2640*/  LD.E.64 R48, desc[UR36][R40.64+-0x20] ;  /* 0xffffe02428307980 */ /* 0x000ea8000c101b00 */
[----:B--2---:R-:W-:Y:S04]  /*2650*/  ST.E.64 desc[UR36][R38.64+-0x20], R48 ;  /* 0xffffe03026007985 */ /* 0x004fe8000c101b24 */
[----:B------:R-:W2:Y:S04]  /*2660*/  LD.E.64 R50, desc[UR36][R40.64+-0x28] ;  /* 0xffffd82428327980 */ /* 0x000ea8000c101b00 */
[----:B--2---:R-:W-:Y:S04]  /*2670*/  ST.E.64 desc[UR36][R38.64+-0x28], R50 ;  /* 0xffffd83226007985 */ /* 0x004fe8000c101b24 */
[----:B------:R-:W2:Y:S04]  /*2680*/  LD.E.64 R52, desc[UR36][R40.64+-0x30] ;  /* 0xffffd02428347980 */ /* 0x000ea8000c101b00 */
[----:B--2---:R-:W-:Y:S04]  /*2690*/  ST.E.64 desc[UR36][R38.64+-0x30], R52 ;  /* 0xffffd03426007985 */ /* 0x004fe8000c101b24 */
[----:B0-----:R-:W2:Y:S01]  /*26a0*/  LD.E.64 R54, desc[UR36][R40.64+-0x38] ;  /* 0xffffc82428367980 */ /* 0x001ea2000c101b00 */
[----:B-1----:R-:W-:-:S03]  /*26b0*/  IADD3 R46, P3, PT, R38, -0x40, RZ ;  /* 0xffffffc0262e7810 */ /* 0x002fc60007f7e0ff */
[----:B--2---:R-:W-:Y:S04]  /*26c0*/  ST.E.64 desc[UR36][R38.64+-0x38], R54 ;  /* 0xffffc83626007985 */ /* 0x004fe8000c101b24 */
[----:B------:R-:W2:Y:S01]  /*26d0*/  LD.E.64 R44, desc[UR36][R40.64+-0x40] ;  /* 0xffffc024282c7980 */ /* 0x000ea2000c101b00 */
[----:B------:R-:W-:Y:S02]  /*26e0*/  IADD3.X R47, PT, PT, R39, -0x1, RZ, P3, !PT ;  /* 0xffffffff272f7810 */ /* 0x000fe40001ffe4ff */
[----:B------:R-:W-:Y:S02]  /*26f0*/  IADD3 R56, P2, PT, R56, -0x40, RZ ;  /* 0xffffffc038387810 */ /* 0x000fe40007f5e0ff */
[----:B------:R-:W-:Y:S02]  /*2700*/  PLOP3.LUT P0, PT, PT, PT, PT, 0x8, 0x80 ;  /* 0x000000000080781c */ /* 0x000fe40003f0e170 */
[----:B------:R-:W-:Y:S01]  /*2710*/  IADD3.X R57, PT, PT, R57, -0x1, RZ, P2, !PT ;  /* 0xffffffff39397810 */ /* 0x000fe200017fe4ff */
[----:B--2---:R0:W-:Y:S02]  /*2720*/  ST.E.64 desc[UR36][R38.64+-0x40], R44 ;  /* 0xffffc02c26007985 */ /* 0x0041e4000c101b24 */
[----:B0-----:R-:W-:-:S02]  /*2730*/  IMAD.MOV.U32 R38, RZ, RZ, R46 ;  /* 0x000000ffff267224 */ /* 0x001fc400078e002e */
[----:B------:R-:W-:-:S07]  /*2740*/  IMAD.MOV.U32 R39, RZ, RZ, R47 ;  /* 0x000000ffff277224 */ /* 0x000fce00078e002f */
.L_x_47:
[----:B------:R-:W-:Y:S05]  /*2750*/  BSYNC.RECONVERGENT B5 ;  /* 0x0000000000057941 */ /* 0x000fea0003800200 */
.L_x_46:
[----:B------:R-:W-:-:S04]  /*2760*/  ISETP.NE.U32.AND P2, PT, R56, R14, PT ;  /* 0x0000000e3800720c */ /* 0x000fc80003f45070 */
[----:B------:R-:W-:-:S13]  /*2770*/  ISETP.NE.OR.EX P0, PT, R57, R15, P0, P2 ;  /* 0x0000000f3900720c */ /* 0x000fda0000705720 */
[----:B------:R-:W-:Y:S05]  /*2780*/  @!P0 BREAK.RELIABLE B4 ;  /* 0x0000000000048942 */ /* 0x000fea0003800100 */
[----:B------:R-:W-:Y:S05]  /*2790*/  @!P0 BRA `(.L_x_40) ;  /* 0x0000000000508947 */ /* 0x000fea0003800000 */
.L_x_42:
[----:B------:R-:W-:Y:S05]  /*27a0*/  BSYNC.RELIABLE B4 ;  /* 0x0000000000047941 */ /* 0x000fea0003800100 */
.L_x_41:
[----:B012---:R-:W-:Y:S01]  /*27b0*/  IMAD.MOV.U32 R40, RZ, RZ, R56 ;  /* 0x000000ffff287224 */ /* 0x007fe200078e0038 */
[----:B------:R-:W-:-:S05]  /*27c0*/  MOV R41, R57 ;  /* 0x0000003900297202 */ /* 0x000fca0000000f00 */
[----:B------:R-:W2:Y:S04]  /*27d0*/  LD.E.64 R50, desc[UR36][R40.64+-0x8] ;  /* 0xfffff82428327980 */ /* 0x000ea8000c101b00 */
[----:B--2---:R-:W-:Y:S04]  /*27e0*/  ST.E.64 desc[UR36][R38.64+-0x8], R50 ;  /* 0xfffff83226007985 */ /* 0x004fe8000c101b24 */
[----:B------:R-:W2:Y:S04]  /*27f0*/  LD.E.64 R48, desc[UR36][R40.64+-0x10] ;  /* 0xfffff02428307980 */ /* 0x000ea8000c101b00 */
[----:B--2---:R-:W-:Y:S04]  /*2800*/  ST.E.64 desc[UR36][R38.64+-0x10], R48 ;  /* 0xfffff03026007985 */ /* 0x004fe8000c101b24 */
[----:B------:R-:W2:Y:S01]  /*2810*/  LD.E.64 R46, desc[UR36][R40.64+-0x18] ;  /* 0xffffe824282e7980 */ /* 0x000ea2000c101b00 */
[----:B------:R-:W-:-:S04]  /*2820*/  IADD3 R56, P0, PT, R40, -0x20, RZ ;  /* 0xffffffe028387810 */ /* 0x000fc80007f1e0ff */
[----:B------:R-:W-:Y:S02]  /*2830*/  IADD3.X R57, PT, PT, R41, -0x1, RZ, P0, !PT ;  /* 0xffffffff29397810 */ /* 0x000fe400007fe4ff */
[----:B------:R-:W-:-:S04]  /*2840*/  ISETP.NE.U32.AND P0, PT, R14, R56, PT ;  /* 0x000000380e00720c */ /* 0x000fc80003f05070 */
[----:B------:R-:W-:Y:S01]  /*2850*/  ISETP.NE.AND.EX P0, PT, R15, R57, PT, P0 ;  /* 0x000000390f00720c */ /* 0x000fe20003f05300 */
[----:B--2---:R-:W-:Y:S04]  /*2860*/  ST.E.64 desc[UR36][R38.64+-0x18], R46 ;  /* 0xffffe82e26007985 */ /* 0x004fe8000c101b24 */
[----:B------:R-:W2:Y:S01]  /*2870*/  LD.E.64 R44, desc[UR36][R40.64+-0x20] ;  /* 0xffffe024282c7980 */ /* 0x000ea2000c101b00 */
[----:B------:R-:W-:-:S04]  /*2880*/  IADD3 R52, P2, PT, R38, -0x20, RZ ;  /* 0xffffffe026347810 */ /* 0x000fc80007f5e0ff */
[----:B------:R-:W-:Y:S01]  /*2890*/  IADD3.X R53, PT, PT, R39, -0x1, RZ, P2, !PT ;  /* 0xffffffff27357810 */ /* 0x000fe200017fe4ff */
[----:B--2---:R0:W-:Y:S02]  /*28a0*/  ST.E.64 desc[UR36][R38.64+-0x20], R44 ;  /* 0xffffe02c26007985 */ /* 0x0041e4000c101b24 */
[----:B0-----:R-:W-:Y:S02]  /*28b0*/  IMAD.MOV.U32 R38, RZ, RZ, R52 ;  /* 0x000000ffff267224 */ /* 0x001fe400078e0034 */
[----:B------:R-:W-:Y:S01]  /*28c0*/  IMAD.MOV.U32 R39, RZ, RZ, R53 ;  /* 0x000000ffff277224 */ /* 0x000fe200078e0035 */
[----:B------:R-:W-:Y:S06]  /*28d0*/  @P0 BRA `(.L_x_41) ;  /* 0xfffffffc00b40947 */ /* 0x000fec000383ffff */
.L_x_40:
[----:B------:R-:W-:Y:S05]  /*28e0*/  BSYNC.RECONVERGENT B3 ;  /* 0x0000000000037941 */ /* 0x000fea0003800200 */
.L_x_39:
[----:B------:R3:W-:Y:S02]  /*28f0*/  ST.E.64 desc[UR36][R14.64], R20 ;  /* 0x000000140e007985 */ /* 0x0007e4000c101b24 */
.L_x_36:
[----:B------:R-:W-:Y:S05]  /*2900*/  BSYNC.RECONVERGENT B2 ;  /* 0x0000000000027941 */ /* 0x000fea0003800200 */
.L_x_31:
[----:B------:R-:W-:Y:S01]  /*2910*/  IADD3 R10, P0, PT, R10, 0x8, RZ ;  /* 0x000000080a0a7810 */ /* 0x000fe20007f1e0ff */
[----:B012---:R-:W-:Y:S01]  /*2920*/  IMAD.MOV.U32 R41, RZ, RZ, R43 ;  /* 0x000000ffff297224 */ /* 0x007fe200078e002b */
[----:B------:R-:W-:-:S03]  /*2930*/  IADD3 R12, P2, PT, R12, 0x1, RZ ;  /* 0x000000010c0c7810 */ /* 0x000fc60007f5e0ff */
[----:B------:R-:W-:Y:S01]  /*2940*/  IMAD.X R11, RZ, RZ, R11, P0 ;  /* 0x000000ffff0b7224 */ /* 0x000fe200000e060b */
[----:B------:R-:W-:Y:S01]  /*2950*/  ISETP.NE.U32.AND P0, PT, R10, R8, PT ;  /* 0x000000080a00720c */ /* 0x000fe20003f05070 */
[----:B------:R-:W-:-:S03]  /*2960*/  IMAD.X R13, RZ, RZ, R13, P2 ;  /* 0x000000ffff0d7224 */ /* 0x000fc600010e060d */
[----:B------:R-:W-:-:S13]  /*2970*/  ISETP.NE.AND.EX P0, PT, R11, R9, PT, P0 ;  /* 0x000000090b00720c */ /* 0x000fda0003f05300 */
[----:B------:R-:W-:Y:S05]  /*2980*/  @P0 BRA `(.L_x_48) ;  /* 0xfffffff000f00947 */ /* 0x000fea000383ffff */
.L_x_30:
[----:B------:R-:W-:Y:S05]  /*2990*/  BSYNC.RECONVERGENT B1 ;  /* 0x0000000000017941 */ /* 0x000fea0003800200 */
.L_x_29:
[----:B------:R-:W-:Y:S05]  /*29a0*/  @!P1 BRA `(.L_x_49) ;  /* 0xfffffff000949947 */ /* 0x000fea000383ffff */
[----:B------:R-:W-:Y:S05]  /*29b0*/  BSYNC.RECONVERGENT B0 ;  /* 0x0000000000007941 */ /* 0x000fea0003800200 */
.L_x_28:
[----:B------:R-:W-:-:S13]  /*29c0*/  ISETP.GE.U32.AND P0, PT, R36, 0x21, PT ;  /* 0x000000212400780c */ /* 0x000fda0003f06070 */
[----:B------:R-:W-:Y:S05]  /*29d0*/  @!P0 BRA `(.L_x_50) ;  /* 0x00000020007c8947 */ /* 0x000fea0003800000 */
[----:B------:R-:W-:Y:S01]  /*29e0*/  IADD3 R0, P1, PT, R0, R35, RZ ;  /* 0x0000002300007210 */ /* 0x000fe20007f3e0ff */
[----:B------:R-:W-:Y:S01]  /*29f0*/  HFMA2 R3, -RZ, RZ, 0, 1.9073486328125e-06 ;  /* 0x00000020ff037431 */ /* 0x000fe200000001ff */
[----:B------:R-:W-:Y:S01]  /*2a00*/  BSSY.RECONVERGENT B1, `(.L_x_51) ;  /* 0x00001dd000017945 */ /* 0x000fe20003800200 */
[----:B------:R-:W-:Y:S01]  /*2a10*/  PLOP3.LUT P0, PT, PT, PT, PT, 0x8, 0x80 ;  /* 0x000000000080781c */ /* 0x000fe20003f0e170 */
[----:B---3--:R-:W-:Y:S02]  /*2a20*/  IMAD.MOV.U32 R20, RZ, RZ, RZ ;  /* 0x000000ffff147224 */ /* 0x008fe400078e00ff */
[----:B------:R-:W-:-:S10]  /*2a30*/  IMAD.X R21, R5, 0x1, R34, P1 ;  /* 0x0000000105157824 */ /* 0x000fd400008e0622 */
.L_x_84:
[----:B------:R-:W-:Y:S01]  /*2a40*/  BSSY.RECONVERGENT B0, `(.L_x_52) ;  /* 0x00001d2000007945 */ /* 0x000fe20003800200 */
[----:B------:R-:W-:-:S03]  /*2a50*/  PLOP3.LUT P1, PT, P0, PT, PT, 0x80, 0x8 ;  /* 0x000000000008781c */ /* 0x000fc6000072f070 */
[----:B0-----:R-:W-:Y:S10]  /*2a60*/  @P0 BRA `(.L_x_53) ;  /* 0x0000000c00c00947 */ /* 0x001ff40003800000 */
[----:B------:R-:W-:Y:S01]  /*2a70*/  BSSY.RECONVERGENT B2, `(.L_x_54) ;  /* 0x00000ee000027945 */ /* 0x000fe20003800200 */
[----:B------:R-:W-:Y:S01]  /*2a80*/  IMAD.MOV.U32 R12, RZ, RZ, R30 ;  /* 0x000000ffff0c7224 */ /* 0x000fe200078e001e */
[----:B------:R-:W-:Y:S01]  /*2a90*/  MOV R37, R34 ;  /* 0x0000002200257202 */ /* 0x000fe20000000f00 */
[----:B------:R-:W-:Y:S02]  /*2aa0*/  IMAD.MOV.U32 R13, RZ, RZ, R31 ;  /* 0x000000ffff0d7224 */ /* 0x000fe400078e001f */
[----:B------:R-:W-:-:S07]  /*2ab0*/  IMAD.MOV.U32 R40, RZ, RZ, R35 ;  /* 0x000000ffff287224 */ /* 0x000fce00078e0023 */
.L_x_68:
[----:B------:R-:W-:Y:S01]  /*2ac0*/  IMAD.SHL.U32 R39, R36, 0x8, RZ ;  /* 0x0000000824277824 */ /* 0x000fe200078e00ff */
[----:B------:R-:W-:Y:S01]  /*2ad0*/  SHF.R.U32.HI R7, RZ, 0x1d, R36 ;  /* 0x0000001dff077819 */ /* 0x000fe20000011624 */
[C---:B0-----:R-:W-:Y:S01]  /*2ae0*/  IMAD.SHL.U32 R5, R3.reuse, 0x8, RZ ;  /* 0x0000000803057824 */ /* 0x041fe200078e00ff */
[----:B------:R-:W-:Y:S01]  /*2af0*/  SHF.L.U64.HI R6, R3, 0x3, R20 ;  /* 0x0000000303067819 */ /* 0x000fe20000010214 */
[----:B------:R-:W-:Y:S01]  /*2b00*/  BSSY.RECONVERGENT B3, `(.L_x_55) ;  /* 0x0000032000037945 */ /* 0x000fe20003800200 */
[----:B------:R-:W-:Y:S01]  /*2b10*/  IADD3 R39, P4, PT, R30, R39, RZ ;  /* 0x000000271e277210 */ /* 0x000fe20007f9e0ff */
[----:B------:R-:W-:Y:S01]  /*2b20*/  IMAD.MOV.U32 R47, RZ, RZ, R37 ;  /* 0x000000ffff2f7224 */ /* 0x000fe200078e0025 */
[----:B------:R-:W-:Y:S02]  /*2b30*/  IADD3 R44, P3, PT, R5, R12, RZ ;  /* 0x0000000c052c7210 */ /* 0x000fe40007f7e0ff */
[----:B------:R-:W-:Y:S01]  /*2b40*/  MOV R46, R40 ;  /* 0x00000028002e7202 */ /* 0x000fe20000000f00 */
[----:B------:R-:W-:Y:S01]  /*2b50*/  IMAD.X R8, R31, 0x1, R7, P4 ;  /* 0x000000011f087824 */ /* 0x000fe200020e0607 */
[----:B------:R-:W-:Y:S01]  /*2b60*/  ISETP.LT.U32.AND P2, PT, R44, R39, PT ;  /* 0x000000272c00720c */ /* 0x000fe20003f41070 */
[----:B------:R-:W-:-:S05]  /*2b70*/  IMAD.X R41, R6, 0x1, R13, P3 ;  /* 0x0000000106297824 */ /* 0x000fca00018e060d */
[----:B------:R-:W-:-:S04]  /*2b80*/  ISETP.LT.U32.AND.EX P2, PT, R41, R8, PT, P2 ;  /* 0x000000082900720c */ /* 0x000fc80003f41120 */
[----:B------:R-:W-:Y:S02]  /*2b90*/  SEL R11, R44, R39, P2 ;  /* 0x000000272c0b7207 */ /* 0x000fe40001000000 */
[----:B------:R-:W-:Y:S02]  /*2ba0*/  SEL R10, R41, R8, P2 ;  /* 0x00000008290a7207 */ /* 0x000fe40001000000 */
[----:B------:R-:W-:Y:S01]  /*2bb0*/  IADD3 R4, P2, PT, R11, R5, RZ ;  /* 0x000000050b047210 */ /* 0x000fe20007f5e0ff */
[----:B------:R-:W-:Y:S01]  /*2bc0*/  IMAD.MOV.U32 R38, RZ, RZ, R11 ;  /* 0x000000ffff267224 */ /* 0x000fe200078e000b */
[----:B------:R-:W-:Y:S01]  /*2bd0*/  ISETP.EQ.U32.AND P3, PT, R12, R11, PT ;  /* 0x0000000b0c00720c */ /* 0x000fe20003f62070 */
[----:B------:R-:W-:Y:S02]  /*2be0*/  IMAD.MOV.U32 R43, RZ, RZ, R10 ;  /* 0x000000ffff2b7224 */ /* 0x000fe400078e000a */
[----:B------:R-:W-:Y:S01]  /*2bf0*/  IMAD.X R5, R10, 0x1, R6, P2 ;  /* 0x000000010a057824 */ /* 0x000fe200010e0606 */
[----:B------:R-:W-:-:S04]  /*2c00*/  ISETP.LT.U32.AND P2, PT, R4, R39, PT ;  /* 0x000000270400720c */ /* 0x000fc80003f41070 */
[----:B------:R-:W-:-:S04]  /*2c10*/  ISETP.LT.U32.AND.EX P2, PT, R5, R8, PT, P2 ;  /* 0x000000080500720c */ /* 0x000fc80003f41120 */
[----:B------:R-:W-:Y:S02]  /*2c20*/  SEL R14, R4, R39, P2 ;  /* 0x00000027040e7207 */ /* 0x000fe40001000000 */
[----:B------:R-:W-:Y:S02]  /*2c30*/  SEL R15, R5, R8, P2 ;  /* 0x00000008050f7207 */ /* 0x000fe40001000000 */
[----:B------:R-:W-:-:S04]  /*2c40*/  ISETP.NE.U32.AND P2, PT, R11, R14, PT ;  /* 0x0000000e0b00720c */ /* 0x000fc80003f45070 */
[----:B------:R-:W-:-:S04]  /*2c50*/  ISETP.NE.AND.EX P2, PT, R10, R15, PT, P2 ;  /* 0x0000000f0a00720c */ /* 0x000fc80003f45320 */
[----:B------:R-:W-:-:S13]  /*2c60*/  ISETP.EQ.OR.EX P2, PT, R13, R10, !P2, P3 ;  /* 0x0000000a0d00720c */ /* 0x000fda0005742730 */
[----:B------:R-:W-:Y:S05]  /*2c70*/  @P2 BRA `(.L_x_56) ;  /* 0x0000000000682947 */ /* 0x000fea0003800000 */
[----:B------:R-:W-:Y:S01]  /*2c80*/  IMAD.MOV.U32 R38, RZ, RZ, R11 ;  /* 0x000000ffff267224 */ /* 0x000fe200078e000b */
[----:B------:R-:W-:Y:S01]  /*2c90*/  MOV R46, R40 ;  /* 0x00000028002e7202 */ /* 0x000fe20000000f00 */
[----:B------:R-:W-:Y:S02]  /*2ca0*/  IMAD.MOV.U32 R43, RZ, RZ, R10 ;  /* 0x000000ffff2b7224 */ /* 0x000fe400078e000a */
[----:B------:R-:W-:-:S07]  /*2cb0*/  IMAD.MOV.U32 R47, RZ, RZ, R37 ;  /* 0x000000ffff2f7224 */ /* 0x000fce00078e0025 */
.L_x_57:
[----:B------:R-:W-:Y:S02]  /*2cc0*/  IMAD.MOV.U32 R4, RZ, RZ, R38 ;  /* 0x000000ffff047224 */ /* 0x000fe400078e0026 */
[----:B------:R-:W-:Y:S02]  /*2cd0*/  IMAD.MOV.U32 R5, RZ, RZ, R43 ;  /* 0x000000ffff057224 */ /* 0x000fe400078e002b */
[----:B------:R-:W-:Y:S02]  /*2ce0*/  IMAD.MOV.U32 R6, RZ, RZ, R12 ;  /* 0x000000ffff067224 */ /* 0x000fe400078e000c */
[----:B------:R-:W-:Y:S02]  /*2cf0*/  IMAD.MOV.U32 R7, RZ, RZ, R13 ;  /* 0x000000ffff077224 */ /* 0x000fe400078e000d */
[----:B------:R-:W2:Y:S04]  /*2d00*/  LD.E.64 R4, desc[UR36][R4.64] ;  /* 0x0000002404047980 */ /* 0x000ea8000c101b00 */
[----:B------:R-:W2:Y:S01]  /*2d10*/  LD.E.64 R6, desc[UR36][R6.64] ;  /* 0x0000002406067980 */ /* 0x000ea2000c101b00 */
[----:B------:R-:W-:Y:S01]  /*2d20*/  MOV R8, R46 ;  /* 0x0000002e00087202 */ /* 0x000fe20000000f00 */
[----:B------:R-:W-:Y:S01]  /*2d30*/  IMAD.MOV.U32 R9, RZ, RZ, R47 ;  /* 0x000000ffff097224 */ /* 0x000fe200078e002f */
[----:B--2---:R-:W-:-:S14]  /*2d40*/  DSETP.GEU.AND P2, PT, R4, R6, PT ;  /* 0x000000060400722a */ /* 0x004fdc0003f4e000 */
[----:B------:R-:W-:Y:S01]  /*2d50*/  @!P2 IADD3 R38, P3, PT, R38, 0x8, RZ ;  /* 0x000000082626a810 */ /* 0x000fe20007f7e0ff */
[----:B------:R0:W-:Y:S01]  /*2d60*/  @!P2 ST.E.64 desc[UR36][R8.64], R4 ;  /* 0x000000040800a985 */ /* 0x0001e2000c101b24 */
[----:B------:R-:W-:-:S03]  /*2d70*/  @P2 IADD3 R12, P5, PT, R12, 0x8, RZ ;  /* 0x000000080c0c2810 */ /* 0x000fc60007fbe0ff */
[----:B------:R0:W-:Y:S01]  /*2d80*/  @P2 ST.E.64 desc[UR36][R8.64], R6 ;  /* 0x0000000608002985 */ /* 0x0001e2000c101b24 */
[----:B------:R-:W-:Y:S01]  /*2d90*/  @!P2 IMAD.X R43, RZ, RZ, R43, P3 ;  /* 0x000000ffff2ba224 */ /* 0x000fe200018e062b */
[----:B------:R-:W-:Y:S01]  /*2da0*/  ISETP.NE.U32.AND P3, PT, R12, R11, PT ;  /* 0x0000000b0c00720c */ /* 0x000fe20003f65070 */
[----:B------:R-:W-:Y:S01]  /*2db0*/  @P2 IMAD.X R13, RZ, RZ, R13, P5 ;  /* 0x000000ffff0d2224 */ /* 0x000fe200028e060d */
[----:B------:R-:W-:Y:S02]  /*2dc0*/  ISETP.NE.U32.AND P2, PT, R38, R14, PT ;  /* 0x0000000e2600720c */ /* 0x000fe40003f45070 */
[----:B------:R-:W-:Y:S02]  /*2dd0*/  IADD3 R46, P5, PT, R8, 0x8, RZ ;  /* 0x00000008082e7810 */ /* 0x000fe40007fbe0ff */
[----:B------:R-:W-:Y:S02]  /*2de0*/  ISETP.NE.AND.EX P2, PT, R43, R15, PT, P2 ;  /* 0x0000000f2b00720c */ /* 0x000fe40003f45320 */
[----:B------:R-:W-:Y:S01]  /*2df0*/  ISETP.NE.AND.EX P3, PT, R13, R10, PT, P3 ;  /* 0x0000000a0d00720c */ /* 0x000fe20003f65330 */
[----:B------:R-:W-:-:S12]  /*2e00*/  IMAD.X R47, RZ, RZ, R9, P5 ;  /* 0x000000ffff2f7224 */ /* 0x000fd800028e0609 */
[----:B0-----:R-:W-:Y:S05]  /*2e10*/  @P2 BRA P3, `(.L_x_57) ;  /* 0xfffffffc00a82947 */ /* 0x001fea000183ffff */
.L_x_56:
[----:B------:R-:W-:Y:S05]  /*2e20*/  BSYNC.RECONVERGENT B3 ;  /* 0x0000000000037941 */ /* 0x000fea0003800200 */
.L_x_55:
[----:B------:R-:W-:Y:S01]  /*2e30*/  IADD3 R45, P2, PT, -R12, R11, RZ ;  /* 0x0000000b0c2d7210 */ /* 0x000fe20007f5e1ff */
[----:B------:R-:W-:Y:S04]  /*2e40*/  BSSY.RECONVERGENT B3, `(.L_x_58) ;  /* 0x000004c000037945 */ /* 0x000fe80003800200 */
[----:B------:R-:W-:-:S05]  /*2e50*/  IMAD.X R48, R10, 0x1, ~R13, P2 ;  /* 0x000000010a307824 */ /* 0x000fca00010e0e0d */
[--C-:B------:R-:W-:Y:S02]  /*2e60*/  SHF.R.S64 R14, R45, 0x3, R48.reuse ;  /* 0x000000032d0e7819 */ /* 0x100fe40000001030 */
[----:B------:R-:W-:Y:S02]  /*2e70*/  SHF.R.S32.HI R15, RZ, 0x3, R48 ;  /* 0x00000003ff0f7819 */ /* 0x000fe40000011430 */
[----:B------:R-:W-:-:S04]  /*2e80*/  ISETP.GE.U32.AND P2, PT, R14, 0x1, PT ;  /* 0x000000010e00780c */ /* 0x000fc80003f46070 */
[----:B------:R-:W-:-:S13]  /*2e90*/  ISETP.GE.AND.EX P2, PT, R15, RZ, PT, P2 ;  /* 0x000000ff0f00720c */ /* 0x000fda0003f46320 */
[----:B------:R-:W-:Y:S05]  /*2ea0*/  @!P2 BRA `(.L_x_59) ;  /* 0x000000040014a947 */ /* 0x000fea0003800000 */
[C---:B------:R-:W-:Y:S01]  /*2eb0*/  LOP3.LUT R10, R14.reuse, 0x3, RZ, 0xc0, !PT ;  /* 0x000000030e0a7812 */ /* 0x040fe200078ec0ff */
[----:B------:R-:W-:Y:S01]  /*2ec0*/  BSSY.RECONVERGENT B4, `(.L_x_60) ;  /* 0x000002d000047945 */ /* 0x000fe20003800200 */
[----:B------:R-:W-:Y:S01]  /*2ed0*/  ISETP.GE.U32.AND P2, PT, R14, 0x4, PT ;  /* 0x000000040e00780c */ /* 0x000fe20003f46070 */
[----:B------:R-:W-:Y:S01]  /*2ee0*/  IMAD.MOV.U32 R54, RZ, RZ, R47 ;  /* 0x000000ffff367224 */ /* 0x000fe200078e002f */
[----:B------:R-:W-:Y:S01]  /*2ef0*/  ISETP.NE.U32.AND P3, PT, R10, RZ, PT ;  /* 0x000000ff0a00720c */ /* 0x000fe20003f65070 */
[----:B------:R-:W-:Y:S01]  /*2f00*/  IMAD.MOV.U32 R51, RZ, RZ, R12 ;  /* 0x000000ffff337224 */ /* 0x000fe200078e000c */
[----:B------:R-:W-:Y:S01]  /*2f10*/  ISETP.GE.U32.AND.EX P2, PT, R15, RZ, PT, P2 ;  /* 0x000000ff0f00720c */ /* 0x000fe20003f46120 */
[----:B------:R-:W-:Y:S01]  /*2f20*/  IMAD.MOV.U32 R52, RZ, RZ, R13 ;  /* 0x000000ffff347224 */ /* 0x000fe200078e000d */
[----:B------:R-:W-:Y:S01]  /*2f30*/  ISETP.NE.AND.EX P3, PT, RZ, RZ, PT, P3 ;  /* 0x000000ffff00720c */ /* 0x000fe20003f65330 */
[----:B------:R-:W-:Y:S01]  /*2f40*/  IMAD.MOV.U32 R49, RZ, RZ, R14 ;  /* 0x000000ffff317224 */ /* 0x000fe200078e000e */
[----:B------:R-:W-:Y:S01]  /*2f50*/  MOV R53, R46 ;  /* 0x0000002e00357202 */ /* 0x000fe20000000f00 */
[----:B------:R-:W-:-:S10]  /*2f60*/  IMAD.MOV.U32 R50, RZ, RZ, R15 ;  /* 0x000000ffff327224 */ /* 0x000fd400078e000f */
[----:B------:R-:W-:Y:S05]  /*2f70*/  @!P3 BRA `(.L_x_61) ;  /* 0x000000000084b947 */ /* 0x000fea0003800000 */
[----:B------:R-:W-:Y:S01]  /*2f80*/  MOV R4, R12 ;  /* 0x0000000c00047202 */ /* 0x000fe20000000f00 */
[----:B------:R-:W-:-:S05]  /*2f90*/  IMAD.MOV.U32 R5, RZ, RZ, R13 ;  /* 0x000000ffff057224 */ /* 0x000fca00078e000d */
[----:B------:R-:W2:Y:S01]  /*2fa0*/  LD.E.64 R8, desc[UR36][R4.64] ;  /* 0x0000002404087980 */ /* 0x000ea2000c101b00 */
[----:B------:R-:W-:Y:S01]  /*2fb0*/  IMAD.MOV.U32 R6, RZ, RZ, R46 ;  /* 0x000000ffff067224 */ /* 0x000fe200078e002e */
[----:B------:R-:W-:Y:S01]  /*2fc0*/  ISETP.NE.U32.AND P3, PT, R10, 0x1, PT ;  /* 0x000000010a00780c */ /* 0x000fe20003f65070 */
[----:B------:R-:W-:Y:S01]  /*2fd0*/  IMAD.MOV.U32 R7, RZ, RZ, R47 ;  /* 0x000000ffff077224 */ /* 0x000fe200078e002f */
[----:B------:R-:W-:Y:S02]  /*2fe0*/  IADD3 R51, P5, PT, R12, 0x8, RZ ;  /* 0x000000080c337810 */ /* 0x000fe40007fbe0ff */
[----:B------:R-:W-:Y:S02]  /*2ff0*/  ISETP.NE.AND.EX P3, PT, RZ, RZ, PT, P3 ;  /* 0x000000ffff00720c */ /* 0x000fe40003f65330 */
[----:B------:R-:W-:Y:S01]  /*3000*/  IADD3 R53, P6, PT, R46, 0x8, RZ ;  /* 0x000000082e357810 */ /* 0x000fe20007fde0ff */
[----:B------:R-:W-:Y:S01]  /*3010*/  IMAD.X R52, RZ, RZ, R13, P5 ;  /* 0x000000ffff347224 */ /* 0x000fe200028e060d */
[----:B------:R-:W-:-:S03]  /*3020*/  IADD3 R49, P5, PT, R14, -0x1, RZ ;  /* 0xffffffff0e317810 */ /* 0x000fc60007fbe0ff */
[----:B------:R-:W-:Y:S01]  /*3030*/  IMAD.X R54, RZ, RZ, R47, P6 ;  /* 0x000000ffff367224 */ /* 0x000fe200030e062f */
[----:B------:R-:W-:Y:S01]  /*3040*/  IADD3.X R50, PT, PT, R15, -0x1, RZ, P5, !PT ;  /* 0xffffffff0f327810 */ /* 0x000fe20002ffe4ff */
[----:B--2---:R0:W-:Y:S04]  /*3050*/  ST.E.64 desc[UR36][R6.64], R8 ;  /* 0x0000000806007985 */ /* 0x0041e8000c101b24 */
[----:B------:R-:W-:Y:S05]  /*3060*/  @!P3 BRA `(.L_x_61) ;  /* 0x000000000048b947 */ /* 0x000fea0003800000 */
[----:B0-----:R-:W2:Y:S01]  /*3070*/  LD.E.64 R8, desc[UR36][R4.64+0x8] ;  /* 0x0000082404087980 */ /* 0x001ea2000c101b00 */
[----:B------:R-:W-:-:S04]  /*3080*/  ISETP.NE.U32.AND P3, PT, R10, 0x2, PT ;  /* 0x000000020a00780c */ /* 0x000fc80003f65070 */
[----:B------:R-:W-:Y:S01]  /*3090*/  ISETP.NE.AND.EX P3, PT, RZ, RZ, PT, P3 ;  /* 0x000000ffff00720c */ /* 0x000fe20003f65330 */
[----:B--2---:R1:W-:-:S12]  /*30a0*/  ST.E.64 desc[UR36][R6.64+0x8], R8 ;  /* 0x0000080806007985 */ /* 0x0043d8000c101b24 */
[----:B------:R-:W2:Y:S01]  /*30b0*/  @P3 LD.E.64 R10, desc[UR36][R4.64+0x10] ;  /* 0x00001024040a3980 */ /* 0x000ea2000c101b00 */
[----:B------:R-:W-:Y:S02]  /*30c0*/  IADD3 R51, P5, PT, R12, 0x10, RZ ;  /* 0x000000100c337810 */ /* 0x000fe40007fbe0ff */
[----:B------:R-:W-:Y:S02]  /*30d0*/  IADD3 R53, P6, PT, R46, 0x10, RZ ;  /* 0x000000102e357810 */ /* 0x000fe40007fde0ff */
[----:B------:R-:W-:Y:S02]  /*30e0*/  IADD3.X R52, PT, PT, RZ, R13, RZ, P5, !PT ;  /* 0x0000000dff347210 */ /* 0x000fe40002ffe4ff */
[----:B------:R-:W-:Y:S01]  /*30f0*/  @P3 IADD3 R51, P5, PT, R12, 0x18, RZ ;  /* 0x000000180c333810 */ /* 0x000fe20007fbe0ff */
[----:B------:R-:W-:-:S04]  /*3100*/  IMAD.X R54, RZ, RZ, R47, P6 ;  /* 0x000000ffff367224 */ /* 0x000fc800030e062f */
[----:B------:R-:W-:Y:S01]  /*3110*/  @P3 IMAD.X R52, RZ, RZ, R13, P5 ;  /* 0x000000ffff343224 */ /* 0x000fe200028e060d */
[C---:B------:R-:W-:Y:S02]  /*3120*/  IADD3 R49, P5, PT, R14.reuse, -0x2, RZ ;  /* 0xfffffffe0e317810 */ /* 0x040fe40007fbe0ff */
[----:B------:R-:W-:Y:S02]  /*3130*/  @P3 IADD3 R49, P6, PT, R14, -0x3, RZ ;  /* 0xfffffffd0e313810 */ /* 0x000fe40007fde0ff */
[C---:B------:R-:W-:Y:S02]  /*3140*/  IADD3.X R50, PT, PT, R15.reuse, -0x1, RZ, P5, !PT ;  /* 0xffffffff0f327810 */ /* 0x040fe40002ffe4ff */
[----:B------:R-:W-:Y:S02]  /*3150*/  @P3 IADD3 R53, P5, PT, R46, 0x18, RZ ;  /* 0x000000182e353810 */ /* 0x000fe40007fbe0ff */
[----:B------:R-:W-:-:S03]  /*3160*/  @P3 IADD3.X R50, PT, PT, R15, -0x1, RZ, P6, !PT ;  /* 0xffffffff0f323810 */ /* 0x000fc600037fe4ff */
[----:B------:R-:W-:Y:S01]  /*3170*/  @P3 IMAD.X R54, RZ, RZ, R47, P5 ;  /* 0x000000ffff363224 */ /* 0x000fe200028e062f */
[----:B--2---:R1:W-:Y:S07]  /*3180*/  @P3 ST.E.64 desc[UR36][R6.64+0x10], R10 ;  /* 0x0000100a06003985 */ /* 0x0043ee000c101b24 */
.L_x_61:
[----:B------:R-:W-:Y:S05]  /*3190*/  BSYNC.RECONVERGENT B4 ;  /* 0x0000000000047941 */ /* 0x000fea0003800200 */
.L_x_60:
[----:B------:R-:W-:Y:S05]  /*31a0*/  @!P2 BRA `(.L_x_59) ;  /* 0x000000000054a947 */ /* 0x000fea0003800000 */
.L_x_62:
[----:B------:R-:W-:Y:S02]  /*31b0*/  IMAD.MOV.U32 R4, RZ, RZ, R51 ;  /* 0x000000ffff047224 */ /* 0x000fe400078e0033 */
[----:B------:R-:W-:-:S05]  /*31c0*/  IMAD.MOV.U32 R5, RZ, RZ, R52 ;  /* 0x000000ffff057224 */ /* 0x000fca00078e0034 */
[----:B012---:R-:W2:Y:S01]  /*31d0*/  LD.E.64 R8, desc[UR36][R4.64] ;  /* 0x0000002404087980 */ /* 0x007ea2000c101b00 */
[----:B------:R-:W-:Y:S01]  /*31e0*/  MOV R6, R53 ;  /* 0x0000003500067202 */ /* 0x000fe20000000f00 */
[----:B------:R-:W-:-:S05]  /*31f0*/  IMAD.MOV.U32 R7, RZ, RZ, R54 ;  /* 0x000000ffff077224 */ /* 0x000fca00078e0036 */
[----:B--2---:R2:W-:Y:S04]  /*3200*/  ST.E.64 desc[UR36][R6.64], R8 ;  /* 0x0000000806007985 */ /* 0x0045e8000c101b24 */
[----:B------:R-:W3:Y:S04]  /*3210*/  LD.E.64 R10, desc[UR36][R4.64+0x8] ;  /* 0x00000824040a7980 */ /* 0x000ee8000c101b00 */
[----:B---3--:R2:W-:Y:S04]  /*3220*/  ST.E.64 desc[UR36][R6.64+0x8], R10 ;  /* 0x0000080a06007985 */ /* 0x0085e8000c101b24 */
[----:B------:R-:W3:Y:S04]  /*3230*/  LD.E.64 R12, desc[UR36][R4.64+0x10] ;  /* 0x00001024040c7980 */ /* 0x000ee8000c101b00 */
[----:B---3--:R2:W-:Y:S04]  /*3240*/  ST.E.64 desc[UR36][R6.64+0x10], R12 ;  /* 0x0000100c06007985 */ /* 0x0085e8000c101b24 */
[----:B------:R-:W3:Y:S01]  /*3250*/  LD.E.64 R14, desc[UR36][R4.64+0x18] ;  /* 0x00001824040e7980 */ /* 0x000ee2000c101b00 */
[----:B------:R-:W-:-:S02]  /*3260*/  ISETP.GT.U32.AND P2, PT, R49, 0x4, PT ;  /* 0x000000043100780c */ /* 0x000fc40003f44070 */
[----:B------:R-:W-:Y:S02]  /*3270*/  IADD3 R51, P5, PT, R4, 0x20, RZ ;  /* 0x0000002004337810 */ /* 0x000fe40007fbe0ff */
[----:B------:R-:W-:Y:S02]  /*3280*/  ISETP.GT.U32.AND.EX P2, PT, R50, RZ, PT, P2 ;  /* 0x000000ff3200720c */ /* 0x000fe40003f44120 */
[----:B------:R-:W-:Y:S01]  /*3290*/  IADD3 R53, P6, PT, R6, 0x20, RZ ;  /* 0x0000002006357810 */ /* 0x000fe20007fde0ff */
[----:B------:R-:W-:Y:S01]  /*32a0*/  IMAD.X R52, RZ, RZ, R5, P5 ;  /* 0x000000ffff347224 */ /* 0x000fe200028e0605 */
[----:B------:R-:W-:-:S03]  /*32b0*/  IADD3 R49, P3, PT, R49, -0x4, RZ ;  /* 0xfffffffc31317810 */ /* 0x000fc60007f7e0ff */
[----:B------:R-:W-:Y:S01]  /*32c0*/  IMAD.X R54, RZ, RZ, R7, P6 ;  /* 0x000000ffff367224 */ /* 0x000fe200030e0607 */
[----:B------:R-:W-:Y:S01]  /*32d0*/  IADD3.X R50, PT, PT, R50, -0x1, RZ, P3, !PT ;  /* 0xffffffff32327810 */ /* 0x000fe20001ffe4ff */
[----:B---3--:R2:W-:Y:S04]  /*32e0*/  ST.E.64 desc[UR36][R6.64+0x18], R14 ;  /* 0x0000180e06007985 */ /* 0x0085e8000c101b24 */
[----:B------:R-:W-:Y:S05]  /*32f0*/  @P2 BRA `(.L_x_62) ;  /* 0xfffffffc00ac2947 */ /* 0x000fea000383ffff */
.L_x_59:
[----:B------:R-:W-:Y:S05]  /*3300*/  BSYNC.RECONVERGENT B3 ;  /* 0x0000000000037941 */ /* 0x000fea0003800200 */
.L_x_58:
[----:B------:R-:W-:Y:S01]  /*3310*/  SHF.R.U32.HI R5, RZ, 0x1d, R36 ;  /* 0x0000001dff057819 */ /* 0x000fe20000011624 */
[----:B------:R-:W-:Y:S01]  /*3320*/  BSSY.RECONVERGENT B3, `(.L_x_63) ;  /* 0x000005b000037945 */ /* 0x000fe20003800200 */
[----:B------:R-:W-:Y:S02]  /*3330*/  ISETP.LT.U32.AND P2, PT, R44, R39, PT ;  /* 0x000000272c00720c */ /* 0x000fe40003f41070 */
[----:B------:R-:W-:Y:S01]  /*3340*/  SHF.L.U64.HI R4, R3, 0x3, R20 ;  /* 0x0000000303047819 */ /* 0x000fe20000010214 */
[----:B012---:R-:W-:Y:S02]  /*3350*/  IMAD.X R6, R31, 0x1, R5, P4 ;  /* 0x000000011f067824 */ /* 0x007fe400020e0605 */
[----:B------:R-:W-:-:S03]  /*3360*/  IMAD.SHL.U32 R5, R3, 0x8, RZ ;  /* 0x0000000803057824 */ /* 0x000fc600078e00ff */
[----:B------:R-:W-:-:S04]  /*3370*/  ISETP.LT.U32.AND.EX P2, PT, R41, R6, PT, P2 ;  /* 0x000000062900720c */ /* 0x000fc80003f41120 */
[----:B------:R-:W-:Y:S02]  /*3380*/  SEL R8, R44, R39, P2 ;  /* 0x000000272c087207 */ /* 0x000fe40001000000 */
[----:B------:R-:W-:Y:S02]  /*3390*/  SEL R7, R41, R6, P2 ;  /* 0x0000000629077207 */ /* 0x000fe40001000000 */
[----:B------:R-:W-:-:S04]  /*33a0*/  IADD3 R8, P2, PT, R8, R5, RZ ;  /* 0x0000000508087210 */ /* 0x000fc80007f5e0ff */
[----:B------:R-:W-:Y:S02]  /*33b0*/  IADD3.X R7, PT, PT, R7, R4, RZ, P2, !PT ;  /* 0x0000000407077210 */ /* 0x000fe400017fe4ff */
[----:B------:R-:W-:-:S04]  /*33c0*/  ISETP.LT.U32.AND P2, PT, R8, R39, PT ;  /* 0x000000270800720c */ /* 0x000fc80003f41070 */
[----:B------:R-:W-:-:S04]  /*33d0*/  ISETP.LT.U32.AND.EX P2, PT, R7, R6, PT, P2 ;  /* 0x000000060700720c */ /* 0x000fc80003f41120 */
[----:B------:R-:W-:Y:S02]  /*33e0*/  SEL R5, R8, R39, P2 ;  /* 0x0000002708057207 */ /* 0x000fe40001000000 */
[----:B------:R-:W-:Y:S02]  /*33f0*/  SEL R8, R7, R6, P2 ;  /* 0x0000000607087207 */ /* 0x000fe40001000000 */
[----:B------:R-:W-:-:S05]  /*3400*/  IADD3 R4, P2, PT, -R38, R5, RZ ;  /* 0x0000000526047210 */ /* 0x000fca0007f5e1ff */
[----:B------:R-:W-:-:S05]  /*3410*/  IMAD.X R5, R8, 0x1, ~R43, P2 ;  /* 0x0000000108057824 */ /* 0x000fca00010e0e2b */
[--C-:B------:R-:W-:Y:S02]  /*3420*/  SHF.R.S64 R14, R4, 0x3, R5.reuse ;  /* 0x00000003040e7819 */ /* 0x100fe40000001005 */
[----:B------:R-:W-:Y:S02]  /*3430*/  SHF.R.S32.HI R15, RZ, 0x3, R5 ;  /* 0x00000003ff0f7819 */ /* 0x000fe40000011405 */
[----:B------:R-:W-:Y:S02]  /*3440*/  ISETP.GE.U32.AND P2, PT, R14, 0x1, PT ;  /* 0x000000010e00780c */ /* 0x000fe40003f46070 */
[----:B------:R-:W-:Y:S02]  /*3450*/  IADD3 R4, P3, PT, R46, R45, RZ ;  /* 0x0000002d2e047210 */ /* 0x000fe40007f7e0ff */
[----:B------:R-:W-:-:S03]  /*3460*/  ISETP.GE.AND.EX P2, PT, R15, RZ, PT, P2 ;  /* 0x000000ff0f00720c */ /* 0x000fc60003f46320 */
[----:B------:R-:W-:-:S10]  /*3470*/  IMAD.X R5, R47, 0x1, R48, P3 ;  /* 0x000000012f057824 */ /* 0x000fd400018e0630 */
        /* <DEDUP_REMOVED lines=14> */
[----:B------:R-:W-:Y:S02]  /*3560*/  IMAD.MOV.U32 R8, RZ, RZ, R38 ;  /* 0x000000ffff087224 */ /* 0x000fe400078e0026 */
[----:B------:R-:W-:-:S05]  /*3570*/  IMAD.MOV.U32 R9, RZ, RZ, R43 ;  /* 0x000000ffff097224 */ /* 0x000fca00078e002b */
[----:B------:R-:W2:Y:S01]  /*3580*/  LD.E.64 R10, desc[UR36][R8.64] ;  /* 0x00000024080a7980 */ /* 0x000ea2000c101b00 */
[----:B------:R-:W-:Y:S02]  /*3590*/  ISETP.NE.U32.AND P3, PT, R12, 0x1, PT ;  /* 0x000000010c00780c */ /* 0x000fe40003f65070 */
[----:B------:R-:W-:Y:S02]  /*35a0*/  IADD3 R48, P4, PT, R38, 0x8, RZ ;  /* 0x0000000826307810 */ /* 0x000fe40007f9e0ff */
[----:B------:R-:W-:Y:S02]  /*35b0*/  ISETP.NE.AND.EX P3, PT, RZ, RZ, PT, P3 ;  /* 0x000000ffff00720c */ /* 0x000fe40003f65330 */
[----:B------:R-:W-:Y:S01]  /*35c0*/  IADD3 R50, P5, PT, R4, 0x8, RZ ;  /* 0x0000000804327810 */ /* 0x000fe20007fbe0ff */
[----:B------:R-:W-:Y:S01]  /*35d0*/  IMAD.X R49, RZ, RZ, R43, P4 ;  /* 0x000000ffff317224 */ /* 0x000fe200020e062b */
[----:B------:R-:W-:Y:S02]  /*35e0*/  IADD3 R7, P6, PT, R14, -0x1, RZ ;  /* 0xffffffff0e077810 */ /* 0x000fe40007fde0ff */
[----:B------:R-:W-:-:S02]  /*35f0*/  IADD3.X R51, PT, PT, RZ, R5, RZ, P5, !PT ;  /* 0x00000005ff337210 */ /* 0x000fc40002ffe4ff */
        /* <DEDUP_REMOVED lines=8> */
[C---:B------:R-:W-:Y:S02]  /*3680*/  IADD3 R48, P4, PT, R38.reuse, 0x10, RZ ;  /* 0x0000001026307810 */ /* 0x040fe40007f9e0ff */
[----:B------:R-:W-:Y:S02]  /*3690*/  @P3 IADD3 R48, P6, PT, R38, 0x18, RZ ;  /* 0x0000001826303810 */ /* 0x000fe40007fde0ff */
[----:B------:R-:W-:Y:S01]  /*36a0*/  IADD3 R7, P5, PT, R14, -0x2, RZ ;  /* 0xfffffffe0e077810 */ /* 0x000fe20007fbe0ff */
[--C-:B------:R-:W-:Y:S01]  /*36b0*/  IMAD.X R49, RZ, RZ, R43.reuse, P4 ;  /* 0x000000ffff317224 */ /* 0x100fe200020e062b */
[C---:B------:R-:W-:Y:S01]  /*36c0*/  IADD3 R50, P4, PT, R4.reuse, 0x10, RZ ;  /* 0x0000001004327810 */ /* 0x040fe20007f9e0ff */
[----:B------:R-:W-:Y:S01]  /*36d0*/  @P3 IMAD.X R49, RZ, RZ, R43, P6 ;  /* 0x000000ffff313224 */ /* 0x000fe200030e062b */
[----:B------:R-:W-:Y:S02]  /*36e0*/  @P3 IADD3 R50, P6, PT, R4, 0x18, RZ ;  /* 0x0000001804323810 */ /* 0x000fe40007fde0ff */
[----:B------:R-:W-:Y:S01]  /*36f0*/  IADD3.X R45, PT, PT, R15, -0x1, RZ, P5, !PT ;  /* 0xffffffff0f2d7810 */ /* 0x000fe20002ffe4ff */
[--C-:B------:R-:W-:Y:S01]  /*3700*/  IMAD.X R51, RZ, RZ, R5.reuse, P4 ;  /* 0x000000ffff337224 */ /* 0x100fe200020e0605 */
[----:B------:R-:W-:Y:S01]  /*3710*/  @P3 IADD3 R7, P4, PT, R14, -0x3, RZ ;  /* 0xfffffffd0e073810 */ /* 0x000fe20007f9e0ff */
[----:B------:R-:W-:-:S03]  /*3720*/  @P3 IMAD.X R51, RZ, RZ, R5, P6 ;  /* 0x000000ffff333224 */ /* 0x000fc600030e0605 */
[----:B------:R-:W-:Y:S01]  /*3730*/  @P3 IADD3.X R45, PT, PT, R15, -0x1, RZ, P4, !PT ;  /* 0xffffffff0f2d3810 */ /* 0x000fe200027fe4ff */
[----:B--2---:R1:W-:Y:S08]  /*3740*/  @P3 ST.E.64 desc[UR36][R4.64+0x10], R12 ;  /* 0x0000100c04003985 */ /* 0x0043f0000c101b24 */
.L_x_66:
[----:B------:R-:W-:Y:S05]  /*3750*/  BSYNC.RECONVERGENT B4 ;  /* 0x0000000000047941 */ /* 0x000fea0003800200 */
.L_x_65:
[----:B------:R-:W-:Y:S05]  /*3760*/  @!P2 BRA `(.L_x_64) ;  /* 0x000000000058a947 */ /* 0x000fea0003800000 */
.L_x_67:
[----:B01----:R-:W-:Y:S01]  /*3770*/  IMAD.MOV.U32 R4, RZ, RZ, R48 ;  /* 0x000000ffff047224 */ /* 0x003fe200078e0030 */
[----:B------:R-:W-:-:S05]  /*3780*/  MOV R5, R49 ;  /* 0x0000003100057202 */ /* 0x000fca0000000f00 */
[----:B--2---:R-:W2:Y:S01]  /*3790*/  LD.E.64 R10, desc[UR36][R4.64] ;  /* 0x00000024040a7980 */ /* 0x004ea2000c101b00 */
[----:B------:R-:W-:Y:S02]  /*37a0*/  IMAD.MOV.U32 R8, RZ, RZ, R50 ;  /* 0x000000ffff087224 */ /* 0x000fe400078e0032 */
[----:B------:R-:W-:-:S05]  /*37b0*/  IMAD.MOV.U32 R9, RZ, RZ, R51 ;  /* 0x000000ffff097224 */ /* 0x000fca00078e0033 */
[----:B--2---:R0:W-:Y:S04]  /*37c0*/  ST.E.64 desc[UR36][R8.64], R10 ;  /* 0x0000000a08007985 */ /* 0x0041e8000c101b24 */
[----:B------:R-:W2:Y:S04]  /*37d0*/  LD.E.64 R12, desc[UR36][R4.64+0x8] ;  /* 0x00000824040c7980 */ /* 0x000ea8000c101b00 */
[----:B--2---:R2:W-:Y:S04]  /*37e0*/  ST.E.64 desc[UR36][R8.64+0x8], R12 ;  /* 0x0000080c08007985 */ /* 0x0045e8000c101b24 */
[----:B------:R-:W3:Y:S04]  /*37f0*/  LD.E.64 R14, desc[UR36][R4.64+0x10] ;  /* 0x00001024040e7980 */ /* 0x000ee8000c101b00 */
[----:B---3--:R2:W-:Y:S04]  /*3800*/  ST.E.64 desc[UR36][R8.64+0x10], R14 ;  /* 0x0000100e08007985 */ /* 0x0085e8000c101b24 */
[----:B------:R-:W3:Y:S01]  /*3810*/  LD.E.64 R46, desc[UR36][R4.64+0x18] ;  /* 0x00001824042e7980 */ /* 0x000ee2000c101b00 */
[----:B------:R-:W-:-:S02]  /*3820*/  ISETP.GT.U32.AND P2, PT, R7, 0x4, PT ;  /* 0x000000040700780c */ /* 0x000fc40003f44070 */
[----:B------:R-:W-:Y:S02]  /*3830*/  IADD3 R7, P5, PT, R7, -0x4, RZ ;  /* 0xfffffffc07077810 */ /* 0x000fe40007fbe0ff */
[C---:B------:R-:W-:Y:S02]  /*3840*/  ISETP.GT.U32.AND.EX P2, PT, R45.reuse, RZ, PT, P2 ;  /* 0x000000ff2d00720c */ /* 0x040fe40003f44120 */
[----:B------:R-:W-:Y:S02]  /*3850*/  IADD3 R48, P3, PT, R4, 0x20, RZ ;  /* 0x0000002004307810 */ /* 0x000fe40007f7e0ff */
[----:B------:R-:W-:Y:S02]  /*3860*/  IADD3 R50, P4, PT, R8, 0x20, RZ ;  /* 0x0000002008327810 */ /* 0x000fe40007f9e0ff */
[----:B0-----:R-:W-:Y:S01]  /*3870*/  IADD3.X R10, PT, PT, R45, -0x1, RZ, P5, !PT ;  /* 0xffffffff2d0a7810 */ /* 0x001fe20002ffe4ff */
[----:B------:R-:W-:Y:S02]  /*3880*/  IMAD.X R49, RZ, RZ, R5, P3 ;  /* 0x000000ffff317224 */ /* 0x000fe400018e0605 */
[----:B------:R-:W-:-:S02]  /*3890*/  IMAD.X R51, RZ, RZ, R9, P4 ;  /* 0x000000ffff337224 */ /* 0x000fc400020e0609 */
[----:B------:R-:W-:Y:S01]  /*38a0*/  IMAD.MOV.U32 R45, RZ, RZ, R10 ;  /* 0x000000ffff2d7224 */ /* 0x000fe200078e000a */
[----:B---3--:R2:W-:Y:S01]  /*38b0*/  ST.E.64 desc[UR36][R8.64+0x18], R46 ;  /* 0x0000182e08007985 */ /* 0x0085e2000c101b24 */
[----:B------:R-:W-:Y:S05]  /*38c0*/  @P2 BRA `(.L_x_67) ;  /* 0xfffffffc00a82947 */ /* 0x000fea000383ffff */
.L_x_64:
[----:B------:R-:W-:Y:S05]  /*38d0*/  BSYNC.RECONVERGENT B3 ;  /* 0x0000000000037941 */ /* 0x000fea0003800200 */
.L_x_63:
[----:B-12---:R-:W-:-:S04]  /*38e0*/  LEA R12, P3, R3, R44, 0x3 ;  /* 0x0000002c030c7211 */ /* 0x006fc800078618ff */
[----:B------:R-:W-:Y:S02]  /*38f0*/  ISETP.GE.U32.AND P2, PT, R12, R39, PT ;  /* 0x000000270c00720c */ /* 0x000fe40003f46070 */
[C-C-:B------:R-:W-:Y:S02]  /*3900*/  LEA.HI.X R13, R3.reuse, R41, R20.reuse, 0x3, P3 ;  /* 0x00000029030d7211 */ /* 0x140fe400018f1c14 */
[----:B------:R-:W-:Y:S02]  /*3910*/  LEA R40, P3, R3, R40, 0x4 ;  /* 0x0000002803287211 */ /* 0x000fe400078620ff */
[----:B------:R-:W-:Y:S02]  /*3920*/  ISETP.GE.U32.AND.EX P2, PT, R13, R6, PT, P2 ;  /* 0x000000060d00720c */ /* 0x000fe40003f46120 */
[----:B------:R-:W-:-:S11]  /*3930*/  LEA.HI.X R37, R3, R37, R20, 0x4, P3 ;  /* 0x0000002503257211 */ /* 0x000fd600018f2414 */
[----:B------:R-:W-:Y:S05]  /*3940*/  @!P2 BRA `(.L_x_68) ;  /* 0xfffffff0005ca947 */ /* 0x000fea000383ffff */
[----:B------:R-:W-:Y:S05]  /*3950*/  BSYNC.RECONVERGENT B2 ;  /* 0x0000000000027941 */ /* 0x000fea0003800200 */
.L_x_54:
[----:B------:R-:W-:Y:S05]  /*3960*/  BRA `(.L_x_69) ;  /* 0x0000000c007c7947 */ /* 0x000fea0003800000 */
.L_x_53:
[----:B------:R-:W-:Y:S01]  /*3970*/  MOV R40, R30 ;  /* 0x0000001e00287202 */ /* 0x000fe20000000f00 */
[----:B------:R-:W-:Y:S02]  /*3980*/  IMAD.MOV.U32 R37, RZ, RZ, R31 ;  /* 0x000000ffff257224 */ /* 0x000fe400078e001f */
[----:B------:R-:W-:Y:S02]  /*3990*/  IMAD.MOV.U32 R13, RZ, RZ, R35 ;  /* 0x000000ffff0d7224 */ /* 0x000fe400078e0023 */
[----:B------:R-:W-:-:S07]  /*39a0*/  IMAD.MOV.U32 R12, RZ, RZ, R34 ;  /* 0x000000ffff0c7224 */ /* 0x000fce00078e0022 */
.L_x_83:
[C---:B------:R-:W-:Y:S01]  /*39b0*/  IMAD.SHL.U32 R41, R3.reuse, 0x8, RZ ;  /* 0x0000000803297824 */ /* 0x040fe200078e00ff */
[----:B------:R-:W-:Y:S01]  /*39c0*/  SHF.L.U64.HI R4, R3, 0x3, R20 ;  /* 0x0000000303047819 */ /* 0x000fe20000010214 */
[----:B------:R-:W-:Y:S01]  /*39d0*/  BSSY.RECONVERGENT B2, `(.L_x_70) ;  /* 0x0000032000027945 */ /* 0x000fe20003800200 */
[----:B------:R-:W-:Y:S02]  /*39e0*/  IMAD.MOV.U32 R46, RZ, RZ, R40 ;  /* 0x000000ffff2e7224 */ /* 0x000fe400078e0028 */
[----:B------:R-:W-:Y:S01]  /*39f0*/  IADD3 R39, P2, PT, R13, R41, RZ ;  /* 0x000000290d277210 */ /* 0x000fe20007f5e0ff */
[----:B------:R-:W-:-:S03]  /*3a00*/  IMAD.MOV.U32 R47, RZ, RZ, R37 ;  /* 0x000000ffff2f7224 */ /* 0x000fc600078e0025 */
[----:B------:R-:W-:Y:S01]  /*3a10*/  IADD3 RZ, P3, PT, R39, -R0, RZ ;  /* 0x8000000027ff7210 */ /* 0x000fe20007f7e0ff */
[----:B------:R-:W-:-:S05]  /*3a20*/  IMAD.X R44, R12, 0x1, R4, P2 ;  /* 0x000000010c2c7824 */ /* 0x000fca00010e0604 */
[----:B------:R-:W-:-:S04]  /*3a30*/  IADD3.X R5, PT, PT, R44, ~R21, RZ, P3, !PT ;  /* 0x800000152c057210 */ /* 0x000fc80001ffe4ff */
[----:B------:R-:W-:-:S04]  /*3a40*/  ISETP.GE.AND P2, PT, R5, RZ, PT ;  /* 0x000000ff0500720c */ /* 0x000fc80003f46270 */
[----:B------:R-:W-:Y:S02]  /*3a50*/  SEL R10, R39, R0, !P2 ;  /* 0x00000000270a7207 */ /* 0x000fe40005000000 */
[----:B------:R-:W-:Y:S02]  /*3a60*/  SEL R11, R44, R21, !P2 ;  /* 0x000000152c0b7207 */ /* 0x000fe40005000000 */
[----:B------:R-:W-:Y:S01]  /*3a70*/  IADD3 R41, P2, PT, R10, R41, RZ ;  /* 0x000000290a297210 */ /* 0x000fe20007f5e0ff */
[----:B------:R-:W-:Y:S01]  /*3a80*/  IMAD.MOV.U32 R38, RZ, RZ, R10 ;  /* 0x000000ffff267224 */ /* 0x000fe200078e000a */
[----:B------:R-:W-:Y:S02]  /*3a90*/  ISETP.EQ.U32.AND P3, PT, R13, R10, PT ;  /* 0x0000000a0d00720c */ /* 0x000fe40003f62070 */
[----:B------:R-:W-:Y:S01]  /*3aa0*/  MOV R45, R11 ;  /* 0x0000000b002d7202 */ /* 0x000fe20000000f00 */
[----:B------:R-:W-:Y:S01]  /*3ab0*/  IMAD.X R4, R11, 0x1, R4, P2 ;  /* 0x000000010b047824 */ /* 0x000fe200010e0604 */
[----:B------:R-:W-:-:S05]  /*3ac0*/  IADD3 RZ, P2, PT, R41, -R0, RZ ;  /* 0x8000000029ff7210 */ /* 0x000fca0007f5e0ff */
[----:B------:R-:W-:-:S05]  /*3ad0*/  IMAD.X R5, R4, 0x1, ~R21, P2 ;  /* 0x0000000104057824 */ /* 0x000fca00010e0e15 */
[----:B------:R-:W-:-:S04]  /*3ae0*/  ISETP.GE.AND P2, PT, R5, RZ, PT ;  /* 0x000000ff0500720c */ /* 0x000fc80003f46270 */
[----:B------:R-:W-:Y:S02]  /*3af0*/  SEL R41, R41, R0, !P2 ;  /* 0x0000000029297207 */ /* 0x000fe40005000000 */
[----:B------:R-:W-:Y:S02]  /*3b00*/  SEL R43, R4, R21, !P2 ;  /* 0x00000015042b7207 */ /* 0x000fe40005000000 */
[----:B------:R-:W-:-:S04]  /*3b10*/  ISETP.NE.U32.AND P2, PT, R10, R41, PT ;  /* 0x000000290a00720c */ /* 0x000fc80003f45070 */
[----:B------:R-:W-:-:S04]  /*3b20*/  ISETP.NE.AND.EX P2, PT, R11, R43, PT, P2 ;  /* 0x0000002b0b00720c */ /* 0x000fc80003f45320 */
[----:B------:R-:W-:-:S13]  /*3b30*/  ISETP.EQ.OR.EX P2, PT, R12, R11, !P2, P3 ;  /* 0x0000000b0c00720c */ /* 0x000fda0005742730 */
[----:B0-----:R-:W-:Y:S05]  /*3b40*/  @P2 BRA `(.L_x_71) ;  /* 0x0000000000682947 */ /* 0x001fea0003800000 */
[----:B------:R-:W-:Y:S02]  /*3b50*/  IMAD.MOV.U32 R46, RZ, RZ, R40 ;  /* 0x000000ffff2e7224 */ /* 0x000fe400078e0028 */
[----:B------:R-:W-:Y:S02]  /*3b60*/  IMAD.MOV.U32 R47, RZ, RZ, R37 ;  /* 0x000000ffff2f7224 */ /* 0x000fe400078e0025 */
[----:B------:R-:W-:Y:S02]  /*3b70*/  IMAD.MOV.U32 R38, RZ, RZ, R10 ;  /* 0x000000ffff267224 */ /* 0x000fe400078e000a */
[----:B------:R-:W-:-:S07]  /*3b80*/  IMAD.MOV.U32 R45, RZ, RZ, R11 ;  /* 0x000000ffff2d7224 */ /* 0x000fce00078e000b */
.L_x_72:
[----:B------:R-:W-:Y:S01]  /*3b90*/  IMAD.MOV.U32 R4, RZ, RZ, R38 ;  /* 0x000000ffff047224 */ /* 0x000fe200078e0026 */
[----:B------:R-:W-:Y:S01]  /*3ba0*/  MOV R5, R45 ;  /* 0x0000002d00057202 */ /* 0x000fe20000000f00 */
[----:B------:R-:W-:Y:S02]  /*3bb0*/  IMAD.MOV.U32 R6, RZ, RZ, R13 ;  /* 0x000000ffff067224 */ /* 0x000fe400078e000d */
[----:B------:R-:W-:-:S03]  /*3bc0*/  IMAD.MOV.U32 R7, RZ, RZ, R12 ;  /* 0x000000ffff077224 */ /* 0x000fc600078e000c */
[----:B------:R-:W2:Y:S04]  /*3bd0*/  LD.E.64 R4, desc[UR36][R4.64] ;  /* 0x0000002404047980 */ /* 0x000ea8000c101b00 */
[----:B------:R-:W2:Y:S01]  /*3be0*/  LD.E.64 R6, desc[UR36][R6.64] ;  /* 0x0000002406067980 */ /* 0x000ea2000c101b00 */
[----:B------:R-:W-:Y:S02]  /*3bf0*/  IMAD.MOV.U32 R8, RZ, RZ, R46 ;  /* 0x000000ffff087224 */ /* 0x000fe400078e002e */
[----:B------:R-:W-:Y:S01]  /*3c00*/  IMAD.MOV.U32 R9, RZ, RZ, R47 ;  /* 0x000000ffff097224 */ /* 0x000fe200078e002f */
[----:B--2---:R-:W-:-:S14]  /*3c10*/  DSETP.GEU.AND P2, PT, R4, R6, PT ;  /* 0x000000060400722a */ /* 0x004fdc0003f4e000 */
[----:B------:R-:W-:Y:S01]  /*3c20*/  @!P2 IADD3 R38, P3, PT, R38, 0x8, RZ ;  /* 0x000000082626a810 */ /* 0x000fe20007f7e0ff */
[----:B------:R0:W-:Y:S01]  /*3c30*/  @!P2 ST.E.64 desc[UR36][R8.64], R4 ;  /* 0x000000040800a985 */ /* 0x0001e2000c101b24 */
[----:B------:R-:W-:-:S03]  /*3c40*/  @P2 IADD3 R13, P4, PT, R13, 0x8, RZ ;  /* 0x000000080d0d2810 */ /* 0x000fc60007f9e0ff */
[----:B------:R0:W-:Y:S01]  /*3c50*/  @P2 ST.E.64 desc[UR36][R8.64], R6 ;  /* 0x0000000608002985 */ /* 0x0001e2000c101b24 */
[----:B------:R-:W-:Y:S01]  /*3c60*/  @!P2 IMAD.X R45, RZ, RZ, R45, P3 ;  /* 0x000000ffff2da224 */ /* 0x000fe200018e062d */
[----:B------:R-:W-:Y:S02]  /*3c70*/  @P2 IADD3.X R12, PT, PT, RZ, R12, RZ, P4, !PT ;  /* 0x0000000cff0c2210 */ /* 0x000fe400027fe4ff */
[----:B------:R-:W-:Y:S02]  /*3c80*/  ISETP.NE.U32.AND P2, PT, R38, R41, PT ;  /* 0x000000292600720c */ /* 0x000fe40003f45070 */
[----:B------:R-:W-:Y:S02]  /*3c90*/  ISETP.NE.U32.AND P3, PT, R13, R10, PT ;  /* 0x0000000a0d00720c */ /* 0x000fe40003f65070 */
[----:B------:R-:W-:Y:S02]  /*3ca0*/  ISETP.NE.AND.EX P2, PT, R45, R43, PT, P2 ;  /* 0x0000002b2d00720c */ /* 0x000fe40003f45320 */
[----:B------:R-:W-:-:S02]  /*3cb0*/  ISETP.NE.AND.EX P3, PT, R12, R11, PT, P3 ;  /* 0x0000000b0c00720c */ /* 0x000fc40003f65330 */
[----:B------:R-:W-:-:S05]  /*3cc0*/  IADD3 R46, P4, PT, R8, 0x8, RZ ;  /* 0x00000008082e7810 */ /* 0x000fca0007f9e0ff */
[----:B------:R-:W-:-:S06]  /*3cd0*/  IMAD.X R47, RZ, RZ, R9, P4 ;  /* 0x000000ffff2f7224 */ /* 0x000fcc00020e0609 */
[----:B0-----:R-:W-:Y:S05]  /*3ce0*/  @P2 BRA P3, `(.L_x_72) ;  /* 0xfffffffc00a82947 */ /* 0x001fea000183ffff */
.L_x_71:
[----:B------:R-:W-:Y:S05]  /*3cf0*/  BSYNC.RECONVERGENT B2 ;  /* 0x0000000000027941 */ /* 0x000fea0003800200 */
.L_x_70:
        /* <DEDUP_REMOVED lines=24> */
[----:B------:R-:W-:Y:S01]  /*3e80*/  IMAD.MOV.U32 R6, RZ, RZ, R46 ;  /* 0x000000ffff067224 */ /* 0x000fe200078e002e */
[----:B------:R-:W-:Y:S02]  /*3e90*/  MOV R7, R47 ;  /* 0x0000002f00077202 */ /* 0x000fe40000000f00 */
[----:B------:R-:W-:Y:S02]  /*3ea0*/  ISETP.NE.U32.AND P3, PT, R10, 0x1, PT ;  /* 0x000000010a00780c */ /* 0x000fe40003f65070 */
        /* <DEDUP_REMOVED lines=16> */
[----:B------:R-:W-:Y:S01]  /*3fb0*/  IADD3 R54, P5, PT, R46, 0x10, RZ ;  /* 0x000000102e367810 */ /* 0x000fe20007fbe0ff */
[--C-:B------:R-:W-:Y:S01]  /*3fc0*/  IMAD.X R53, RZ, RZ, R12.reuse, P4 ;  /* 0x000000ffff357224 */ /* 0x100fe200020e060c */
[C---:B------:R-:W-:Y:S01]  /*3fd0*/  IADD3 R50, P4, PT, R14.reuse, -0x2, RZ ;  /* 0xfffffffe0e327810 */ /* 0x040fe20007f9e0ff */
[----:B------:R-:W-:Y:S01]  /*3fe0*/  @P3 IMAD.X R53, RZ, RZ, R12, P6 ;  /* 0x000000ffff353224 */ /* 0x000fe200030e060c */
[----:B------:R-:W-:Y:S01]  /*3ff0*/  @P3 IADD3 R50, P6, PT, R14, -0x3, RZ ;  /* 0xfffffffd0e323810 */ /* 0x000fe20007fde0ff */
[----:B------:R-:W-:Y:S01]  /*4000*/  IMAD.X R55, RZ, RZ, R47, P5 ;  /* 0x000000ffff377224 */ /* 0x000fe200028e062f */
[----:B------:R-:W-:-:S02]  /*4010*/  @P3 IADD3 R54, P5, PT, R46, 0x18, RZ ;  /* 0x000000182e363810 */ /* 0x000fc40007fbe0ff */
[C---:B------:R-:W-:Y:S02]  /*4020*/  IADD3.X R51, PT, PT, R15.reuse, -0x1, RZ, P4, !PT ;  /* 0xffffffff0f337810 */ /* 0x040fe400027fe4ff */
[----:B------:R-:W-:Y:S02]  /*4030*/  @P3 IADD3.X R51, PT, PT, R15, -0x1, RZ, P6, !PT ;  /* 0xffffffff0f333810 */ /* 0x000fe400037fe4ff */
[----:B------:R-:W-:Y:S01]  /*4040*/  @P3 IADD3.X R55, PT, PT, RZ, R47, RZ, P5, !PT ;  /* 0x0000002fff373210 */ /* 0x000fe20002ffe4ff */
[----:B--2---:R1:W-:Y:S06]  /*4050*/  @P3 ST.E.64 desc[UR36][R6.64+0x10], R10 ;  /* 0x0000100a06003985 */ /* 0x0043ec000c101b24 */
.L_x_76:
[----:B------:R-:W-:Y:S05]  /*4060*/  BSYNC.RECONVERGENT B3 ;  /* 0x0000000000037941 */ /* 0x000fea0003800200 */
.L_x_75:
[----:B------:R-:W-:Y:S05]  /*4070*/  @!P2 BRA `(.L_x_74) ;  /* 0x000000000054a947 */ /* 0x000fea0003800000 */
.L_x_77:
[----:B------:R-:W-:Y:S02]  /*4080*/  IMAD.MOV.U32 R4, RZ, RZ, R52 ;  /* 0x000000ffff047224 */ /* 0x000fe400078e0034 */
[----:B------:R-:W-:-:S05]  /*4090*/  IMAD.MOV.U32 R5, RZ, RZ, R53 ;  /* 0x000000ffff057224 */ /* 0x000fca00078e0035 */
[----:B012---:R-:W2:Y:S01]  /*40a0*/  LD.E.64 R8, desc[UR36][R4.64] ;  /* 0x0000002404087980 */ /* 0x007ea2000c101b00 */
[----:B------:R-:W-:Y:S02]  /*40b0*/  IMAD.MOV.U32 R6, RZ, RZ, R54 ;  /* 0x000000ffff067224 */ /* 0x000fe400078e0036 */
        /* <DEDUP_REMOVED lines=9> */
[C---:B------:R-:W-:Y:S02]  /*4150*/  ISETP.GT.U32.AND.EX P2, PT, R51.reuse, RZ, PT, P2 ;  /* 0x000000ff3300720c */ /* 0x040fe40003f44120 */
[----:B------:R-:W-:Y:S01]  /*4160*/  IADD3 R50, P5, PT, R50, -0x4, RZ ;  /* 0xfffffffc32327810 */ /* 0x000fe20007fbe0ff */
[----:B------:R-:W-:Y:S01]  /*4170*/  IMAD.X R53, RZ, RZ, R5, P3 ;  /* 0x000000ffff357224 */ /* 0x000fe200018e0605 */
[----:B------:R-:W-:Y:S02]  /*4180*/  IADD3 R54, P4, PT, R6, 0x20, RZ ;  /* 0x0000002006367810 */ /* 0x000fe40007f9e0ff */
[----:B------:R-:W-:Y:S02]  /*4190*/  IADD3.X R51, PT, PT, R51, -0x1, RZ, P5, !PT ;  /* 0xffffffff33337810 */ /* 0x000fe40002ffe4ff */
[----:B------:R-:W-:Y:S01]  /*41a0*/  IADD3.X R55, PT, PT, RZ, R7, RZ, P4, !PT ;  /* 0x00000007ff377210 */ /* 0x000fe200027fe4ff */
[----:B---3--:R2:W-:Y:S04]  /*41b0*/  ST.E.64 desc[UR36][R6.64+0x18], R14 ;  /* 0x0000180e06007985 */ /* 0x0085e8000c101b24 */
[----:B------:R-:W-:Y:S05]  /*41c0*/  @P2 BRA `(.L_x_77) ;  /* 0xfffffffc00ac2947 */ /* 0x000fea000383ffff */
.L_x_74:
[----:B------:R-:W-:Y:S05]  /*41d0*/  BSYNC.RECONVERGENT B2 ;  /* 0x0000000000027941 */ /* 0x000fea0003800200 */
.L_x_73:
[----:B------:R-:W-:Y:S01]  /*41e0*/  IADD3 R41, P2, PT, -R38, R41, RZ ;  /* 0x0000002926297210 */ /* 0x000fe20007f5e1ff */
[----:B------:R-:W-:Y:S04]  /*41f0*/  BSSY.RECONVERGENT B2, `(.L_x_78) ;  /* 0x000004e000027945 */ /* 0x000fe80003800200 */
[----:B------:R-:W-:-:S05]  /*4200*/  IMAD.X R4, R43, 0x1, ~R45, P2 ;  /* 0x000000012b047824 */ /* 0x000fca00010e0e2d */
[--C-:B--2---:R-:W-:Y:S02]  /*4210*/  SHF.R.S64 R12, R41, 0x3, R4.reuse ;  /* 0x00000003290c7819 */ /* 0x104fe40000001004 */
[----:B------:R-:W-:Y:S02]  /*4220*/  SHF.R.S32.HI R13, RZ, 0x3, R4 ;  /* 0x00000003ff0d7819 */ /* 0x000fe40000011404 */
[----:B------:R-:W-:Y:S02]  /*4230*/  ISETP.GE.U32.AND P2, PT, R12, 0x1, PT ;  /* 0x000000010c00780c */ /* 0x000fe40003f46070 */
[----:B------:R-:W-:Y:S02]  /*4240*/  IADD3 R4, P3, PT, R46, R49, RZ ;  /* 0x000000312e047210 */ /* 0x000fe40007f7e0ff */
[----:B------:R-:W-:-:S03]  /*4250*/  ISETP.GE.AND.EX P2, PT, R13, RZ, PT, P2 ;  /* 0x000000ff0d00720c */ /* 0x000fc60003f46320 */
[----:B------:R-:W-:-:S10]  /*4260*/  IMAD.X R5, R47, 0x1, R48, P3 ;  /* 0x000000012f057824 */ /* 0x000fd400018e0630 */
[----:B------:R-:W-:Y:S05]  /*4270*/  @!P2 BRA `(.L_x_79) ;  /* 0x000000040014a947 */ /* 0x000fea0003800000 */
[C---:B-1----:R-:W-:Y:S01]  /*4280*/  LOP3.LUT R10, R12.reuse, 0x3, RZ, 0xc0, !PT ;  /* 0x000000030c0a7812 */ /* 0x042fe200078ec0ff */
        /* <DEDUP_REMOVED lines=12> */
[----:B0-----:R-:W-:Y:S02]  /*4350*/  IMAD.MOV.U32 R6, RZ, RZ, R38 ;  /* 0x000000ffff067224 */ /* 0x001fe400078e0026 */
        /* <DEDUP_REMOVED lines=12> */
[----:B-1----:R-:W2:Y:S01]  /*4420*/  LD.E.64 R8, desc[UR36][R6.64+0x8] ;  /* 0x0000082406087980 */ /* 0x002ea2000c101b00 */
[----:B------:R-:W-:-:S04]  /*4430*/  ISETP.NE.U32.AND P3, PT, R10, 0x2, PT ;  /* 0x000000020a00780c */ /* 0x000fc80003f65070 */
[----:B------:R-:W-:Y:S01]  /*4440*/  ISETP.NE.AND.EX P3, PT, RZ, RZ, PT, P3 ;  /* 0x000000ffff00720c */ /* 0x000fe20003f65330 */
[----:B--2---:R2:W-:-:S12]  /*4450*/  ST.E.64 desc[UR36][R4.64+0x8], R8 ;  /* 0x0000080804007985 */ /* 0x0045d8000c101b24 */
[----:B------:R-:W3:Y:S01]  /*4460*/  @P3 LD.E.64 R10, desc[UR36][R6.64+0x10] ;  /* 0x00001024060a3980 */ /* 0x000ee2000c101b00 */
        /* <DEDUP_REMOVED lines=12> */
[----:B---3--:R2:W-:Y:S08]  /*4530*/  @P3 ST.E.64 desc[UR36][R4.64+0x10], R10 ;  /* 0x0000100a04003985 */ /* 0x0085f0000c101b24 */
.L_x_81:
[----:B------:R-:W-:Y:S05]  /*4540*/  BSYNC.RECONVERGENT B3 ;  /* 0x0000000000037941 */ /* 0x000fea0003800200 */
.L_x_80:
[----:B------:R-:W-:Y:S05]  /*4550*/  @!P2 BRA `(.L_x_79) ;  /* 0x00000000005ca947 */ /* 0x000fea0003800000 */
.L_x_82:
[----:B-12---:R-:W-:Y:S01]  /*4560*/  IMAD.MOV.U32 R4, RZ, RZ, R46 ;  /* 0x000000ffff047224 */ /* 0x006fe200078e002e */
[----:B------:R-:W-:-:S05]  /*4570*/  MOV R5, R47 ;  /* 0x0000002f00057202 */ /* 0x000fca0000000f00 */
[----:B0-----:R-:W2:Y:S01]  /*4580*/  LD.E.64 R8, desc[UR36][R4.64] ;  /* 0x0000002404087980 */ /* 0x001ea2000c101b00 */
[----:B---3--:R-:W-:Y:S02]  /*4590*/  IMAD.MOV.U32 R6, RZ, RZ, R48 ;  /* 0x000000ffff067224 */ /* 0x008fe400078e0030 */
[----:B------:R-:W-:-:S05]  /*45a0*/  IMAD.MOV.U32 R7, RZ, RZ, R49 ;  /* 0x000000ffff077224 */ /* 0x000fca00078e0031 */
[----:B--2---:R0:W-:Y:S04]  /*45b0*/  ST.E.64 desc[UR36][R6.64], R8 ;  /* 0x0000000806007985 */ /* 0x0041e8000c101b24 */
[----:B------:R-:W2:Y:S04]  /*45c0*/  LD.E.64 R10, desc[UR36][R4.64+0x8] ;  /* 0x00000824040a7980 */ /* 0x000ea8000c101b00 */
[----:B--2---:R3:W-:Y:S04]  /*45d0*/  ST.E.64 desc[UR36][R6.64+0x8], R10 ;  /* 0x0000080a06007985 */ /* 0x0047e8000c101b24 */
[----:B------:R-:W2:Y:S04]  /*45e0*/  LD.E.64 R12, desc[UR36][R4.64+0x10] ;  /* 0x00001024040c7980 */ /* 0x000ea8000c101b00 */
[----:B--2---:R3:W-:Y:S04]  /*45f0*/  ST.E.64 desc[UR36][R6.64+0x10], R12 ;  /* 0x0000100c06007985 */ /* 0x0047e8000c101b24 */
[----:B------:R-:W2:Y:S01]  /*4600*/  LD.E.64 R14, desc[UR36][R4.64+0x18] ;  /* 0x00001824040e7980 */ /* 0x000ea2000c101b00 */
[----:B------:R-:W-:-:S02]  /*4610*/  ISETP.GT.U32.AND P2, PT, R41, 0x4, PT ;  /* 0x000000042900780c */ /* 0x000fc40003f44070 */
[----:B------:R-:W-:Y:S02]  /*4620*/  IADD3 R38, P5, PT, R41, -0x4, RZ ;  /* 0xfffffffc29267810 */ /* 0x000fe40007fbe0ff */
[C---:B------:R-:W-:Y:S02]  /*4630*/  ISETP.GT.U32.AND.EX P2, PT, R43.reuse, RZ, PT, P2 ;  /* 0x000000ff2b00720c */ /* 0x040fe40003f44120 */
[----:B------:R-:W-:Y:S01]  /*4640*/  IADD3 R46, P3, PT, R4, 0x20, RZ ;  /* 0x00000020042e7810 */ /* 0x000fe20007f7e0ff */
[----:B------:R-:W-:Y:S01]  /*4650*/  IMAD.MOV.U32 R41, RZ, RZ, R38 ;  /* 0x000000ffff297224 */ /* 0x000fe200078e0026 */
[----:B------:R-:W-:Y:S02]  /*4660*/  IADD3 R48, P4, PT, R6, 0x20, RZ ;  /* 0x0000002006307810 */ /* 0x000fe40007f9e0ff */
[----:B0-----:R-:W-:Y:S01]  /*4670*/  IADD3.X R8, PT, PT, R43, -0x1, RZ, P5, !PT ;  /* 0xffffffff2b087810 */ /* 0x001fe20002ffe4ff */
[----:B------:R-:W-:Y:S02]  /*4680*/  IMAD.X R47, RZ, RZ, R5, P3 ;  /* 0x000000ffff2f7224 */ /* 0x000fe400018e0605 */
[----:B------:R-:W-:Y:S01]  /*4690*/  IMAD.X R49, RZ, RZ, R7, P4 ;  /* 0x000000ffff317224 */ /* 0x000fe200020e0607 */
[----:B------:R-:W-:Y:S01]  /*46a0*/  MOV R43, R8 ;  /* 0x00000008002b7202 */ /* 0x000fe20000000f00 */
[----:B--2---:R3:W-:Y:S02]  /*46b0*/  ST.E.64 desc[UR36][R6.64+0x18], R14 ;  /* 0x0000180e06007985 */ /* 0x0047e4000c101b24 */
[----:B------:R-:W-:Y:S05]  /*46c0*/  @P2 BRA `(.L_x_82) ;  /* 0xfffffffc00a42947 */ /* 0x000fea000383ffff */
.L_x_79:
[----:B------:R-:W-:Y:S05]  /*46d0*/  BSYNC.RECONVERGENT B2 ;  /* 0x0000000000027941 */ /* 0x000fea0003800200 */
.L_x_78:
[C---:B---3--:R-:W-:Y:S02]  /*46e0*/  LEA R13, P2, R3.reuse, R39, 0x3 ;  /* 0x00000027030d7211 */ /* 0x048fe400078418ff */
[C---:B------:R-:W-:Y:S02]  /*46f0*/  LEA R40, P3, R3.reuse, R40, 0x4 ;  /* 0x0000002803287211 */ /* 0x040fe400078620ff */
[--C-:B------:R-:W-:Y:S02]  /*4700*/  LEA.HI.X R12, R3, R44, R20.reuse, 0x3, P2 ;  /* 0x0000002c030c7211 */ /* 0x100fe400010f1c14 */
[----:B------:R-:W-:Y:S02]  /*4710*/  IADD3 RZ, P2, PT, R13, -R0, RZ ;  /* 0x800000000dff7210 */ /* 0x000fe40007f5e0ff */
[----:B------:R-:W-:-:S03]  /*4720*/  LEA.HI.X R37, R3, R37, R20, 0x4, P3 ;  /* 0x0000002503257211 */ /* 0x000fc600018f2414 */
[----:B-12---:R-:W-:-:S05]  /*4730*/  IMAD.X R4, R12, 0x1, ~R21, P2 ;  /* 0x000000010c047824 */ /* 0x006fca00010e0e15 */
[----:B------:R-:W-:-:S13]  /*4740*/  ISETP.GE.AND P2, PT, R4, RZ, PT ;  /* 0x000000ff0400720c */ /* 0x000fda0003f46270 */
[----:B------:R-:W-:Y:S05]  /*4750*/  @!P2 BRA `(.L_x_83) ;  /* 0xfffffff00094a947 */ /* 0x000fea000383ffff */
.L_x_69:
[----:B------:R-:W-:Y:S05]  /*4760*/  BSYNC.RECONVERGENT B0 ;  /* 0x0000000000007941 */ /* 0x000fea0003800200 */
.L_x_52:
[C---:B------:R-:W-:Y:S01]  /*4770*/  SHF.L.U64.HI R20, R3.reuse, 0x1, R20 ;  /* 0x0000000103147819 */ /* 0x040fe20000010214 */
[----:B------:R-:W-:Y:S01]  /*4780*/  IMAD.SHL.U32 R3, R3, 0x2, RZ ;  /* 0x0000000203037824 */ /* 0x000fe200078e00ff */
[----:B------:R-:W-:-:S04]  /*4790*/  PLOP3.LUT P0, PT, P0, PT, PT, 0x8, 0x80 ;  /* 0x000000000080781c */ /* 0x000fc8000070e170 */
[----:B------:R-:W-:-:S04]  /*47a0*/  ISETP.GE.U32.AND P2, PT, R3, R36, PT ;  /* 0x000000240300720c */ /* 0x000fc80003f46070 */
[----:B------:R-:W-:-:S13]  /*47b0*/  ISETP.GE.AND.EX P2, PT, R20, RZ, PT, P2 ;  /* 0x000000ff1400720c */ /* 0x000fda0003f46320 */
[----:B------:R-:W-:Y:S05]  /*47c0*/  @!P2 BRA `(.L_x_84) ;  /* 0xffffffe0009ca947 */ /* 0x000fea000383ffff */
[----:B------:R-:W-:Y:S05]  /*47d0*/  BSYNC.RECONVERGENT B1 ;  /* 0x0000000000017941 */ /* 0x000fea0003800200 */
.L_x_51:
[----:B------:R-:W-:Y:S04]  /*47e0*/  BSSY.RECONVERGENT B0, `(.L_x_50) ;  /* 0x000003e000007945 */ /* 0x000fe80003800200 */
[----:B------:R-:W-:Y:S05]  /*47f0*/  @P1 BRA `(.L_x_85) ;  /* 0x0000000000f01947 */ /* 0x000fea0003800000 */
[----:B0-----:R-:W-:Y:S01]  /*4800*/  LOP3.LUT R9, R36, 0x3, RZ, 0xc0, !PT ;  /* 0x0000000324097812 */ /* 0x001fe200078ec0ff */
[----:B------:R-:W-:Y:S01]  /*4810*/  IMAD.MOV.U32 R39, RZ, RZ, R30 ;  /* 0x000000ffff277224 */ /* 0x000fe200078e001e */
[----:B------:R-:W-:Y:S01]  /*4820*/  MOV R38, R34 ;  /* 0x0000002200267202 */ /* 0x000fe20000000f00 */
[----:B------:R-:W-:Y:S01]  /*4830*/  IMAD.MOV.U32 R40, RZ, RZ, R31 ;  /* 0x000000ffff287224 */ /* 0x000fe200078e001f */
[----:B------:R-:W-:Y:S01]  /*4840*/  ISETP.NE.U32.AND P0, PT, R9, RZ, PT ;  /* 0x000000ff0900720c */ /* 0x000fe20003f05070 */
[----:B------:R-:W-:Y:S02]  /*4850*/  IMAD.MOV.U32 R37, RZ, RZ, R35 ;  /* 0x000000ffff257224 */ /* 0x000fe400078e0023 */
[----:B------:R-:W-:Y:S01]  /*4860*/  IMAD.MOV.U32 R20, RZ, RZ, R36 ;  /* 0x000000ffff147224 */ /* 0x000fe200078e0024 */
[----:B------:R-:W-:Y:S01]  /*4870*/  ISETP.NE.AND.EX P0, PT, RZ, RZ, PT, P0 ;  /* 0x000000ffff00720c */ /* 0x000fe20003f05300 */
[----:B------:R-:W-:-:S12]  /*4880*/  IMAD.MOV.U32 R21, RZ, RZ, RZ ;  /* 0x000000ffff157224 */ /* 0x000fd800078e00ff */
[----:B------:R-:W-:Y:S05]  /*4890*/  @!P0 BRA `(.L_x_86) ;  /* 0x00000000006c8947 */ /* 0x000fea0003800000 */
[----:B------:R-:W-:Y:S01]  /*48a0*/  BSSY.RECONVERGENT B1, `(.L_x_86) ;  /* 0x000001a000017945 */ /* 0x000fe20003800200 */
[----:B------:R-:W-:Y:S01]  /*48b0*/  IMAD.MOV.U32 R0, RZ, RZ, RZ ;  /* 0x000000ffff007224 */ /* 0x000fe200078e00ff */
[----:B------:R-:W-:Y:S01]  /*48c0*/  MOV R40, R31 ;  /* 0x0000001f00287202 */ /* 0x000fe20000000f00 */
[----:B------:R-:W-:Y:S02]  /*48d0*/  IMAD.MOV.U32 R3, RZ, RZ, RZ ;  /* 0x000000ffff037224 */ /* 0x000fe400078e00ff */
[----:B------:R-:W-:Y:S02]  /*48e0*/  IMAD.MOV.U32 R39, RZ, RZ, R30 ;  /* 0x000000ffff277224 */ /* 0x000fe400078e001e */
[----:B------:R-:W-:Y:S02]  /*48f0*/  IMAD.MOV.U32 R37, RZ, RZ, R35 ;  /* 0x000000ffff257224 */ /* 0x000fe400078e0023 */
[----:B------:R-:W-:Y:S02]  /*4900*/  IMAD.MOV.U32 R38, RZ, RZ, R34 ;  /* 0x000000ffff267224 */ /* 0x000fe400078e0022 */
[----:B------:R-:W-:-:S02]  /*4910*/  IMAD.MOV.U32 R20, RZ, RZ, R36 ;  /* 0x000000ffff147224 */ /* 0x000fc400078e0024 */
[----:B------:R-:W-:-:S07]  /*4920*/  IMAD.MOV.U32 R21, RZ, RZ, RZ ;  /* 0x000000ffff157224 */ /* 0x000fce00078e00ff */
.L_x_87:
[----:B0-----:R-:W-:Y:S01]  /*4930*/  IMAD.MOV.U32 R4, RZ, RZ, R37 ;  /* 0x000000ffff047224 */ /* 0x001fe200078e0025 */
[----:B------:R-:W-:-:S06]  /*4940*/  MOV R5, R38 ;  /* 0x0000002600057202 */ /* 0x000fcc0000000f00 */
[----:B------:R-:W2:Y:S01]  /*4950*/  LD.E.64 R4, desc[UR36][R4.64] ;  /* 0x0000002404047980 */ /* 0x000ea2000c101b00 */
[----:B------:R-:W-:Y:S01]  /*4960*/  IMAD.MOV.U32 R6, RZ, RZ, R39 ;  /* 0x000000ffff067224 */ /* 0x000fe200078e0027 */
[----:B------:R-:W-:Y:S01]  /*4970*/  IADD3 R0, P0, PT, R0, 0x1, RZ ;  /* 0x0000000100007810 */ /* 0x000fe20007f1e0ff */
[----:B------:R-:W-:Y:S01]  /*4980*/  IMAD.MOV.U32 R7, RZ, RZ, R40 ;  /* 0x000000ffff077224 */ /* 0x000fe200078e0028 */
[----:B------:R-:W-:Y:S02]  /*4990*/  IADD3 R37, P1, PT, R37, 0x8, RZ ;  /* 0x0000000825257810 */ /* 0x000fe40007f3e0ff */
[----:B------:R-:W-:Y:S01]  /*49a0*/  IADD3 R39, P2, PT, R39, 0x8, RZ ;  /* 0x0000000827277810 */ /* 0x000fe20007f5e0ff */
[----:B------:R-:W-:Y:S01]  /*49b0*/  IMAD.X R3, RZ, RZ, R3, P0 ;  /* 0x000000ffff037224 */ /* 0x000fe200000e0603 */
[----:B------:R-:W-:Y:S01]  /*49c0*/  ISETP.NE.U32.AND P0, PT, R0, R9, PT ;  /* 0x000000090000720c */ /* 0x000fe20003f05070 */
[----:B------:R-:W-:Y:S01]  /*49d0*/  IMAD.X R38, RZ, RZ, R38, P1 ;  /* 0x000000ffff267224 */ /* 0x000fe200008e0626 */
[----:B------:R-:W-:Y:S01]  /*49e0*/  IADD3 R20, P3, PT, R20, -0x1, RZ ;  /* 0xffffffff14147810 */ /* 0x000fe20007f7e0ff */
[----:B------:R-:W-:Y:S01]  /*49f0*/  IMAD.X R40, RZ, RZ, R40, P2 ;  /* 0x000000ffff287224 */ /* 0x000fe200010e0628 */
[----:B------:R-:W-:-:S02]  /*4a00*/  ISETP.NE.AND.EX P0, PT, R3, RZ, PT, P0 ;  /* 0x000000ff0300720c */ /* 0x000fc40003f05300 */
[----:B------:R-:W-:Y:S01]  /*4a10*/  IADD3.X R21, PT, PT, R21, -0x1, RZ, P3, !PT ;  /* 0xffffffff15157810 */ /* 0x000fe20001ffe4ff */
[----:B--2---:R0:W-:Y:S10]  /*4a20*/  ST.E.64 desc[UR36][R6.64], R4 ;  /* 0x0000000406007985 */ /* 0x0041f4000c101b24 */
[----:B------:R-:W-:Y:S05]  /*4a30*/  @P0 BRA `(.L_x_87) ;  /* 0xfffffffc00bc0947 */ /* 0x000fea000383ffff */
[----:B------:R-:W-:Y:S05]  /*4a40*/  BSYNC.RECONVERGENT B1 ;  /* 0x0000000000017941 */ /* 0x000fea0003800200 */
.L_x_86:
[----:B------:R-:W-:Y:S01]  /*4a50*/  MOV R14, R37 ;  /* 0x00000025000e7202 */ /* 0x000fe20000000f00 */
[----:B------:R-:W-:-:S05]  /*4a60*/  IMAD.MOV.U32 R15, RZ, RZ, R38 ;  /* 0x000000ffff0f7224 */ /* 0x000fca00078e0026 */
[----:B01----:R-:W2:Y:S01]  /*4a70*/  LD.E.64 R4, desc[UR36][R14.64] ;  /* 0x000000240e047980 */ /* 0x003ea2000c101b00 */
[----:B------:R-:W-:Y:S02]  /*4a80*/  IMAD.MOV.U32 R12, RZ, RZ, R39 ;  /* 0x000000ffff0c7224 */ /* 0x000fe400078e0027 */
        /* <DEDUP_REMOVED lines=9> */
[C---:B------:R-:W-:Y:S02]  /*4b20*/  ISETP.GT.AND.EX P0, PT, R21.reuse, RZ, PT, P0 ;  /* 0x000000ff1500720c */ /* 0x040fe40003f04300 */
[----:B------:R-:W-:Y:S02]  /*4b30*/  IADD3 R37, P1, PT, R14, 0x20, RZ ;  /* 0x000000200e257810 */ /* 0x000fe40007f3e0ff */
[----:B------:R-:W-:Y:S02]  /*4b40*/  IADD3 R39, P2, PT, R12, 0x20, RZ ;  /* 0x000000200c277810 */ /* 0x000fe40007f5e0ff */
[----:B------:R-:W-:Y:S01]  /*4b50*/  IADD3.X R3, PT, PT, R21, -0x1, RZ, P3, !PT ;  /* 0xffffffff15037810 */ /* 0x000fe20001ffe4ff */
[----:B------:R-:W-:Y:S01]  /*4b60*/  IMAD.X R38, RZ, RZ, R15, P1 ;  /* 0x000000ffff267224 */ /* 0x000fe200008e060f */
[----:B------:R-:W-:Y:S01]  /*4b70*/  MOV R20, R0 ;  /* 0x0000000000147202 */ /* 0x000fe20000000f00 */
[----:B------:R-:W-:-:S02]  /*4b80*/  IMAD.X R40, RZ, RZ, R13, P2 ;  /* 0x000000ffff287224 */ /* 0x000fc400010e060d */
[----:B------:R-:W-:Y:S01]  /*4b90*/  IMAD.MOV.U32 R21, RZ, RZ, R3 ;  /* 0x000000ffff157224 */ /* 0x000fe200078e0003 */
[----:B--2---:R1:W-:Y:S01]  /*4ba0*/  ST.E.64 desc[UR36][R12.64+0x18], R10 ;  /* 0x0000180a0c007985 */ /* 0x0043e2000c101b24 */
[----:B------:R-:W-:Y:S05]  /*4bb0*/  @P0 BRA `(.L_x_86) ;  /* 0xfffffffc00a40947 */ /* 0x000fea000383ffff */
.L_x_85:
[----:B------:R-:W-:Y:S05]  /*4bc0*/  BSYNC.RECONVERGENT B0 ;  /* 0x0000000000007941 */ /* 0x000fea0003800200 */
.L_x_50:
[----:B------:R-:W-:-:S13]  /*4bd0*/  ISETP.NE.AND P0, PT, R36, RZ, PT ;  /* 0x000000ff2400720c */ /* 0x000fda0003f05270 */
[----:B------:R-:W-:Y:S05]  /*4be0*/  @!P0 BRA `(.L_x_88) ;  /* 0x0000000000188947 */ /* 0x000fea0003800000 */
[----:B------:R-:W-:Y:S01]  /*4bf0*/  MOV R0, 0x210 ;  /* 0x0000021000007802 */ /* 0x000fe20000000f00 */
[----:B01----:R-:W-:Y:S02]  /*4c00*/  IMAD.MOV.U32 R4, RZ, RZ, R35 ;  /* 0x000000ffff047224 */ /* 0x003fe400078e0023 */
[----:B------:R-:W-:Y:S01]  /*4c10*/  IMAD.MOV.U32 R5, RZ, RZ, R34 ;  /* 0x000000ffff057224 */ /* 0x000fe200078e0022 */
[----:B------:R0:W1:Y:S06]  /*4c20*/  LDC.64 R6, c[0x4][R0] ;  /* 0x0100000000067b82 */ /* 0x00006c0000000a00 */
[----:B---3--:R-:W-:-:S07]  /*4c30*/  LEPC R20, `(.L_x_88) ;  /* 0x000000001014794e */ /* 0x008fce0000000000 */
[----:B01----:R-:W-:Y:S05]  /*4c40*/  CALL.ABS.NOINC R6 ;  /* 0x0000000006007343 */ /* 0x003fea0003c00000 */
.L_x_88:
[----:B01----:R-:W-:Y:S01]  /*4c50*/  VIADD R4, R36, 0xffffffff ;  /* 0xffffffff24047836 */ /* 0x003fe20000000000 */
[----:B------:R-:W0:Y:S08]  /*4c60*/  I2F.F64.U32 R6, R36 ;  /* 0x0000002400067312 */ /* 0x000e300000201800 */
[----:B------:R-:W1:Y:S01]  /*4c70*/  I2F.F64.U32 R4, R4 ;  /* 0x0000000400047312 */ /* 0x000e620000201800 */
[----:B0-----:R-:W-:-:S02]  /*4c80*/  DMUL R8, R6, 0.5 ;  /* 0x3fe0000006087828 */ /* 0x001fc40000000000 */
[----:B-1----:R-:W-:-:S08]  /*4c90*/  DMUL R6, R4, 0.5 ;  /* 0x3fe0000004067828 */ /* 0x002fd00000000000 */
[----:B------:R-:W3:Y:S08]  /*4ca0*/  F2I.U64.F64.TRUNC R8, R8 ;  /* 0x0000000800087311 */ /* 0x000ef0000030d800 */
[----:B------:R-:W0:Y:S01]  /*4cb0*/  F2I.U64.F64.TRUNC R6, R6 ;  /* 0x0000000600067311 */ /* 0x000e22000030d800 */
[----:B---3--:R-:W-:-:S04]  /*4cc0*/  LEA R14, P2, R8, R30, 0x3 ;  /* 0x0000001e080e7211 */ /* 0x008fc800078418ff */
[----:B------:R-:W-:Y:S02]  /*4cd0*/  LEA.HI.X R15, R8, R31, R9, 0x3, P2 ;  /* 0x0000001f080f7211 */ /* 0x000fe400010f1c09 */
[C---:B0-----:R-:W-:Y:S02]  /*4ce0*/  ISETP.NE.U32.AND P0, PT, R6.reuse, R8, PT ;  /* 0x000000080600720c */ /* 0x041fe40003f05070 */
[C---:B------:R-:W-:Y:S02]  /*4cf0*/  LEA R12, P1, R6.reuse, R30, 0x3 ;  /* 0x0000001e060c7211 */ /* 0x040fe400078218ff */
[----:B------:R-:W-:Y:S02]  /*4d00*/  ISETP.NE.AND.EX P0, PT, R7, R9, PT, P0 ;  /* 0x000000090700720c */ /* 0x000fe40003f05300 */
[----:B------:R-:W-:-:S05]  /*4d10*/  LEA.HI.X R13, R6, R31, R7, 0x3, P1 ;  /* 0x0000001f060d7211 */ /* 0x000fca00008f1c07 */
[----:B------:R-:W2:Y:S06]  /*4d20*/  LD.E.64 R4, desc[UR36][R12.64] ;  /* 0x000000240c047980 */ /* 0x000eac000c101b00 */
[----:B------:R-:W2:Y:S01]  /*4d30*/  @P0 LD.E.64 R10, desc[UR36][R14.64] ;  /* 0x000000240e0a0980 */ /* 0x000ea2000c101b00 */
[----:B------:R-:W-:Y:S01]  /*4d40*/  ISETP.NE.AND P1, PT, R36, RZ, PT ;  /* 0x000000ff2400720c */ /* 0x000fe20003f25270 */
[----:B------:R-:W-:Y:S01]  /*4d50*/  IMAD.MOV.U32 R37, RZ, RZ, RZ ;  /* 0x000000ffff257224 */ /* 0x000fe200078e00ff */
[----:B------:R-:W-:Y:S01]  /*4d60*/  MOV R35, RZ ;  /* 0x000000ff00237202 */ /* 0x000fe20000000f00 */
[----:B--2---:R-:W-:-:S08]  /*4d70*/  @P0 DADD R10, R4, R10 ;  /* 0x00000000040a0229 */ /* 0x004fd0000000000a */
[----:B------:R-:W-:Y:S02]  /*4d80*/  @P0 DMUL R4, R10, 0.5 ;  /* 0x3fe000000a040828 */ /* 0x000fe40000000000 */
[----:B------:R-:W-:Y:S09]  /*4d90*/  @!P1 BRA `(.L_x_89) ;  /* 0x0000000400309947 */ /* 0x000ff20003800000 */
[C---:B------:R-:W-:Y:S01]  /*4da0*/  ISETP.GE.U32.AND P0, PT, R36.reuse, 0x4, PT ;  /* 0x000000042400780c */ /* 0x040fe20003f06070 */
[----:B------:R-:W-:Y:S01]  /*4db0*/  IMAD.MOV.U32 R3, RZ, RZ, RZ ;  /* 0x000000ffff037224 */ /* 0x000fe200078e00ff */
[----:B------:R-:W-:-:S04]  /*4dc0*/  LOP3.LUT R21, R36, 0x3, RZ, 0xc0, !PT ;  /* 0x0000000324157812 */ /* 0x000fc800078ec0ff */
[----:B------:R-:W-:-:S07]  /*4dd0*/  ISETP.NE.AND P1, PT, R21, RZ, PT ;  /* 0x000000ff1500720c */ /* 0x000fce0003f25270 */
[----:B------:R-:W-:Y:S06]  /*4de0*/  @!P0 BRA `(.L_x_90) ;  /* 0x0000000000608947 */ /* 0x000fec0003800000 */
[----:B------:R-:W-:Y:S01]  /*4df0*/  BSSY.RECONVERGENT B0, `(.L_x_90) ;  /* 0x0000017000007945 */ /* 0x000fe20003800200 */
[----:B------:R-:W-:Y:S01]  /*4e00*/  LOP3.LUT R3, R36, 0xfffffffc, RZ, 0xc0, !PT ;  /* 0xfffffffc24037812 */ /* 0x000fe200078ec0ff */
[----:B------:R-:W-:-:S07]  /*4e10*/  IMAD.MOV.U32 R0, RZ, RZ, RZ ;  /* 0x000000ffff007224 */ /* 0x000fce00078e00ff */
.L_x_91:
[----:B0-----:R-:W-:-:S05]  /*4e20*/  IMAD.WIDE.U32 R6, R0, 0x8, R30 ;  /* 0x0000000800067825 */ /* 0x001fca00078e001e */
[----:B------:R-:W2:Y:S04]  /*4e30*/  LD.E.64 R8, desc[UR36][R6.64] ;  /* 0x0000002406087980 */ /* 0x000ea8000c101b00 */
[----:B------:R-:W3:Y:S04]  /*4e40*/  LD.E.64 R10, desc[UR36][R6.64+0x8] ;  /* 0x00000824060a7980 */ /* 0x000ee8000c101b00 */
[----:B------:R-:W4:Y:S04]  /*4e50*/  LD.E.64 R12, desc[UR36][R6.64+0x10] ;  /* 0x00001024060c7980 */ /* 0x000f28000c101b00 */
[----:B------:R-:W5:Y:S01]  /*4e60*/  LD.E.64 R14, desc[UR36][R6.64+0x18] ;  /* 0x00001824060e7980 */ /* 0x000f62000c101b00 */
[----:B------:R-:W-:-:S05]  /*4e70*/  VIADD R0, R0, 0x4 ;  /* 0x0000000400007836 */ /* 0x000fca0000000000 */
[----:B------:R-:W-:Y:S01]  /*4e80*/  ISETP.NE.AND P0, PT, R0, R3, PT ;  /* 0x000000030000720c */ /* 0x000fe20003f05270 */
[--C-:B--2---:R-:W-:Y:S02]  /*4e90*/  DADD R8, R8, -R4.reuse ;  /* 0x0000000008087229 */ /* 0x104fe40000000804 */
[--C-:B---3--:R-:W-:Y:S02]  /*4ea0*/  DADD R10, R10, -R4.reuse ;  /* 0x000000000a0a7229 */ /* 0x108fe40000000804 */
[----:B----4-:R-:W-:-:S04]  /*4eb0*/  DADD R12, R12, -R4 ;  /* 0x000000000c0c7229 */ /* 0x010fc80000000804 */
[----:B------:R-:W-:Y:S02]  /*4ec0*/  DADD R8, -RZ, |R8| ;  /* 0x00000000ff087229 */ /* 0x000fe40000000508 */
[----:B-----5:R-:W-:Y:S02]  /*4ed0*/  DADD R14, R14, -R4 ;  /* 0x000000000e0e7229 */ /* 0x020fe40000000804 */
[----:B------:R-:W-:Y:S02]  /*4ee0*/  DADD R10, -RZ, |R10| ;  /* 0x00000000ff0a7229 */ /* 0x000fe4000000050a */
[----:B------:R-:W-:Y:S01]  /*4ef0*/  DADD R12, -RZ, |R12| ;  /* 0x00000000ff0c7229 */ /* 0x000fe2000000050c */
[----:B------:R0:W-:Y:S03]  /*4f00*/  ST.E.64 desc[UR36][R6.64], R8 ;  /* 0x0000000806007985 */ /* 0x0001e6000c101b24 */
[----:B------:R-:W-:Y:S01]  /*4f10*/  DADD R14, -RZ, |R14| ;  /* 0x00000000ff0e7229 */ /* 0x000fe2000000050e */
[----:B------:R0:W-:Y:S04]  /*4f20*/  ST.E.64 desc[UR36][R6.64+0x8], R10 ;  /* 0x0000080a06007985 */ /* 0x0001e8000c101b24 */
[----:B------:R0:W-:Y:S04]  /*4f30*/  ST.E.64 desc[UR36][R6.64+0x10], R12 ;  /* 0x0000100c06007985 */ /* 0x0001e8000c101b24 */
[----:B------:R0:W-:Y:S01]  /*4f40*/  ST.E.64 desc[UR36][R6.64+0x18], R14 ;  /* 0x0000180e06007985 */ /* 0x0001e2000c101b24 */
[----:B------:R-:W-:Y:S05]  /*4f50*/  @P0 BRA `(.L_x_91) ;  /* 0xfffffffc00b00947 */ /* 0x000fea000383ffff */
[----:B------:R-:W-:Y:S05]  /*4f60*/  BSYNC.RECONVERGENT B0 ;  /* 0x0000000000007941 */ /* 0x000fea0003800200 */
.L_x_90:
[----:B------:R-:W-:Y:S05]  /*4f70*/  @!P1 BRA `(.L_x_92) ;  /* 0x0000000000309947 */ /* 0x000fea0003800000 */
[----:B------:R-:W-:Y:S01]  /*4f80*/  BSSY.RECONVERGENT B0, `(.L_x_92) ;  /* 0x000000b000007945 */ /* 0x000fe20003800200 */
[----:B------:R-:W-:-:S07]  /*4f90*/  IMAD.MOV.U32 R0, RZ, RZ, RZ ;  /* 0x000000ffff007224 */ /* 0x000fce00078e00ff */
.L_x_93:
[----:B01----:R-:W-:-:S05]  /*4fa0*/  IMAD.WIDE.U32 R6, R3, 0x8, R30 ;  /* 0x0000000803067825 */ /* 0x003fca00078e001e */
[----:B------:R-:W2:Y:S01]  /*4fb0*/  LD.E.64 R8, desc[UR36][R6.64] ;  /* 0x0000002406087980 */ /* 0x000ea2000c101b00 */
[----:B------:R-:W-:Y:S01]  /*4fc0*/  VIADD R0, R0, 0x1 ;  /* 0x0000000100007836 */ /* 0x000fe20000000000 */
[----:B------:R-:W-:-:S04]  /*4fd0*/  IADD3 R3, PT, PT, R3, 0x1, RZ ;  /* 0x0000000103037810 */ /* 0x000fc80007ffe0ff */
[----:B------:R-:W-:Y:S01]  /*4fe0*/  ISETP.NE.AND P0, PT, R0, R21, PT ;  /* 0x000000150000720c */ /* 0x000fe20003f05270 */
[----:B--2---:R-:W-:-:S08]  /*4ff0*/  DADD R8, R8, -R4 ;  /* 0x0000000008087229 */ /* 0x004fd00000000804 */
[----:B------:R-:W-:-:S07]  /*5000*/  DADD R8, -RZ, |R8| ;  /* 0x00000000ff087229 */ /* 0x000fce0000000508 */
[----:B------:R1:W-:Y:S01]  /*5010*/  ST.E.64 desc[UR36][R6.64], R8 ;  /* 0x0000000806007985 */ /* 0x0003e2000c101b24 */
[----:B------:R-:W-:Y:S05]  /*5020*/  @P0 BRA `(.L_x_93) ;  /* 0xfffffffc00dc0947 */ /* 0x000fea000383ffff */
[----:B------:R-:W-:Y:S05]  /*5030*/  BSYNC.RECONVERGENT B0 ;  /* 0x0000000000007941 */ /* 0x000fea0003800200 */
.L_x_92:
[----:B------:R-:W2:Y:S01]  /*5040*/  LDCU UR4, c[0x0][0x388] ;  /* 0x00007100ff0477ac */ /* 0x000ea20008000800 */
[----:B------:R-:W-:-:S04]  /*5050*/  MOV R0, 0x208 ;  /* 0x0000020800007802 */ /* 0x000fc80000000f00 */
[----:B01----:R0:W1:Y:S01]  /*5060*/  LDC.64 R6, c[0x4][R0] ;  /* 0x0100000000067b82 */ /* 0x0030620000000a00 */
[----:B--2---:R-:W-:-:S09]  /*5070*/  UIADD3 UR4, UPT, UPT, UR4, -0x1, URZ ;  /* 0xffffffff04047890 */ /* 0x004fd2000fffe0ff */
[----:B------:R-:W2:Y:S02]  /*5080*/  I2F.F64 R8, UR4 ;  /* 0x0000000400087d12 */ /* 0x000ea40008201c00 */
[----:B--2---:R-:W-:-:S10]  /*5090*/  DMUL R8, R8, 0.5 ;  /* 0x3fe0000008087828 */ /* 0x004fd40000000000 */
[----:B------:R-:W2:Y:S02]  /*50a0*/  FRND.F64.FLOOR R8, R8 ;  /* 0x0000000800087313 */ /* 0x000ea40000305800 */
[----:B--2---:R-:W-:-:S06]  /*50b0*/  DADD R10, R8, 3 ;  /* 0x40080000080a7429 */ /* 0x004fcc0000000000 */
[----:B------:R-:W2:Y:S02]  /*50c0*/  F2I.U32.F64.TRUNC R4, R10 ;  /* 0x0000000a00047311 */ /* 0x000ea4000030d000 */
[----:B012---:R-:W-:-:S07]  /*50d0*/  IMAD.WIDE.U32 R4, R4, 0x8, RZ ;  /* 0x0000000804047825 */ /* 0x007fce00078e00ff */
[----:B------:R-:W-:-:S07]  /*50e0*/  LEPC R20, `(.L_x_94) ;  /* 0x000000001014794e */ /* 0x000fce0000000000 */
[----:B------:R-:W-:Y:S05]  /*50f0*/  CALL.ABS.NOINC R6 ;  /* 0x0000000006007343 */ /* 0x000fea0003c00000 */
.L_x_94:
[----:B------:R-:W-:Y:S01]  /*5100*/  ISETP.NE.U32.AND P0, PT, R4, RZ, PT ;  /* 0x000000ff0400720c */ /* 0x000fe20003f05070 */
[----:B------:R-:W-:Y:S02]  /*5110*/  IMAD.MOV.U32 R37, RZ, RZ, R4 ;  /* 0x000000ffff257224 */ /* 0x000fe400078e0004 */
[----:B------:R-:W-:Y:S01]  /*5120*/  IMAD.MOV.U32 R35, RZ, RZ, R5 ;  /* 0x000000ffff237224 */ /* 0x000fe200078e0005 */
[----:B------:R-:W-:-:S13]  /*5130*/  ISETP.NE.AND.EX P0, PT, R5, RZ, PT, P0 ;  /* 0x000000ff0500720c */ /* 0x000fda0003f05300 */
[----:B------:R-:W-:Y:S05]  /*5140*/  @P0 BRA `(.L_x_89) ;  /* 0x0000000000440947 */ /* 0x000fea0003800000 */
[----:B------:R-:W-:Y:S02]  /*5150*/  MOV R0, 0x210 ;  /* 0x0000021000007802 */ /* 0x000fe40000000f00 */
[----:B------:R-:W-:Y:S02]  /*5160*/  CS2R R4, SRZ ;  /* 0x0000000000047805 */ /* 0x000fe4000001ff00 */
[----:B------:R0:W1:Y:S05]  /*5170*/  LDC.64 R6, c[0x4][R0] ;  /* 0x0100000000067b82 */ /* 0x00006a0000000a00 */
[----:B------:R-:W-:-:S07]  /*5180*/  LEPC R20, `(.L_x_95) ;  /* 0x000000001014794e */ /* 0x000fce0000000000 */
[----:B01----:R-:W-:Y:S05]  /*5190*/  CALL.ABS.NOINC R6 ;  /* 0x0000000006007343 */ /* 0x003fea0003c00000 */
.L_x_95:
[----:B------:R-:W0:Y:S01]  /*51a0*/  LDC.64 R8, c[0x4][0x1f0] ;  /* 0x01007c00ff087b82 */ /* 0x000e220000000a00 */
[----:B------:R-:W-:Y:S01]  /*51b0*/  MOV R0, 0x200 ;  /* 0x0000020000007802 */ /* 0x000fe20000000f00 */
[----:B------:R-:W1:Y:S01]  /*51c0*/  LDCU.64 UR4, c[0x4][0x1f8] ;  /* 0x01003f00ff0477ac */ /* 0x000e620008000a00 */
[----:B------:R-:W-:Y:S01]  /*51d0*/  IMAD.MOV.U32 R6, RZ, RZ, R33 ;  /* 0x000000ffff067224 */ /* 0x000fe200078e0021 */
[----:B------:R-:W-:-:S04]  /*51e0*/  MOV R7, R32 ;  /* 0x0000002000077202 */ /* 0x000fc80000000f00 */
[----:B------:R2:W3:Y:S01]  /*51f0*/  LDC.64 R10, c[0x4][R0] ;  /* 0x01000000000a7b82 */ /* 0x0004e20000000a00 */
[----:B-1----:R-:W-:Y:S02]  /*5200*/  IMAD.U32 R4, RZ, RZ, UR4 ;  /* 0x00000004ff047e24 */ /* 0x002fe4000f8e00ff */
[----:B------:R-:W-:Y:S01]  /*5210*/  IMAD.U32 R5, RZ, RZ, UR5 ;  /* 0x00000005ff057e24 */ /* 0x000fe2000f8e00ff */
[----:B0-----:R2:W-:Y:S06]  /*5220*/  STL.64 [R1], R8 ;  /* 0x0000000801007387 */ /* 0x0015ec0000100a00 */
[----:B------:R-:W-:-:S07]  /*5230*/  LEPC R20, `(.L_x_96) ;  /* 0x000000001014794e */ /* 0x000fce0000000000 */
[----:B--23--:R-:W-:Y:S05]  /*5240*/  CALL.ABS.NOINC R10 ;  /* 0x000000000a007343 */ /* 0x00cfea0003c00000 */
.L_x_96:
[----:B------:R-:W-:Y:S05]  /*5250*/  BPT.TRAP 0x1 ;  /* 0x000000040000795c */ /* 0x000fea0000300000 */
.L_x_89:
[----:B------:R-:W-:-:S13]  /*5260*/  ISETP.NE.AND P0, PT, R36, RZ, PT ;  /* 0x000000ff2400720c */ /* 0x000fda0003f05270 */
[----:B------:R-:W-:Y:S05]  /*5270*/  @!P0 BRA `(.L_x_97) ;  /* 0x0000000c00988947 */ /* 0x000fea0003800000 */
[----:B------:R-:W-:Y:S01]  /*5280*/  BSSY.RECONVERGENT B0, `(.L_x_97) ;  /* 0x00000e5000007945 */ /* 0x000fe20003800200 */
[----:B------:R-:W-:Y:S02]  /*5290*/  IMAD.MOV.U32 R0, RZ, RZ, R30 ;  /* 0x000000ffff007224 */ /* 0x000fe400078e001e */
[----:B------:R-:W-:-:S07]  /*52a0*/  IMAD.MOV.U32 R3, RZ, RZ, R31 ;  /* 0x000000ffff037224 */ /* 0x000fce00078e001f */
.L_x_118:
[----:B---34-:R-:W-:Y:S01]  /*52b0*/  IMAD.SHL.U32 R5, R36, 0x8, RZ ;  /* 0x0000000824057824 */ /* 0x018fe200078e00ff */
[----:B------:R-:W-:Y:S01]  /*52c0*/  SHF.R.U32.HI R9, RZ, 0x1d, R36 ;  /* 0x0000001dff097819 */ /* 0x000fe20000011624 */
[----:B------:R-:W-:Y:S01]  /*52d0*/  BSSY.RECONVERGENT B1, `(.L_x_98) ;  /* 0x00000de000017945 */ /* 0x000fe20003800200 */
[----:B------:R-:W-:Y:S01]  /*52e0*/  IADD3 R4, P0, PT, R0, 0x100, RZ ;  /* 0x0000010000047810 */ /* 0x000fe20007f1e0ff */
[----:B------:R-:W-:Y:S01]  /*52f0*/  IMAD.MOV.U32 R8, RZ, RZ, R0 ;  /* 0x000000ffff087224 */ /* 0x000fe200078e0000 */
[----:B------:R-:W-:-:S03]  /*5300*/  IADD3 R7, P1, PT, R30, R5, RZ ;  /* 0x000000051e077210 */ /* 0x000fc60007f3e0ff */
[----:B------:R-:W-:Y:S01]  /*5310*/  IMAD.X R5, RZ, RZ, R3, P0 ;  /* 0x000000ffff057224 */ /* 0x000fe200000e0603 */
[----:B------:R-:W-:Y:S01]  /*5320*/  ISETP.LT.U32.AND P0, PT, R4, R7, PT ;  /* 0x000000070400720c */ /* 0x000fe20003f01070 */
[----:B------:R-:W-:Y:S01]  /*5330*/  IMAD.X R6, R31, 0x1, R9, P1 ;  /* 0x000000011f067824 */ /* 0x000fe200008e0609 */
[----:B------:R-:W-:Y:S01]  /*5340*/  IADD3 R12, P1, PT, R0, 0x8, RZ ;  /* 0x00000008000c7810 */ /* 0x000fe20007f3e0ff */
[----:B------:R-:W-:Y:S02]  /*5350*/  IMAD.MOV.U32 R9, RZ, RZ, R3 ;  /* 0x000000ffff097224 */ /* 0x000fe400078e0003 */
[----:B------:R-:W-:Y:S01]  /*5360*/  IMAD.MOV.U32 R0, RZ, RZ, R4 ;  /* 0x000000ffff007224 */ /* 0x000fe200078e0004 */
[----:B------:R-:W-:Y:S02]  /*5370*/  ISETP.LT.U32.AND.EX P0, PT, R5, R6, PT, P0 ;  /* 0x000000060500720c */ /* 0x000fe40003f01100 */
[----:B------:R-:W-:Y:S01]  /*5380*/  IADD3.X R13, PT, PT, RZ, R3, RZ, P1, !PT ;  /* 0x00000003ff0d7210 */ /* 0x000fe20000ffe4ff */
[----:B------:R-:W-:Y:S01]  /*5390*/  IMAD.MOV.U32 R3, RZ, RZ, R5 ;  /* 0x000000ffff037224 */ /* 0x000fe200078e0005 */
[----:B------:R-:W-:-:S02]  /*53a0*/  SEL R14, R4, R7, P0 ;  /* 0x00000007040e7207 */ /* 0x000fc40000000000 */
[----:B------:R-:W-:Y:S02]  /*53b0*/  SEL R15, R5, R6, P0 ;  /* 0x00000006050f7207 */ /* 0x000fe40000000000 */
[----:B------:R-:W-:Y:S02]  /*53c0*/  ISETP.NE.U32.AND P0, PT, R12, R14, PT ;  /* 0x0000000e0c00720c */ /* 0x000fe40003f05070 */
[----:B------:R-:W-:Y:S02]  /*53d0*/  ISETP.GE.U32.AND P1, PT, R4, R7, PT ;  /* 0x000000070400720c */ /* 0x000fe40003f26070 */
[----:B------:R-:W-:Y:S02]  /*53e0*/  ISETP.NE.AND.EX P0, PT, R13, R15, PT, P0 ;  /* 0x0000000f0d00720c */ /* 0x000fe40003f05300 */
[----:B------:R-:W-:-:S11]  /*53f0*/  ISETP.GE.U32.AND.EX P1, PT, R5, R6, PT, P1 ;  /* 0x000000060500720c */ /* 0x000fd60003f26110 */
[----:B------:R-:W-:Y:S05]  /*5400*/  @!P0 BRA `(.L_x_99) ;  /* 0x0000000c00288947 */ /* 0x000fea0003800000 */
[----:B------:R-:W-:Y:S02]  /*5410*/  HFMA2 R38, -RZ, RZ, 0, 0 ;  /* 0x00000000ff267431 */ /* 0x000fe400000001ff */
[----:B------:R-:W-:Y:S02]  /*5420*/  IMAD.MOV.U32 R34, RZ, RZ, RZ ;  /* 0x000000ffff227224 */ /* 0x000fe400078e00ff */
[----:B------:R-:W-:Y:S02]  /*5430*/  IMAD.MOV.U32 R10, RZ, RZ, R8 ;  /* 0x000000ffff0a7224 */ /* 0x000fe400078e0008 */
[----:B------:R-:W-:-:S07]  /*5440*/  IMAD.MOV.U32 R11, RZ, RZ, R9 ;  /* 0x000000ffff0b7224 */ /* 0x000fce00078e0009 */
.L_x_117:
[----:B---34-:R-:W2:Y:S04]  /*5450*/  LD.E.64 R4, desc[UR36][R8.64] ;  /* 0x0000002408047980 */ /* 0x018ea8000c101b00 */
[----:B------:R-:W2:Y:S01]  /*5460*/  LD.E.64 R6, desc[UR36][R10.64+0x8] ;  /* 0x000008240a067980 */ /* 0x000ea2000c101b00 */
[----:B------:R-:W-:Y:S01]  /*5470*/  BSSY.RECONVERGENT B2, `(.L_x_100) ;  /* 0x00000ba000027945 */ /* 0x000fe20003800200 */
[----:B------:R-:W-:Y:S02]  /*5480*/  IMAD.MOV.U32 R20, RZ, RZ, R12 ;  /* 0x000000ffff147224 */ /* 0x000fe400078e000c */
[----:B------:R-:W-:Y:S01]  /*5490*/  IMAD.MOV.U32 R21, RZ, RZ, R13 ;  /* 0x000000ffff157224 */ /* 0x000fe200078e000d */
[----:B--2---:R-:W-:-:S14]  /*54a0*/  DSETP.GEU.AND P0, PT, R6, R4, PT ;  /* 0x000000040600722a */ /* 0x004fdc0003f0e000 */
[----:B------:R-:W-:Y:S05]  /*54b0*/  @!P0 BRA `(.L_x_101) ;  /* 0x0000000000648947 */ /* 0x000fea0003800000 */
[----:B------:R-:W2:Y:S01]  /*54c0*/  LD.E.64 R4, desc[UR36][R12.64+-0x8] ;  /* 0xfffff8240c047980 */ /* 0x000ea2000c101b00 */
[----:B------:R-:W-:Y:S01]  /*54d0*/  BSSY.RECONVERGENT B3, `(.L_x_102) ;  /* 0x0000013000037945 */ /* 0x000fe20003800200 */
[----:B------:R-:W-:Y:S01]  /*54e0*/  IMAD.MOV.U32 R39, RZ, RZ, R12 ;  /* 0x000000ffff277224 */ /* 0x000fe200078e000c */
[----:B------:R-:W-:Y:S01]  /*54f0*/  MOV R40, R13 ;  /* 0x0000000d00287202 */ /* 0x000fe20000000f00 */
[----:B--2---:R-:W-:-:S14]  /*5500*/  DSETP.GEU.AND P0, PT, R6, R4, PT ;  /* 0x000000040600722a */ /* 0x004fdc0003f0e000 */
[----:B------:R-:W-:Y:S05]  /*5510*/  @P0 BRA `(.L_x_103) ;  /* 0x0000000000380947 */ /* 0x000fea0003800000 */
[----:B------:R-:W-:-:S04]  /*5520*/  IADD3 R41, P0, PT, R12, -0x8, RZ ;  /* 0xfffffff80c297810 */ /* 0x000fc80007f1e0ff */
[----:B------:R-:W-:-:S09]  /*5530*/  IADD3.X R43, PT, PT, R13, -0x1, RZ, P0, !PT ;  /* 0xffffffff0d2b7810 */ /* 0x000fd200007fe4ff */
.L_x_104:
[----:B------:R-:W-:Y:S02]  /*5540*/  IMAD.MOV.U32 R10, RZ, RZ, R39 ;  /* 0x000000ffff0a7224 */ /* 0x000fe400078e0027 */
[----:B------:R-:W-:Y:S02]  /*5550*/  IMAD.MOV.U32 R11, RZ, RZ, R40 ;  /* 0x000000ffff0b7224 */ /* 0x000fe400078e0028 */
[----:B------:R-:W-:Y:S02]  /*5560*/  IMAD.MOV.U32 R32, RZ, RZ, R41 ;  /* 0x000000ffff207224 */ /* 0x000fe400078e0029 */
[----:B------:R-:W-:Y:S01]  /*5570*/  IMAD.MOV.U32 R33, RZ, RZ, R43 ;  /* 0x000000ffff217224 */ /* 0x000fe200078e002b */
[----:B------:R0:W-:Y:S04]  /*5580*/  ST.E.64 desc[UR36][R10.64], R4 ;  /* 0x000000040a007985 */ /* 0x0001e8000c101b24 */
[----:B0-----:R-:W2:Y:S01]  /*5590*/  LD.E.64 R4, desc[UR36][R32.64+-0x8] ;  /* 0xfffff82420047980 */ /* 0x001ea2000c101b00 */
[----:B------:R-:W-:Y:S01]  /*55a0*/  IMAD.MOV.U32 R39, RZ, RZ, R41 ;  /* 0x000000ffff277224 */ /* 0x000fe200078e0029 */
[----:B------:R-:W-:-:S02]  /*55b0*/  IADD3 R41, P2, PT, R41, -0x8, RZ ;  /* 0xfffffff829297810 */ /* 0x000fc40007f5e0ff */
[----:B------:R-:W-:Y:S02]  /*55c0*/  MOV R40, R43 ;  /* 0x0000002b00287202 */ /* 0x000fe40000000f00 */
[----:B------:R-:W-:Y:S01]  /*55d0*/  IADD3.X R43, PT, PT, R43, -0x1, RZ, P2, !PT ;  /* 0xffffffff2b2b7810 */ /* 0x000fe200017fe4ff */
[----:B--2---:R-:W-:-:S14]  /*55e0*/  DSETP.GEU.AND P0, PT, R6, R4, PT ;  /* 0x000000040600722a */ /* 0x004fdc0003f0e000 */
[----:B------:R-:W-:Y:S05]  /*55f0*/  @!P0 BRA `(.L_x_104) ;  /* 0xfffffffc00d08947 */ /* 0x000fea000383ffff */
.L_x_103:
[----:B------:R-:W-:Y:S05]  /*5600*/  BSYNC.RECONVERGENT B3 ;  /* 0x0000000000037941 */ /* 0x000fea0003800200 */
.L_x_102:
[----:B------:R-:W-:Y:S02]  /*5610*/  IMAD.MOV.U32 R4, RZ, RZ, R39 ;  /* 0x000000ffff047224 */ /* 0x000fe400078e0027 */
[----:B------:R-:W-:-:S05]  /*5620*/  IMAD.MOV.U32 R5, RZ, RZ, R40 ;  /* 0x000000ffff057224 */ /* 0x000fca00078e0028 */
[----:B------:R4:W-:Y:S01]  /*5630*/  ST.E.64 desc[UR36][R4.64], R6 ;  /* 0x0000000604007985 */ /* 0x0009e2000c101b24 */
[----:B------:R-:W-:Y:S05]  /*5640*/  BRA `(.L_x_105) ;  /* 0x0000000800707947 */ /* 0x000fea0003800000 */
.L_x_101:
[----:B------:R-:W-:Y:S01]  /*5650*/  LOP3.LUT R40, R34, 0x3, RZ, 0xc0, !PT ;  /* 0x0000000322287812 */ /* 0x000fe200078ec0ff */
[----:B------:R-:W-:Y:S01]  /*5660*/  BSSY.RECONVERGENT B3, `(.L_x_106) ;  /* 0x0000020000037945 */ /* 0x000fe20003800200 */
[----:B------:R-:W-:Y:S01]  /*5670*/  IADD3 R4, P2, PT, R10, 0x10, RZ ;  /* 0x000000100a047810 */ /* 0x000fe20007f5e0ff */
[----:B------:R-:W-:Y:S01]  /*5680*/  IMAD.MOV.U32 R39, RZ, RZ, R12 ;  /* 0x000000ffff277224 */ /* 0x000fe200078e000c */
[----:B------:R-:W-:Y:S01]  /*5690*/  ISETP.NE.U32.AND P0, PT, R40, 0x3, PT ;  /* 0x000000032800780c */ /* 0x000fe20003f05070 */
[----:B------:R-:W-:Y:S02]  /*56a0*/  IMAD.MOV.U32 R41, RZ, RZ, R13 ;  /* 0x000000ffff297224 */ /* 0x000fe400078e000d */
[----:B------:R-:W-:Y:S01]  /*56b0*/  IMAD.X R5, RZ, RZ, R11, P2 ;  /* 0x000000ffff057224 */ /* 0x000fe200010e060b */
[----:B------:R-:W-:-:S13]  /*56c0*/  ISETP.NE.AND.EX P0, PT, RZ, RZ, PT, P0 ;  /* 0x000000ffff00720c */ /* 0x000fda0003f05300 */
[----:B------:R-:W-:Y:S05]  /*56d0*/  @!P0 BRA `(.L_x_107) ;  /* 0x0000000000608947 */ /* 0x000fea0003800000 */
[----:B------:R-:W2:Y:S01]  /*56e0*/  LD.E.64 R32, desc[UR36][R12.64+-0x8] ;  /* 0xfffff8240c207980 */ /* 0x000ea2000c101b00 */
[----:B------:R-:W-:Y:S02]  /*56f0*/  ISETP.NE.U32.AND P0, PT, R40, RZ, PT ;  /* 0x000000ff2800720c */ /* 0x000fe40003f05070 */
[----:B------:R-:W-:Y:S02]  /*5700*/  IADD3 R4, P2, PT, R10, 0x8, RZ ;  /* 0x000000080a047810 */ /* 0x000fe40007f5e0ff */
[----:B------:R-:W-:Y:S02]  /*5710*/  ISETP.NE.AND.EX P0, PT, RZ, RZ, PT, P0 ;  /* 0x000000ffff00720c */ /* 0x000fe40003f05300 */
[----:B------:R-:W-:Y:S02]  /*5720*/  IADD3 R39, P3, PT, R12, -0x8, RZ ;  /* 0xfffffff80c277810 */ /* 0x000fe40007f7e0ff */
[----:B------:R-:W-:Y:S02]  /*5730*/  IADD3.X R5, PT, PT, RZ, R11, RZ, P2, !PT ;  /* 0x0000000bff057210 */ /* 0x000fe400017fe4ff */
        /* <DEDUP_REMOVED lines=18> */
.L_x_107:
[----:B------:R-:W-:Y:S05]  /*5860*/  BSYNC.RECONVERGENT B3 ;  /* 0x0000000000037941 */ /* 0x000fea0003800200 */
.L_x_106:
        /* <DEDUP_REMOVED lines=10> */
[----:B------:R-:W-:Y:S01]  /*5910*/  ISETP.GT.U32.AND P2, PT, R10, 0x60, PT ;  /* 0x000000600a00780c */ /* 0x000fe20003f44070 */
[----:B------:R-:W-:Y:S01]  /*5920*/  IMAD.X R10, R41, 0x1, ~R9, P0 ;  /* 0x00000001290a7824 */ /* 0x000fe200000e0e09 */
[----:B------:R-:W-:-:S04]  /*5930*/  PLOP3.LUT P0, PT, PT, PT, PT, 0x80, 0x8 ;  /* 0x000000000008781c */ /* 0x000fc80003f0f070 */
[----:B------:R-:W-:-:S13]  /*5940*/  ISETP.GT.AND.EX P2, PT, R10, RZ, PT, P2 ;  /* 0x000000ff0a00720c */ /* 0x000fda0003f44320 */
[----:B------:R-:W-:Y:S05]  /*5950*/  @!P2 BRA `(.L_x_113) ;  /* 0x0000000000b8a947 */ /* 0x000fea0003800000 */
[----:B------:R-:W-:Y:S02]  /*5960*/  IADD3 R33, P2, PT, R8, 0x60, RZ ;  /* 0x0000006008217810 */ /* 0x000fe40007f5e0ff */
[----:B------:R-:W-:-:S03]  /*5970*/  PLOP3.LUT P0, PT, PT, PT, PT, 0x8, 0x80 ;  /* 0x000000000080781c */ /* 0x000fc60003f0e170 */
[----:B------:R-:W-:-:S10]  /*5980*/  IMAD.X R32, RZ, RZ, R9, P2 ;  /* 0x000000ffff207224 */ /* 0x000fd400010e0609 */
.L_x_114:
[----:B------:R-:W-:Y:S01]  /*5990*/  IMAD.MOV.U32 R10, RZ, RZ, R39 ;  /* 0x000000ffff0a7224 */ /* 0x000fe200078e0027 */
[----:B------:R-:W-:-:S05]  /*59a0*/  MOV R11, R41 ;  /* 0x00000029000b7202 */ /* 0x000fca0000000f00 */
        /* <DEDUP_REMOVED lines=13> */
[----:B--2---:R-:W-:Y:S04]  /*5a80*/  ST.E.64 desc[UR36][R4.64+-0x38], R40 ;  /* 0xffffc82804007985 */ /* 0x004fe8000c101b24 */
[----:B-1----:R-:W2:Y:S04]  /*5a90*/  LD.E.64 R44, desc[UR36][R10.64+-0x40] ;  /* 0xffffc0240a2c7980 */ /* 0x002ea8000c101b00 */
[----:B--2---:R0:W-:Y:S04]  /*5aa0*/  ST.E.64 desc[UR36][R4.64+-0x40], R44 ;  /* 0xffffc02c04007985 */ /* 0x0041e8000c101b24 */
[----:B------:R-:W2:Y:S04]  /*5ab0*/  LD.E.64 R46, desc[UR36][R10.64+-0x48] ;  /* 0xffffb8240a2e7980 */ /* 0x000ea8000c101b00 */
[----:B--2---:R1:W-:Y:S04]  /*5ac0*/  ST.E.64 desc[UR36][R4.64+-0x48], R46 ;  /* 0xffffb82e04007985 */ /* 0x0043e8000c101b24 */
[----:B---3--:R-:W2:Y:S04]  /*5ad0*/  LD.E.64 R48, desc[UR36][R10.64+-0x50] ;  /* 0xffffb0240a307980 */ /* 0x008ea8000c101b00 */
[----:B--2---:R2:W-:Y:S04]  /*5ae0*/  ST.E.64 desc[UR36][R4.64+-0x50], R48 ;  /* 0xffffb03004007985 */ /* 0x0045e8000c101b24 */
[----:B----4-:R-:W3:Y:S04]  /*5af0*/  LD.E.64 R50, desc[UR36][R10.64+-0x58] ;  /* 0xffffa8240a327980 */ /* 0x010ee8000c101b00 */
[----:B---3--:R-:W-:Y:S04]  /*5b00*/  ST.E.64 desc[UR36][R4.64+-0x58], R50 ;  /* 0xffffa83204007985 */ /* 0x008fe8000c101b24 */
[----:B-----5:R-:W3:Y:S04]  /*5b10*/  LD.E.64 R52, desc[UR36][R10.64+-0x60] ;  /* 0xffffa0240a347980 */ /* 0x020ee8000c101b00 */
[----:B---3--:R-:W-:Y:S04]  /*5b20*/  ST.E.64 desc[UR36][R4.64+-0x60], R52 ;  /* 0xffffa03404007985 */ /* 0x008fe8000c101b24 */
[----:B------:R-:W3:Y:S04]  /*5b30*/  LD.E.64 R54, desc[UR36][R10.64+-0x68] ;  /* 0xffff98240a367980 */ /* 0x000ee8000c101b00 */
[----:B---3--:R-:W-:Y:S04]  /*5b40*/  ST.E.64 desc[UR36][R4.64+-0x68], R54 ;  /* 0xffff983604007985 */ /* 0x008fe8000c101b24 */
[----:B0-----:R-:W3:Y:S04]  /*5b50*/  LD.E.64 R44, desc[UR36][R10.64+-0x70] ;  /* 0xffff90240a2c7980 */ /* 0x001ee8000c101b00 */
[----:B---3--:R-:W-:Y:S04]  /*5b60*/  ST.E.64 desc[UR36][R4.64+-0x70], R44 ;  /* 0xffff902c04007985 */ /* 0x008fe8000c101b24 */
[----:B-1----:R-:W3:Y:S01]  /*5b70*/  LD.E.64 R46, desc[UR36][R10.64+-0x78] ;  /* 0xffff88240a2e7980 */ /* 0x002ee2000c101b00 */
[----:B------:R-:W-:-:S04]  /*5b80*/  IADD3 R39, P2, PT, R10, -0x80, RZ ;  /* 0xffffff800a277810 */ /* 0x000fc80007f5e0ff */
[----:B------:R-:W-:Y:S02]  /*5b90*/  IADD3.X R41, PT, PT, R11, -0x1, RZ, P2, !PT ;  /* 0xffffffff0b297810 */ /* 0x000fe400017fe4ff */
[----:B------:R-:W-:-:S04]  /*5ba0*/  ISETP.GT.U32.AND P2, PT, R39, R33, PT ;  /* 0x000000212700720c */ /* 0x000fc80003f44070 */
[----:B------:R-:W-:Y:S01]  /*5bb0*/  ISETP.GT.AND.EX P2, PT, R41, R32, PT, P2 ;  /* 0x000000202900720c */ /* 0x000fe20003f44320 */
[----:B---3--:R-:W-:Y:S04]  /*5bc0*/  ST.E.64 desc[UR36][R4.64+-0x78], R46 ;  /* 0xffff882e04007985 */ /* 0x008fe8000c101b24 */
[----:B--2---:R-:W2:Y:S01]  /*5bd0*/  LD.E.64 R48, desc[UR36][R10.64+-0x80] ;  /* 0xffff80240a307980 */ /* 0x004ea2000c101b00 */
[----:B------:R-:W-:-:S04]  /*5be0*/  IADD3 R40, P3, PT, R4, -0x80, RZ ;  /* 0xffffff8004287810 */ /* 0x000fc80007f7e0ff */
[----:B------:R-:W-:Y:S01]  /*5bf0*/  IADD3.X R43, PT, PT, R5, -0x1, RZ, P3, !PT ;  /* 0xffffffff052b7810 */ /* 0x000fe20001ffe4ff */
[----:B--2---:R0:W-:Y:S02]  /*5c00*/  ST.E.64 desc[UR36][R4.64+-0x80], R48 ;  /* 0xffff803004007985 */ /* 0x0041e4000c101b24 */
[----:B0-----:R-:W-:Y:S02]  /*5c10*/  IMAD.MOV.U32 R4, RZ, RZ, R40 ;  /* 0x000000ffff047224 */ /* 0x001fe400078e0028 */
[----:B------:R-:W-:Y:S01]  /*5c20*/  IMAD.MOV.U32 R5, RZ, RZ, R43 ;  /* 0x000000ffff057224 */ /* 0x000fe200078e002b */
[----:B------:R-:W-:Y:S06]  /*5c30*/  @P2 BRA `(.L_x_114) ;  /* 0xfffffffc00542947 */ /* 0x000fec000383ffff */
.L_x_113:
[----:B------:R-:W-:Y:S05]  /*5c40*/  BSYNC.RECONVERGENT B5 ;  /* 0x0000000000057941 */ /* 0x000fea0003800200 */
.L_x_112:
[----:B------:R-:W-:Y:S01]  /*5c50*/  IADD3 R10, P3, PT, -R8, R39, RZ ;  /* 0x00000027080a7210 */ /* 0x000fe20007f7e1ff */
[----:B------:R-:W-:Y:S03]  /*5c60*/  BSSY.RECONVERGENT B5, `(.L_x_115) ;  /* 0x000001e000057945 */ /* 0x000fe60003800200 */
[----:B------:R-:W-:Y:S01]  /*5c70*/  ISETP.GT.U32.AND P2, PT, R10, 0x20, PT ;  /* 0x000000200a00780c */ /* 0x000fe20003f44070 */
[----:B------:R-:W-:-:S05]  /*5c80*/  IMAD.X R10, R41, 0x1, ~R9, P3 ;  /* 0x00000001290a7824 */ /* 0x000fca00018e0e09 */
[----:B------:R-:W-:-:S13]  /*5c90*/  ISETP.GT.AND.EX P2, PT, R10, RZ, PT, P2 ;  /* 0x000000ff0a00720c */ /* 0x000fda0003f44320 */
[----:B------:R-:W-:Y:S05]  /*5ca0*/  @!P2 BRA `(.L_x_116) ;  /* 0x000000000064a947 */ /* 0x000fea0003800000 */
[----:B------:R-:W-:Y:S02]  /*5cb0*/  IMAD.MOV.U32 R10, RZ, RZ, R39 ;  /* 0x000000ffff0a7224 */ /* 0x000fe400078e0027 */
[----:B------:R-:W-:-:S05]  /*5cc0*/  IMAD.MOV.U32 R11, RZ, RZ, R41 ;  /* 0x000000ffff0b7224 */ /* 0x000fca00078e0029 */
[----:B------:R-:W2:Y:S04]  /*5cd0*/  LD.E.64 R32, desc[UR36][R10.64+-0x8] ;  /* 0xfffff8240a207980 */ /* 0x000ea8000c101b00 */
[----:B--2---:R0:W-:Y:S04]  /*5ce0*/  ST.E.64 desc[UR36][R4.64+-0x8], R32 ;  /* 0xfffff82004007985 */ /* 0x0041e8000c101b24 */
        /* <DEDUP_REMOVED lines=8> */
[----:B------:R-:W2:Y:S04]  /*5d70*/  LD.E.64 R52, desc[UR36][R10.64+-0x30] ;  /* 0xffffd0240a347980 */ /* 0x000ea8000c101b00 */
[----:B--2---:R-:W-:Y:S04]  /*5d80*/  ST.E.64 desc[UR36][R4.64+-0x30], R52 ;  /* 0xffffd03404007985 */ /* 0x004fe8000c101b24 */
[----:B0-----:R-:W2:Y:S01]  /*5d90*/  LD.E.64 R32, desc[UR36][R10.64+-0x38] ;  /* 0xffffc8240a207980 */ /* 0x001ea2000c101b00 */
[----:B------:R-:W-:-:S03]  /*5da0*/  IADD3 R40, P3, PT, R4, -0x40, RZ ;  /* 0xffffffc004287810 */ /* 0x000fc60007f7e0ff */
[----:B--2---:R-:W-:Y:S04]  /*5db0*/  ST.E.64 desc[UR36][R4.64+-0x38], R32 ;  /* 0xffffc82004007985 */ /* 0x004fe8000c101b24 */
[----:B-1----:R-:W2:Y:S01]  /*5dc0*/  LD.E.64 R44, desc[UR36][R10.64+-0x40] ;  /* 0xffffc0240a2c7980 */ /* 0x002ea2000c101b00 */
[----:B------:R-:W-:Y:S02]  /*5dd0*/  IADD3.X R43, PT, PT, R5, -0x1, RZ, P3, !PT ;  /* 0xffffffff052b7810 */ /* 0x000fe40001ffe4ff */
[----:B------:R-:W-:Y:S02]  /*5de0*/  IADD3 R39, P2, PT, R39, -0x40, RZ ;  /* 0xffffffc027277810 */ /* 0x000fe40007f5e0ff */
[----:B------:R-:W-:Y:S02]  /*5df0*/  PLOP3.LUT P0, PT, PT, PT, PT, 0x8, 0x80 ;  /* 0x000000000080781c */ /* 0x000fe40003f0e170 */
[----:B------:R-:W-:Y:S01]  /*5e00*/  IADD3.X R41, PT, PT, R41, -0x1, RZ, P2, !PT ;  /* 0xffffffff29297810 */ /* 0x000fe200017fe4ff */
[----:B--2---:R0:W-:Y:S02]  /*5e10*/  ST.E.64 desc[UR36][R4.64+-0x40], R44 ;  /* 0xffffc02c04007985 */ /* 0x0041e4000c101b24 */
[----:B0-----:R-:W-:Y:S01]  /*5e20*/  MOV R4, R40 ;  /* 0x0000002800047202 */ /* 0x001fe20000000f00 */
[----:B------:R-:W-:-:S07]  /*5e30*/  IMAD.MOV.U32 R5, RZ, RZ, R43 ;  /* 0x000000ffff057224 */ /* 0x000fce00078e002b */
.L_x_116:
[----:B------:R-:W-:Y:S05]  /*5e40*/  BSYNC.RECONVERGENT B5 ;  /* 0x0000000000057941 */ /* 0x000fea0003800200 */
.L_x_115:
[----:B------:R-:W-:-:S04]  /*5e50*/  ISETP.NE.U32.AND P2, PT, R39, R8, PT ;  /* 0x000000082700720c */ /* 0x000fc80003f45070 */
[----:B------:R-:W-:-:S13]  /*5e60*/  ISETP.NE.OR.EX P0, PT, R41, R9, P0, P2 ;  /* 0x000000092900720c */ /* 0x000fda0000705720 */
[----:B------:R-:W-:Y:S05]  /*5e70*/  @!P0 BREAK.RELIABLE B4 ;  /* 0x0000000000048942 */ /* 0x000fea0003800100 */
[----:B------:R-:W-:Y:S05]  /*5e80*/  @!P0 BRA `(.L_x_109) ;  /* 0x0000000000508947 */ /* 0x000fea0003800000 */
.L_x_111:
[----:B------:R-:W-:Y:S05]  /*5e90*/  BSYNC.RELIABLE B4 ;  /* 0x0000000000047941 */ /* 0x000fea0003800100 */
.L_x_110:
[----:B012---:R-:W-:Y:S02]  /*5ea0*/  IMAD.MOV.U32 R10, RZ, RZ, R39 ;  /* 0x000000ffff0a7224 */ /* 0x007fe400078e0027 */
[----:B------:R-:W-:-:S05]  /*5eb0*/  IMAD.MOV.U32 R11, RZ, RZ, R41 ;  /* 0x000000ffff0b7224 */ /* 0x000fca00078e0029 */
[----:B------:R-:W2:Y:S04]  /*5ec0*/  LD.E.64 R32, desc[UR36][R10.64+-0x8] ;  /* 0xfffff8240a207980 */ /* 0x000ea8000c101b00 */
[----:B--2---:R0:W-:Y:S04]  /*5ed0*/  ST.E.64 desc[UR36][R4.64+-0x8], R32 ;  /* 0xfffff82004007985 */ /* 0x0041e8000c101b24 */
        /* <DEDUP_REMOVED lines=10> */
[----:B0-----:R-:W-:Y:S01]  /*5f80*/  IADD3.X R33, PT, PT, R5, -0x1, RZ, P2, !PT ;  /* 0xffffffff05217810 */ /* 0x001fe200017fe4ff */
[----:B--2---:R0:W-:Y:S02]  /*5f90*/  ST.E.64 desc[UR36][R4.64+-0x20], R48 ;  /* 0xffffe03004007985 */ /* 0x0041e4000c101b24 */
[----:B0-----:R-:W-:Y:S02]  /*5fa0*/  IMAD.MOV.U32 R4, RZ, RZ, R40 ;  /* 0x000000ffff047224 */ /* 0x001fe400078e0028 */
[----:B------:R-:W-:Y:S01]  /*5fb0*/  IMAD.MOV.U32 R5, RZ, RZ, R33 ;  /* 0x000000ffff057224 */ /* 0x000fe200078e0021 */
[----:B------:R-:W-:Y:S06]  /*5fc0*/  @P0 BRA `(.L_x_110) ;  /* 0xfffffffc00b40947 */ /* 0x000fec000383ffff */
.L_x_109:
[----:B------:R-:W-:Y:S05]  /*5fd0*/  BSYNC.RECONVERGENT B3 ;  /* 0x0000000000037941 */ /* 0x000fea0003800200 */
.L_x_108:
[----:B------:R-:W-:Y:S01]  /*5fe0*/  MOV R4, R8 ;  /* 0x0000000800047202 */ /* 0x000fe20000000f00 */
[----:B------:R-:W-:-:S05]  /*5ff0*/  IMAD.MOV.U32 R5, RZ, RZ, R9 ;  /* 0x000000ffff057224 */ /* 0x000fca00078e0009 */
[----:B------:R3:W-:Y:S02]  /*6000*/  ST.E.64 desc[UR36][R4.64], R6 ;  /* 0x0000000604007985 */ /* 0x0007e4000c101b24 */
.L_x_105:
[----:B------:R-:W-:Y:S05]  /*6010*/  BSYNC.RECONVERGENT B2 ;  /* 0x0000000000027941 */ /* 0x000fea0003800200 */
.L_x_100:
[----:B------:R-:W-:Y:S01]  /*6020*/  IADD3 R12, P0, PT, R12, 0x8, RZ ;  /* 0x000000080c0c7810 */ /* 0x000fe20007f1e0ff */
[----:B012---:R-:W-:Y:S01]  /*6030*/  IMAD.MOV.U32 R10, RZ, RZ, R20 ;  /* 0x000000ffff0a7224 */ /* 0x007fe200078e0014 */
[----:B------:R-:W-:Y:S01]  /*6040*/  IADD3 R34, P2, PT, R34, 0x1, RZ ;  /* 0x0000000122227810 */ /* 0x000fe20007f5e0ff */
[----:B------:R-:W-:Y:S02]  /*6050*/  IMAD.MOV.U32 R11, RZ, RZ, R21 ;  /* 0x000000ffff0b7224 */ /* 0x000fe400078e0015 */
[----:B------:R-:W-:Y:S01]  /*6060*/  IMAD.X R13, RZ, RZ, R13, P0 ;  /* 0x000000ffff0d7224 */ /* 0x000fe200000e060d */
[----:B------:R-:W-:Y:S01]  /*6070*/  ISETP.NE.U32.AND P0, PT, R12, R14, PT ;  /* 0x0000000e0c00720c */ /* 0x000fe20003f05070 */
[----:B------:R-:W-:-:S03]  /*6080*/  IMAD.X R38, RZ, RZ, R38, P2 ;  /* 0x000000ffff267224 */ /* 0x000fc600010e0626 */
[----:B------:R-:W-:-:S13]  /*6090*/  ISETP.NE.AND.EX P0, PT, R13, R15, PT, P0 ;  /* 0x0000000f0d00720c */ /* 0x000fda0003f05300 */
[----:B------:R-:W-:Y:S05]  /*60a0*/  @P0 BRA `(.L_x_117) ;  /* 0xfffffff000e80947 */ /* 0x000fea000383ffff */
.L_x_99:
[----:B------:R-:W-:Y:S05]  /*60b0*/  BSYNC.RECONVERGENT B1 ;  /* 0x0000000000017941 */ /* 0x000fea0003800200 */
.L_x_98:
[----:B------:R-:W-:Y:S05]  /*60c0*/  @!P1 BRA `(.L_x_118) ;  /* 0xfffffff000789947 */ /* 0x000fea000383ffff */
[----:B------:R-:W-:Y:S05]  /*60d0*/  BSYNC.RECONVERGENT B0 ;  /* 0x0000000000007941 */ /* 0x000fea0003800200 */
.L_x_97:
[----:B------:R-:W-:-:S13]  /*60e0*/  ISETP.GE.U32.AND P0, PT, R36, 0x21, PT ;  /* 0x000000212400780c */ /* 0x000fda0003f06070 */
[----:B------:R-:W-:Y:S05]  /*60f0*/  @!P0 BRA `(.L_x_119) ;  /* 0x0000002000508947 */ /* 0x000fea0003800000 */
[C---:B------:R-:W-:Y:S01]  /*6100*/  LEA RZ, P1, R36.reuse, R37, 0x3 ;  /* 0x0000002524ff7211 */ /* 0x040fe200078218ff */
[----:B------:R-:W-:Y:S01]  /*6110*/  HFMA2 R3, -RZ, RZ, 0, 1.9073486328125e-06 ;  /* 0x00000020ff037431 */ /* 0x000fe200000001ff */
[----:B------:R-:W-:Y:S01]  /*6120*/  BSSY.RECONVERGENT B1, `(.L_x_120) ;  /* 0x00001d2000017945 */ /* 0x000fe20003800200 */
[----:B------:R-:W-:Y:S01]  /*6130*/  PLOP3.LUT P0, PT, PT, PT, PT, 0x8, 0x80 ;  /* 0x000000000080781c */ /* 0x000fe20003f0e170 */
[----:B------:R-:W-:Y:S01]  /*6140*/  IMAD.MOV.U32 R0, RZ, RZ, RZ ;  /* 0x000000ffff007224 */ /* 0x000fe200078e00ff */
[----:B------:R-:W-:-:S11]  /*6150*/  LEA.HI.X R8, R36, R35, RZ, 0x3, P1 ;  /* 0x0000002324087211 */ /* 0x000fd600008f1cff */
.L_x_153:
[----:B------:R-:W-:Y:S01]  /*6160*/  BSSY.RECONVERGENT B0, `(.L_x_121) ;  /* 0x00001c7000007945 */ /* 0x000fe20003800200 */
[----:B------:R-:W-:-:S03]  /*6170*/  PLOP3.LUT P1, PT, P0, PT, PT, 0x80, 0x8 ;  /* 0x000000000008781c */ /* 0x000fc6000072f070 */
[----:B012---:R-:W-:Y:S10]  /*6180*/  @P0 BRA `(.L_x_122) ;  /* 0x0000000c008c0947 */ /* 0x007ff40003800000 */
[----:B------:R-:W-:Y:S01]  /*6190*/  BSSY.RECONVERGENT B2, `(.L_x_123) ;  /* 0x00000e1000027945 */ /* 0x000fe20003800200 */
[----:B------:R-:W-:Y:S02]  /*61a0*/  IMAD.MOV.U32 R47, RZ, RZ, R30 ;  /* 0x000000ffff2f7224 */ /* 0x000fe400078e001e */
[----:B------:R-:W-:Y:S02]  /*61b0*/  IMAD.MOV.U32 R38, RZ, RZ, R31 ;  /* 0x000000ffff267224 */ /* 0x000fe400078e001f */
[----:B------:R-:W-:Y:S02]  /*61c0*/  IMAD.MOV.U32 R12, RZ, RZ, R37 ;  /* 0x000000ffff0c7224 */ /* 0x000fe400078e0025 */
[----:B------:R-:W-:-:S07]  /*61d0*/  IMAD.MOV.U32 R9, RZ, RZ, R35 ;  /* 0x000000ffff097224 */ /* 0x000fce00078e0023 */
.L_x_137:
[C---:B01-34-:R-:W-:Y:S01]  /*61e0*/  IMAD.SHL.U32 R4, R3.reuse, 0x8, RZ ;  /* 0x0000000803047824 */ /* 0x05bfe200078e00ff */
[----:B------:R-:W-:Y:S01]  /*61f0*/  SHF.L.U32 R11, R36, 0x3, RZ ;  /* 0x00000003240b7819 */ /* 0x000fe200000006ff */
[----:B------:R-:W-:Y:S01]  /*6200*/  BSSY.RECONVERGENT B3, `(.L_x_124) ;  /* 0x0000034000037945 */ /* 0x000fe20003800200 */
[----:B------:R-:W-:Y:S01]  /*6210*/  SHF.L.U64.HI R5, R3, 0x3, R0 ;  /* 0x0000000303057819 */ /* 0x000fe20000010200 */
[----:B------:R-:W-:Y:S01]  /*6220*/  IMAD.MOV.U32 R32, RZ, RZ, R12 ;  /* 0x000000ffff207224 */ /* 0x000fe200078e000c */
[----:B------:R-:W-:Y:S02]  /*6230*/  IADD3 R11, P4, PT, R30, R11, RZ ;  /* 0x0000000b1e0b7210 */ /* 0x000fe40007f9e0ff */
[----:B------:R-:W-:Y:S02]  /*6240*/  IADD3 R14, P3, PT, R4, R47, RZ ;  /* 0x0000002f040e7210 */ /* 0x000fe40007f7e0ff */
[----:B------:R-:W-:Y:S02]  /*6250*/  SHF.R.U32.HI R13, RZ, 0x1d, R36 ;  /* 0x0000001dff0d7819 */ /* 0x000fe40000011624 */
[----:B------:R-:W-:Y:S01]  /*6260*/  ISETP.LT.U32.AND P2, PT, R14, R11, PT ;  /* 0x0000000b0e00720c */ /* 0x000fe20003f41070 */
[----:B------:R-:W-:Y:S01]  /*6270*/  IMAD.X R15, R5, 0x1, R38, P3 ;  /* 0x00000001050f7824 */ /* 0x000fe200018e0626 */
[----:B------:R-:W-:Y:S01]  /*6280*/  MOV R39, R9 ;  /* 0x0000000900277202 */ /* 0x000fe20000000f00 */
[----:B------:R-:W-:-:S05]  /*6290*/  IMAD.X R6, R31, 0x1, R13, P4 ;  /* 0x000000011f067824 */ /* 0x000fca00020e060d */
[----:B------:R-:W-:-:S04]  /*62a0*/  ISETP.LT.U32.AND.EX P2, PT, R15, R6, PT, P2 ;  /* 0x000000060f00720c */ /* 0x000fc80003f41120 */
[-C--:B------:R-:W-:Y:S02]  /*62b0*/  SEL R34, R14, R11.reuse, P2 ;  /* 0x0000000b0e227207 */ /* 0x080fe40001000000 */
        /* <DEDUP_REMOVED lines=18> */
.L_x_126:
[----:B------:R-:W-:Y:S02]  /*63e0*/  IMAD.MOV.U32 R4, RZ, RZ, R10 ;  /* 0x000000ffff047224 */ /* 0x000fe400078e000a */
[----:B------:R-:W-:Y:S02]  /*63f0*/  IMAD.MOV.U32 R5, RZ, RZ, R33 ;  /* 0x000000ffff057224 */ /* 0x000fe400078e0021 */
[----:B------:R-:W-:Y:S02]  /*6400*/  IMAD.MOV.U32 R6, RZ, RZ, R47 ;  /* 0x000000ffff067224 */ /* 0x000fe400078e002f */
[----:B------:R-:W-:Y:S02]  /*6410*/  IMAD.MOV.U32 R7, RZ, RZ, R38 ;  /* 0x000000ffff077224 */ /* 0x000fe400078e0026 */
[----:B------:R-:W2:Y:S04]  /*6420*/  LD.E.64 R4, desc[UR36][R4.64] ;  /* 0x0000002404047980 */ /* 0x000ea8000c101b00 */
[----:B------:R-:W2:Y:S01]  /*6430*/  LD.E.64 R6, desc[UR36][R6.64] ;  /* 0x0000002406067980 */ /* 0x000ea2000c101b00 */
[----:B------:R-:W-:Y:S01]  /*6440*/  IMAD.MOV.U32 R40, RZ, RZ, R32 ;  /* 0x000000ffff287224 */ /* 0x000fe200078e0020 */
[----:B------:R-:W-:Y:S01]  /*6450*/  MOV R41, R39 ;  /* 0x0000002700297202 */ /* 0x000fe20000000f00 */
        /* <DEDUP_REMOVED lines=14> */
.L_x_125:
[----:B------:R-:W-:Y:S05]  /*6540*/  BSYNC.RECONVERGENT B3 ;  /* 0x0000000000037941 */ /* 0x000fea0003800200 */
.L_x_124:
        /* <DEDUP_REMOVED lines=21> */
[----:B------:R-:W-:Y:S01]  /*66a0*/  IMAD.MOV.U32 R6, RZ, RZ, R47 ;  /* 0x000000ffff067224 */ /* 0x000fe200078e002f */
[----:B------:R-:W-:-:S05]  /*66b0*/  MOV R7, R38 ;  /* 0x0000002600077202 */ /* 0x000fca0000000f00 */
        /* <DEDUP_REMOVED lines=19> */
[----:B------:R-:W-:-:S03]  /*67f0*/  IADD3 R54, P6, PT, R32, 0x10, RZ ;  /* 0x0000001020367810 */ /* 0x000fc60007fde0ff */
[----:B------:R-:W-:Y:S01]  /*6800*/  IMAD.X R53, RZ, RZ, R38, P5 ;  /* 0x000000ffff357224 */ /* 0x000fe200028e0626 */
[----:B------:R-:W-:Y:S01]  /*6810*/  @P3 IADD3 R52, P5, PT, R47, 0x18, RZ ;  /* 0x000000182f343810 */ /* 0x000fe20007fbe0ff */
[----:B------:R-:W-:-:S03]  /*6820*/  IMAD.X R55, RZ, RZ, R39, P6 ;  /* 0x000000ffff377224 */ /* 0x000fc600030e0627 */
[----:B------:R-:W-:Y:S02]  /*6830*/  @P3 IADD3.X R53, PT, PT, RZ, R38, RZ, P5, !PT ;  /* 0x00000026ff353210 */ /* 0x000fe40002ffe4ff */
[C---:B------:R-:W-:Y:S02]  /*6840*/  IADD3 R50, P5, PT, R46.reuse, -0x2, RZ ;  /* 0xfffffffe2e327810 */ /* 0x040fe40007fbe0ff */
[----:B------:R-:W-:Y:S02]  /*6850*/  @P3 IADD3 R50, P6, PT, R46, -0x3, RZ ;  /* 0xfffffffd2e323810 */ /* 0x000fe40007fde0ff */
[----:B------:R-:W-:Y:S02]  /*6860*/  IADD3.X R51, PT, PT, R48, -0x1, RZ, P5, !PT ;  /* 0xffffffff30337810 */ /* 0x000fe40002ffe4ff */
[----:B------:R-:W-:Y:S02]  /*6870*/  @P3 IADD3 R54, P5, PT, R32, 0x18, RZ ;  /* 0x0000001820363810 */ /* 0x000fe40007fbe0ff */
[----:B------:R-:W-:-:S03]  /*6880*/  @P3 IADD3.X R51, PT, PT, R48, -0x1, RZ, P6, !PT ;  /* 0xffffffff30333810 */ /* 0x000fc600037fe4ff */
[----:B------:R-:W-:Y:S01]  /*6890*/  @P3 IMAD.X R55, RZ, RZ, R39, P5 ;  /* 0x000000ffff373224 */ /* 0x000fe200028e0627 */
[----:B--2---:R1:W-:Y:S07]  /*68a0*/  @P3 ST.E.64 desc[UR36][R4.64+0x10], R44 ;  /* 0x0000102c04003985 */ /* 0x0043ee000c101b24 */
.L_x_130:
[----:B------:R-:W-:Y:S05]  /*68b0*/  BSYNC.RECONVERGENT B4 ;  /* 0x0000000000047941 */ /* 0x000fea0003800200 */
.L_x_129:
[----:B------:R-:W-:Y:S05]  /*68c0*/  @!P2 BRA `(.L_x_128) ;  /* 0x000000000054a947 */ /* 0x000fea0003800000 */
.L_x_131:
[----:B------:R-:W-:Y:S02]  /*68d0*/  IMAD.MOV.U32 R6, RZ, RZ, R52 ;  /* 0x000000ffff067224 */ /* 0x000fe400078e0034 */
[----:B------:R-:W-:-:S05]  /*68e0*/  IMAD.MOV.U32 R7, RZ, RZ, R53 ;  /* 0x000000ffff077224 */ /* 0x000fca00078e0035 */
[----:B012---:R-:W2:Y:S01]  /*68f0*/  LD.E.64 R40, desc[UR36][R6.64] ;  /* 0x0000002406287980 */ /* 0x007ea2000c101b00 */
[----:B------:R-:W-:Y:S01]  /*6900*/  IMAD.MOV.U32 R4, RZ, RZ, R54 ;  /* 0x000000ffff047224 */ /* 0x000fe200078e0036 */
[----:B------:R-:W-:-:S05]  /*6910*/  MOV R5, R55 ;  /* 0x0000003700057202 */ /* 0x000fca0000000f00 */
        /* <DEDUP_REMOVED lines=16> */
.L_x_128:
[----:B------:R-:W-:Y:S05]  /*6a20*/  BSYNC.RECONVERGENT B3 ;  /* 0x0000000000037941 */ /* 0x000fea0003800200 */
.L_x_127:
[----:B------:R-:W-:Y:S01]  /*6a30*/  IADD3 R21, P2, PT, -R10, R21, RZ ;  /* 0x000000150a157210 */ /* 0x000fe20007f5e1ff */
[----:B------:R-:W-:Y:S01]  /*6a40*/  BSSY.RECONVERGENT B3, `(.L_x_132) ;  /* 0x000004d000037945 */ /* 0x000fe20003800200 */
[----:B012---:R-:W-:-:S03]  /*6a50*/  IADD3 R4, P3, PT, R32, R43, RZ ;  /* 0x0000002b20047210 */ /* 0x007fc60007f7e0ff */
[----:B------:R-:W-:Y:S02]  /*6a60*/  IMAD.X R20, R20, 0x1, ~R33, P2 ;  /* 0x0000000114147824 */ /* 0x000fe400010e0e21 */
[----:B------:R-:W-:-:S03]  /*6a70*/  IMAD.X R5, R39, 0x1, R34, P3 ;  /* 0x0000000127057824 */ /* 0x000fc600018e0622 */
        /* <DEDUP_REMOVED lines=18> */
[----:B------:R-:W-:-:S05]  /*6ba0*/  IMAD.MOV.U32 R32, RZ, RZ, R10 ;  /* 0x000000ffff207224 */ /* 0x000fca00078e000a */
[----:B------:R-:W2:Y:S01]  /*6bb0*/  LD.E.64 R6, desc[UR36][R32.64] ;  /* 0x0000002420067980 */ /* 0x000ea2000c101b00 */
[----:B------:R-:W-:Y:S02]  /*6bc0*/  ISETP.NE.U32.AND P3, PT, R20, 0x1, PT ;  /* 0x000000011400780c */ /* 0x000fe40003f65070 */
[----:B------:R-:W-:Y:S02]  /*6bd0*/  IADD3 R44, P5, PT, R10, 0x8, RZ ;  /* 0x000000080a2c7810 */ /* 0x000fe40007fbe0ff */
[----:B------:R-:W-:Y:S02]  /*6be0*/  ISETP.NE.AND.EX P3, PT, RZ, RZ, PT, P3 ;  /* 0x000000ffff00720c */ /* 0x000fe40003f65330 */
[----:B------:R-:W-:Y:S02]  /*6bf0*/  IADD3 R46, P6, PT, R4, 0x8, RZ ;  /* 0x00000008042e7810 */ /* 0x000fe40007fde0ff */
[----:B------:R-:W-:Y:S02]  /*6c00*/  IADD3.X R45, PT, PT, RZ, R33, RZ, P5, !PT ;  /* 0x00000021ff2d7210 */ /* 0x000fe40002ffe4ff */
[----:B------:R-:W-:Y:S01]  /*6c10*/  IADD3 R34, P5, PT, R38, -0x1, RZ ;  /* 0xffffffff26227810 */ /* 0x000fe20007fbe0ff */
[----:B------:R-:W-:-:S03]  /*6c20*/  IMAD.X R47, RZ, RZ, R5, P6 ;  /* 0x000000ffff2f7224 */ /* 0x000fc600030e0605 */
[----:B------:R-:W-:Y:S01]  /*6c30*/  IADD3.X R43, PT, PT, R40, -0x1, RZ, P5, !PT ;  /* 0xffffffff282b7810 */ /* 0x000fe20002ffe4ff */
[----:B--2---:R0:W-:Y:S02]  /*6c40*/  ST.E.64 desc[UR36][R4.64], R6 ;  /* 0x0000000604007985 */ /* 0x0041e4000c101b24 */
[----:B------:R-:W-:Y:S06]  /*6c50*/  @!P3 BRA `(.L_x_135) ;  /* 0x000000000048b947 */ /* 0x000fec0003800000 */
        /* <DEDUP_REMOVED lines=9> */
[----:B------:R-:W-:Y:S01]  /*6cf0*/  IMAD.X R47, RZ, RZ, R5, P6 ;  /* 0x000000ffff2f7224 */ /* 0x000fe200030e0605 */
[----:B------:R-:W-:-:S03]  /*6d00*/  IADD3 R34, P6, PT, R38, -0x2, RZ ;  /* 0xfffffffe26227810 */ /* 0x000fc60007fde0ff */
[----:B------:R-:W-:Y:S01]  /*6d10*/  @P3 IMAD.X R45, RZ, RZ, R33, P5 ;  /* 0x000000ffff2d3224 */ /* 0x000fe200028e0621 */
[----:B------:R-:W-:Y:S02]  /*6d20*/  @P3 IADD3 R46, P5, PT, R4, 0x18, RZ ;  /* 0x00000018042e3810 */ /* 0x000fe40007fbe0ff */
[----:B------:R-:W-:-:S03]  /*6d30*/  IADD3.X R43, PT, PT, R40, -0x1, RZ, P6, !PT ;  /* 0xffffffff282b7810 */ /* 0x000fc600037fe4ff */
[----:B------:R-:W-:Y:S01]  /*6d40*/  @P3 IMAD.X R47, RZ, RZ, R5, P5 ;  /* 0x000000ffff2f3224 */ /* 0x000fe200028e0605 */
[----:B------:R-:W-:-:S04]  /*6d50*/  @P3 IADD3 R34, P5, PT, R38, -0x3, RZ ;  /* 0xfffffffd26223810 */ /* 0x000fc80007fbe0ff */
[----:B------:R-:W-:Y:S01]  /*6d60*/  @P3 IADD3.X R43, PT, PT, R40, -0x1, RZ, P5, !PT ;  /* 0xffffffff282b3810 */ /* 0x000fe20002ffe4ff */
[----:B--2---:R1:W-:Y:S08]  /*6d70*/  @P3 ST.E.64 desc[UR36][R4.64+0x10], R20 ;  /* 0x0000101404003985 */ /* 0x0043f0000c101b24 */
.L_x_135:
[----:B------:R-:W-:Y:S05]  /*6d80*/  BSYNC.RECONVERGENT B4 ;  /* 0x0000000000047941 */ /* 0x000fea0003800200 */
.L_x_134:
[----:B------:R-:W-:Y:S05]  /*6d90*/  @!P2 BRA `(.L_x_133) ;  /* 0x00000000005ca947 */ /* 0x000fea0003800000 */
.L_x_136:
[----:B01----:R-:W-:Y:S01]  /*6da0*/  MOV R4, R44 ;  /* 0x0000002c00047202 */ /* 0x003fe20000000f00 */
[----:B------:R-:W-:-:S05]  /*6db0*/  IMAD.MOV.U32 R5, RZ, RZ, R45 ;  /* 0x000000ffff057224 */ /* 0x000fca00078e002d */
        /* <DEDUP_REMOVED lines=15> */
[----:B------:R-:W-:Y:S01]  /*6eb0*/  IMAD.X R45, RZ, RZ, R5, P5 ;  /* 0x000000ffff2d7224 */ /* 0x000fe200028e0605 */
[----:B------:R-:W-:Y:S01]  /*6ec0*/  MOV R34, R10 ;  /* 0x0000000a00227202 */ /* 0x000fe20000000f00 */
[----:B------:R-:W-:-:S02]  /*6ed0*/  IMAD.X R47, RZ, RZ, R7, P6 ;  /* 0x000000ffff2f7224 */ /* 0x000fc400030e0607 */
[----:B------:R-:W-:Y:S01]  /*6ee0*/  IMAD.MOV.U32 R43, RZ, RZ, R20 ;  /* 0x000000ffff2b7224 */ /* 0x000fe200078e0014 */
[----:B---3--:R2:W-:Y:S01]  /*6ef0*/  ST.E.64 desc[UR36][R6.64+0x18], R40 ;  /* 0x0000182806007985 */ /* 0x0085e2000c101b24 */
[----:B------:R-:W-:Y:S05]  /*6f00*/  @P2 BRA `(.L_x_136) ;  /* 0xfffffffc00a42947 */ /* 0x000fea000383ffff */
.L_x_133:
[----:B------:R-:W-:Y:S05]  /*6f10*/  BSYNC.RECONVERGENT B3 ;  /* 0x0000000000037941 */ /* 0x000fea0003800200 */
.L_x_132:
[----:B------:R-:W-:Y:S01]  /*6f20*/  LEA R47, P3, R3, R14, 0x3 ;  /* 0x0000000e032f7211 */ /* 0x000fe200078618ff */
[----:B------:R-:W-:-:S03]  /*6f30*/  IMAD.X R13, R31, 0x1, R13, P4 ;  /* 0x000000011f0d7824 */ /* 0x000fc600020e060d */
[----:B------:R-:W-:Y:S02]  /*6f40*/  ISETP.GE.U32.AND P2, PT, R47, R11, PT ;  /* 0x0000000b2f00720c */ /* 0x000fe40003f46070 */
[C-C-:B--2---:R-:W-:Y:S02]  /*6f50*/  LEA.HI.X R38, R3.reuse, R15, R0.reuse, 0x3, P3 ;  /* 0x0000000f03267211 */ /* 0x144fe400018f1c00 */
[C---:B------:R-:W-:Y:S02]  /*6f60*/  LEA R12, P3, R3.reuse, R12, 0x4 ;  /* 0x0000000c030c7211 */ /* 0x040fe400078620ff */
[----:B------:R-:W-:Y:S02]  /*6f70*/  ISETP.GE.U32.AND.EX P2, PT, R38, R13, PT, P2 ;  /* 0x0000000d2600720c */ /* 0x000fe40003f46120 */
[----:B------:R-:W-:-:S11]  /*6f80*/  LEA.HI.X R9, R3, R9, R0, 0x4, P3 ;  /* 0x0000000903097211 */ /* 0x000fd600018f2400 */
[----:B------:R-:W-:Y:S05]  /*6f90*/  @!P2 BRA `(.L_x_137) ;  /* 0xfffffff00090a947 */ /* 0x000fea000383ffff */
[----:B------:R-:W-:Y:S05]  /*6fa0*/  BSYNC.RECONVERGENT B2 ;  /* 0x0000000000027941 */ /* 0x000fea0003800200 */
.L_x_123:
[----:B------:R-:W-:Y:S05]  /*6fb0*/  BRA `(.L_x_138) ;  /* 0x0000000c00847947 */ /* 0x000fea0003800000 */
.L_x_122:
[----:B------:R-:W-:Y:S01]  /*6fc0*/  IMAD.SHL.U32 R33, R3, 0x8, RZ ;  /* 0x0000000803217824 */ /* 0x000fe200078e00ff */
[----:B------:R-:W-:Y:S01]  /*6fd0*/  MOV R45, R37 ;  /* 0x00000025002d7202 */ /* 0x000fe20000000f00 */
[----:B------:R-:W-:Y:S02]  /*6fe0*/  IMAD.MOV.U32 R32, RZ, RZ, R30 ;  /* 0x000000ffff207224 */ /* 0x000fe400078e001e */
[----:B------:R-:W-:Y:S02]  /*6ff0*/  IMAD.MOV.U32 R21, RZ, RZ, R31 ;  /* 0x000000ffff157224 */ /* 0x000fe400078e001f */
[----:B------:R-:W-:-:S07]  /*7000*/  IMAD.MOV.U32 R44, RZ, RZ, R35 ;  /* 0x000000ffff2c7224 */ /* 0x000fce00078e0023 */
.L_x_152:
[----:B---34-:R-:W-:Y:S01]  /*7010*/  IMAD.U32 R4, R36, 0x8, R37 ;  /* 0x0000000824047824 */ /* 0x018fe200078e0025 */
[----:B------:R-:W-:Y:S01]  /*7020*/  IADD3 R20, P2, PT, R45, R33, RZ ;  /* 0x000000212d147210 */ /* 0x000fe20007f5e0ff */
[----:B------:R-:W-:Y:S01]  /*7030*/  BSSY.RECONVERGENT B2, `(.L_x_139) ;  /* 0x0000032000027945 */ /* 0x000fe20003800200 */
[----:B------:R-:W-:Y:S01]  /*7040*/  SHF.L.U64.HI R5, R3, 0x3, R0 ;  /* 0x0000000303057819 */ /* 0x000fe20000010200 */
[----:B--2---:R-:W-:Y:S01]  /*7050*/  IMAD.MOV.U32 R12, RZ, RZ, R32 ;  /* 0x000000ffff0c7224 */ /* 0x004fe200078e0020 */
[----:B------:R-:W-:Y:S01]  /*7060*/  IADD3 RZ, P3, PT, R20, -R4, RZ ;  /* 0x8000000414ff7210 */ /* 0x000fe20007f7e0ff */
[----:B------:R-:W-:Y:S02]  /*7070*/  IMAD.MOV.U32 R11, RZ, RZ, R21 ;  /* 0x000000ffff0b7224 */ /* 0x000fe400078e0015 */
[----:B------:R-:W-:-:S04]  /*7080*/  IMAD.X R15, R44, 0x1, R5, P2 ;  /* 0x000000012c0f7824 */ /* 0x000fc800010e0605 */
[----:B------:R-:W-:-:S05]  /*7090*/  IMAD.X R6, R15, 0x1, ~R8, P3 ;  /* 0x000000010f067824 */ /* 0x000fca00018e0e08 */
[----:B------:R-:W-:-:S04]  /*70a0*/  ISETP.GE.AND P2, PT, R6, RZ, PT ;  /* 0x000000ff0600720c */ /* 0x000fc80003f46270 */
[----:B------:R-:W-:Y:S02]  /*70b0*/  SEL R34, R20, R4, !P2 ;  /* 0x0000000414227207 */ /* 0x000fe40005000000 */
[----:B------:R-:W-:Y:S02]  /*70c0*/  SEL R41, R15, R8, !P2 ;  /* 0x000000080f297207 */ /* 0x000fe40005000000 */
[----:B------:R-:W-:Y:S01]  /*70d0*/  IADD3 R13, P2, PT, R34, R33, RZ ;  /* 0x00000021220d7210 */ /* 0x000fe20007f5e0ff */
[----:B------:R-:W-:Y:S01]  /*70e0*/  IMAD.MOV.U32 R10, RZ, RZ, R34 ;  /* 0x000000ffff0a7224 */ /* 0x000fe200078e0022 */
[----:B------:R-:W-:Y:S01]  /*70f0*/  ISETP.EQ.U32.AND P3, PT, R45, R34, PT ;  /* 0x000000222d00720c */ /* 0x000fe20003f62070 */
[----:B------:R-:W-:Y:S02]  /*7100*/  IMAD.MOV.U32 R9, RZ, RZ, R41 ;  /* 0x000000ffff097224 */ /* 0x000fe400078e0029 */
[----:B------:R-:W-:Y:S01]  /*7110*/  IMAD.X R5, R41, 0x1, R5, P2 ;  /* 0x0000000129057824 */ /* 0x000fe200010e0605 */
[----:B------:R-:W-:-:S04]  /*7120*/  IADD3 RZ, P2, PT, R13, -R4, RZ ;  /* 0x800000040dff7210 */ /* 0x000fc80007f5e0ff */
[----:B------:R-:W-:-:S04]  /*7130*/  IADD3.X R6, PT, PT, R5, ~R8, RZ, P2, !PT ;  /* 0x8000000805067210 */ /* 0x000fc800017fe4ff */
[----:B------:R-:W-:-:S04]  /*7140*/  ISETP.GE.AND P2, PT, R6, RZ, PT ;  /* 0x000000ff0600720c */ /* 0x000fc80003f46270 */
[----:B------:R-:W-:Y:S02]  /*7150*/  SEL R13, R13, R4, !P2 ;  /* 0x000000040d0d7207 */ /* 0x000fe40005000000 */
[----:B------:R-:W-:Y:S02]  /*7160*/  SEL R14, R5, R8, !P2 ;  /* 0x00000008050e7207 */ /* 0x000fe40005000000 */
        /* <DEDUP_REMOVED lines=8> */
.L_x_141:
[----:B------:R-:W-:Y:S01]  /*71f0*/  IMAD.MOV.U32 R4, RZ, RZ, R10 ;  /* 0x000000ffff047224 */ /* 0x000fe200078e000a */
[----:B------:R-:W-:Y:S01]  /*7200*/  MOV R7, R44 ;  /* 0x0000002c00077202 */ /* 0x000fe20000000f00 */
[----:B------:R-:W-:Y:S02]  /*7210*/  IMAD.MOV.U32 R5, RZ, RZ, R9 ;  /* 0x000000ffff057224 */ /* 0x000fe400078e0009 */
[----:B------:R-:W-:-:S04]  /*7220*/  IMAD.MOV.U32 R6, RZ, RZ, R45 ;  /* 0x000000ffff067224 */ /* 0x000fc800078e002d */
        /* <DEDUP_REMOVED lines=18> */
.L_x_140:
[----:B------:R-:W-:Y:S05]  /*7350*/  BSYNC.RECONVERGENT B2 ;  /* 0x0000000000027941 */ /* 0x000fea0003800200 */
.L_x_139:
[----:B------:R-:W-:Y:S01]  /*7360*/  IADD3 R43, P2, PT, -R45, R34, RZ ;  /* 0x000000222d2b7210 */ /* 0x000fe20007f5e1ff */
[----:B------:R-:W-:Y:S03]  /*7370*/  BSSY.RECONVERGENT B2, `(.L_x_142) ;  /* 0x000004c000027945 */ /* 0x000fe60003800200 */
[----:B------:R-:W-:-:S04]  /*7380*/  IADD3.X R34, PT, PT, ~R44, R41, RZ, P2, !PT ;  /* 0x000000292c227210 */ /* 0x000fc800017fe5ff */
        /* <DEDUP_REMOVED lines=28> */
[----:B------:R-:W-:-:S02]  /*7550*/  IADD3 R48, P6, PT, R46, -0x1, RZ ;  /* 0xffffffff2e307810 */ /* 0x000fc40007fde0ff */
[----:B------:R-:W-:Y:S02]  /*7560*/  IADD3.X R53, PT, PT, RZ, R11, RZ, P5, !PT ;  /* 0x0000000bff357210 */ /* 0x000fe40002ffe4ff */
        /* <DEDUP_REMOVED lines=9> */
[----:B------:R-:W-:Y:S02]  /*7600*/  IADD3 R52, P5, PT, R12, 0x10, RZ ;  /* 0x000000100c347810 */ /* 0x000fe40007fbe0ff */
[----:B------:R-:W-:Y:S01]  /*7610*/  @P3 IADD3 R50, P6, PT, R45, 0x18, RZ ;  /* 0x000000182d323810 */ /* 0x000fe20007fde0ff */
[--C-:B------:R-:W-:Y:S01]  /*7620*/  IMAD.X R51, RZ, RZ, R44.reuse, P4 ;  /* 0x000000ffff337224 */ /* 0x100fe200020e062c */
[----:B------:R-:W-:Y:S01]  /*7630*/  IADD3 R48, P4, PT, R46, -0x2, RZ ;  /* 0xfffffffe2e307810 */ /* 0x000fe20007f9e0ff */
[----:B------:R-:W-:Y:S01]  /*7640*/  IMAD.X R53, RZ, RZ, R11, P5 ;  /* 0x000000ffff357224 */ /* 0x000fe200028e060b */
[----:B------:R-:W-:Y:S01]  /*7650*/  @P3 IADD3 R52, P5, PT, R12, 0x18, RZ ;  /* 0x000000180c343810 */ /* 0x000fe20007fbe0ff */
[----:B------:R-:W-:Y:S01]  /*7660*/  @P3 IMAD.X R51, RZ, RZ, R44, P6 ;  /* 0x000000ffff333224 */ /* 0x000fe200030e062c */
[----:B------:R-:W-:-:S02]  /*7670*/  @P3 IADD3 R48, P6, PT, R46, -0x3, RZ ;  /* 0xfffffffd2e303810 */ /* 0x000fc40007fde0ff */
[C---:B------:R-:W-:Y:S01]  /*7680*/  IADD3.X R49, PT, PT, R47.reuse, -0x1, RZ, P4, !PT ;  /* 0xffffffff2f317810 */ /* 0x040fe200027fe4ff */
[----:B------:R-:W-:Y:S01]  /*7690*/  @P3 IMAD.X R53, RZ, RZ, R11, P5 ;  /* 0x000000ffff353224 */ /* 0x000fe200028e060b */
[----:B------:R-:W-:Y:S01]  /*76a0*/  @P3 IADD3.X R49, PT, PT, R47, -0x1, RZ, P6, !PT ;  /* 0xffffffff2f313810 */ /* 0x000fe200037fe4ff */
[----:B--2---:R1:W-:Y:S08]  /*76b0*/  @P3 ST.E.64 desc[UR36][R4.64+0x10], R40 ;  /* 0x0000102804003985 */ /* 0x0043f0000c101b24 */
.L_x_145:
[----:B------:R-:W-:Y:S05]  /*76c0*/  BSYNC.RECONVERGENT B3 ;  /* 0x0000000000037941 */ /* 0x000fea0003800200 */
.L_x_144:
[----:B------:R-:W-:Y:S05]  /*76d0*/  @!P2 BRA `(.L_x_143) ;  /* 0x000000000054a947 */ /* 0x000fea0003800000 */
.L_x_146:
[----:B------:R-:W-:Y:S01]  /*76e0*/  IMAD.MOV.U32 R6, RZ, RZ, R50 ;  /* 0x000000ffff067224 */ /* 0x000fe200078e0032 */
[----:B------:R-:W-:-:S05]  /*76f0*/  MOV R7, R51 ;  /* 0x0000003300077202 */ /* 0x000fca0000000f00 */
        /* <DEDUP_REMOVED lines=19> */
.L_x_143:
[----:B------:R-:W-:Y:S05]  /*7830*/  BSYNC.RECONVERGENT B2 ;  /* 0x0000000000027941 */ /* 0x000fea0003800200 */
.L_x_142:
[----:B------:R-:W-:Y:S01]  /*7840*/  IADD3 R13, P2, PT, -R10, R13, RZ ;  /* 0x0000000d0a0d7210 */ /* 0x000fe20007f5e1ff */
[----:B------:R-:W-:Y:S01]  /*7850*/  BSSY.RECONVERGENT B2, `(.L_x_147) ;  /* 0x000004d000027945 */ /* 0x000fe20003800200 */
[----:B012---:R-:W-:-:S03]  /*7860*/  IADD3 R4, P3, PT, R12, R43, RZ ;  /* 0x0000002b0c047210 */ /* 0x007fc60007f7e0ff */
[----:B------:R-:W-:Y:S01]  /*7870*/  IMAD.X R14, R14, 0x1, ~R9, P2 ;  /* 0x000000010e0e7824 */ /* 0x000fe200010e0e09 */
[----:B------:R-:W-:-:S04]  /*7880*/  IADD3.X R5, PT, PT, R11, R34, RZ, P3, !PT ;  /* 0x000000220b057210 */ /* 0x000fc80001ffe4ff */
        /* <DEDUP_REMOVED lines=42> */
[----:B------:R-:W-:-:S02]  /*7b30*/  IADD3.X R46, PT, PT, RZ, R5, RZ, P4, !PT ;  /* 0x00000005ff2e7210 */ /* 0x000fc400027fe4ff */
[----:B------:R-:W-:Y:S01]  /*7b40*/  @P3 IADD3 R14, P4, PT, R38, -0x3, RZ ;  /* 0xfffffffd260e3810 */ /* 0x000fe20007f9e0ff */
[----:B------:R-:W-:Y:S01]  /*7b50*/  @P3 IMAD.X R46, RZ, RZ, R5, P6 ;  /* 0x000000ffff2e3224 */ /* 0x000fe200030e0605 */
[C---:B------:R-:W-:Y:S02]  /*7b60*/  IADD3.X R34, PT, PT, R39.reuse, -0x1, RZ, P5, !PT ;  /* 0xffffffff27227810 */ /* 0x040fe40002ffe4ff */
[----:B------:R-:W-:Y:S01]  /*7b70*/  @P3 IADD3.X R34, PT, PT, R39, -0x1, RZ, P4, !PT ;  /* 0xffffffff27223810 */ /* 0x000fe200027fe4ff */
[----:B--2---:R1:W-:Y:S08]  /*7b80*/  @P3 ST.E.64 desc[UR36][R4.64+0x10], R12 ;  /* 0x0000100c04003985 */ /* 0x0043f0000c101b24 */
.L_x_150:
[----:B------:R-:W-:Y:S05]  /*7b90*/  BSYNC.RECONVERGENT B3 ;  /* 0x0000000000037941 */ /* 0x000fea0003800200 */
.L_x_149:
[----:B------:R-:W-:Y:S05]  /*7ba0*/  @!P2 BRA `(.L_x_148) ;  /* 0x00000000005ca947 */ /* 0x000fea0003800000 */
.L_x_151:
[----:B01----:R-:W-:Y:S02]  /*7bb0*/  IMAD.MOV.U32 R4, RZ, RZ, R43 ;  /* 0x000000ffff047224 */ /* 0x003fe400078e002b */
        /* <DEDUP_REMOVED lines=12> */
[----:B------:R-:W-:Y:S02]  /*7c80*/  ISETP.GT.U32.AND.EX P2, PT, R34, RZ, PT, P2 ;  /* 0x000000ff2200720c */ /* 0x000fe40003f44120 */
[----:B------:R-:W-:Y:S01]  /*7c90*/  IADD3 R45, P4, PT, R6, 0x20, RZ ;  /* 0x00000020062d7810 */ /* 0x000fe20007f9e0ff */
[----:B------:R-:W-:Y:S01]  /*7ca0*/  IMAD.MOV.U32 R14, RZ, RZ, R9 ;  /* 0x000000ffff0e7224 */ /* 0x000fe200078e0009 */
[----:B0-----:R-:W-:Y:S02]  /*7cb0*/  IADD3.X R10, PT, PT, R34, -0x1, RZ, P5, !PT ;  /* 0xffffffff220a7810 */ /* 0x001fe40002ffe4ff */
[----:B------:R-:W-:Y:S01]  /*7cc0*/  IADD3 R43, P3, PT, R4, 0x20, RZ ;  /* 0x00000020042b7810 */ /* 0x000fe20007f7e0ff */
[----:B------:R-:W-:Y:S02]  /*7cd0*/  IMAD.X R46, RZ, RZ, R7, P4 ;  /* 0x000000ffff2e7224 */ /* 0x000fe400020e0607 */
[----:B------:R-:W-:Y:S01]  /*7ce0*/  IMAD.MOV.U32 R34, RZ, RZ, R10 ;  /* 0x000000ffff227224 */ /* 0x000fe200078e000a */
[----:B------:R-:W-:Y:S01]  /*7cf0*/  IADD3.X R44, PT, PT, RZ, R5, RZ, P3, !PT ;  /* 0x00000005ff2c7210 */ /* 0x000fe20001ffe4ff */
[----:B---3--:R2:W-:Y:S02]  /*7d00*/  ST.E.64 desc[UR36][R6.64+0x18], R40 ;  /* 0x0000182806007985 */ /* 0x0085e4000c101b24 */
[----:B------:R-:W-:Y:S06]  /*7d10*/  @P2 BRA `(.L_x_151) ;  /* 0xfffffffc00a42947 */ /* 0x000fec000383ffff */
.L_x_148:
[----:B------:R-:W-:Y:S05]  /*7d20*/  BSYNC.RECONVERGENT B2 ;  /* 0x0000000000027941 */ /* 0x000fea0003800200 */
.L_x_147:
[C---:B------:R-:W-:Y:S02]  /*7d30*/  LEA R45, P2, R3.reuse, R20, 0x3 ;  /* 0x00000014032d7211 */ /* 0x040fe400078418ff */
[C---:B01----:R-:W-:Y:S02]  /*7d40*/  LEA R4, P4, R36.reuse, R37, 0x3 ;  /* 0x0000002524047211 */ /* 0x043fe400078818ff */
[----:B------:R-:W-:Y:S02]  /*7d50*/  LEA.HI.X R44, R3, R15, R0, 0x3, P2 ;  /* 0x0000000f032c7211 */ /* 0x000fe400010f1c00 */
[----:B------:R-:W-:Y:S02]  /*7d60*/  IADD3 RZ, P3, PT, R45, -R4, RZ ;  /* 0x800000042dff7210 */ /* 0x000fe40007f7e0ff */
[----:B------:R-:W-:-:S05]  /*7d70*/  LEA.HI.X R5, R36, R35, RZ, 0x3, P4 ;  /* 0x0000002324057211 */ /* 0x000fca00020f1cff */
[----:B------:R-:W-:Y:S01]  /*7d80*/  IMAD.X R4, R44, 0x1, ~R5, P3 ;  /* 0x000000012c047824 */ /* 0x000fe200018e0e05 */
[----:B------:R-:W-:-:S04]  /*7d90*/  LEA R32, P3, R3, R32, 0x4 ;  /* 0x0000002003207211 */ /* 0x000fc800078620ff */
[----:B------:R-:W-:Y:S02]  /*7da0*/  ISETP.GE.AND P2, PT, R4, RZ, PT ;  /* 0x000000ff0400720c */ /* 0x000fe40003f46270 */
[----:B------:R-:W-:-:S11]  /*7db0*/  LEA.HI.X R21, R3, R21, R0, 0x4, P3 ;  /* 0x0000001503157211 */ /* 0x000fd600018f2400 */
[----:B------:R-:W-:Y:S05]  /*7dc0*/  @!P2 BRA `(.L_x_152) ;  /* 0xfffffff00090a947 */ /* 0x000fea000383ffff */
.L_x_138:
[----:B------:R-:W-:Y:S05]  /*7dd0*/  BSYNC.RECONVERGENT B0 ;  /* 0x0000000000007941 */ /* 0x000fea0003800200 */
.L_x_121:
[C---:B------:R-:W-:Y:S01]  /*7de0*/  SHF.L.U64.HI R0, R3.reuse, 0x1, R0 ;  /* 0x0000000103007819 */ /* 0x040fe20000010200 */
[----:B------:R-:W-:Y:S01]  /*7df0*/  IMAD.SHL.U32 R3, R3, 0x2, RZ ;  /* 0x0000000203037824 */ /* 0x000fe200078e00ff */
[----:B------:R-:W-:-:S04]  /*7e00*/  PLOP3.LUT P0, PT, P0, PT, PT, 0x8, 0x80 ;  /* 0x000000000080781c */ /* 0x000fc8000070e170 */
[----:B------:R-:W-:-:S04]  /*7e10*/  ISETP.GE.U32.AND P2, PT, R3, R36, PT ;  /* 0x000000240300720c */ /* 0x000fc80003f46070 */
[----:B------:R-:W-:-:S13]  /*7e20*/  ISETP.GE.AND.EX P2, PT, R0, RZ, PT, P2 ;  /* 0x000000ff0000720c */ /* 0x000fda0003f46320 */
[----:B------:R-:W-:Y:S05]  /*7e30*/  @!P2 BRA `(.L_x_153) ;  /* 0xffffffe000c8a947 */ /* 0x000fea000383ffff */
[----:B------:R-:W-:Y:S05]  /*7e40*/  BSYNC.RECONVERGENT B1 ;  /* 0x0000000000017941 */ /* 0x000fea0003800200 */
.L_x_120:
[----:B------:R-:W-:Y:S04]  /*7e50*/  BSSY.RECONVERGENT B0, `(.L_x_119) ;  /* 0x000003e000007945 */ /* 0x000fe80003800200 */
[----:B------:R-:W-:Y:S05]  /*7e60*/  @P1 BRA `(.L_x_154) ;  /* 0x0000000000f01947 */ /* 0x000fea0003800000 */
[----:B------:R-:W-:Y:S01]  /*7e70*/  LOP3.LUT R9, R36, 0x3, RZ, 0xc0, !PT ;  /* 0x0000000324097812 */ /* 0x000fe200078ec0ff */
[----:B--2---:R-:W-:Y:S01]  /*7e80*/  IMAD.MOV.U32 R39, RZ, RZ, R31 ;  /* 0x000000ffff277224 */ /* 0x004fe200078e001f */
[----:B------:R-:W-:Y:S01]  /*7e90*/  MOV R34, R30 ;  /* 0x0000001e00227202 */ /* 0x000fe20000000f00 */
[----:B------:R-:W-:Y:S01]  /*7ea0*/  IMAD.MOV.U32 R32, RZ, RZ, R37 ;  /* 0x000000ffff207224 */ /* 0x000fe200078e0025 */
[----:B------:R-:W-:Y:S01]  /*7eb0*/  ISETP.NE.U32.AND P0, PT, R9, RZ, PT ;  /* 0x000000ff0900720c */ /* 0x000fe20003f05070 */
[----:B------:R-:W-:Y:S02]  /*7ec0*/  IMAD.MOV.U32 R33, RZ, RZ, R35 ;  /* 0x000000ffff217224 */ /* 0x000fe400078e0023 */
[----:B-1----:R-:W-:Y:S01]  /*7ed0*/  IMAD.MOV.U32 R20, RZ, RZ, R36 ;  /* 0x000000ffff147224 */ /* 0x002fe200078e0024 */
[----:B------:R-:W-:Y:S01]  /*7ee0*/  ISETP.NE.AND.EX P0, PT, RZ, RZ, PT, P0 ;  /* 0x000000ffff00720c */ /* 0x000fe20003f05300 */
[----:B------:R-:W-:-:S12]  /*7ef0*/  IMAD.MOV.U32 R21, RZ, RZ, RZ ;  /* 0x000000ffff157224 */ /* 0x000fd800078e00ff */
[----:B------:R-:W-:Y:S05]  /*7f00*/  @!P0 BRA `(.L_x_155) ;  /* 0x00000000006c8947 */ /* 0x000fea0003800000 */
[----:B------:R-:W-:Y:S01]  /*7f10*/  HFMA2 R0, -RZ, RZ, 0, 0 ;  /* 0x00000000ff007431 */ /* 0x000fe200000001ff */
[----:B------:R-:W-:Y:S01]  /*7f20*/  BSSY.RECONVERGENT B1, `(.L_x_155) ;  /* 0x0000019000017945 */ /* 0x000fe20003800200 */
[----:B------:R-:W-:Y:S01]  /*7f30*/  IMAD.MOV.U32 R3, RZ, RZ, RZ ;  /* 0x000000ffff037224 */ /* 0x000fe200078e00ff */
[----:B------:R-:W-:Y:S01]  /*7f40*/  MOV R33, R35 ;  /* 0x0000002300217202 */ /* 0x000fe20000000f00 */
[----:B------:R-:W-:Y:S02]  /*7f50*/  IMAD.MOV.U32 R34, RZ, RZ, R30 ;  /* 0x000000ffff227224 */ /* 0x000fe400078e001e */
[----:B------:R-:W-:Y:S02]  /*7f60*/  IMAD.MOV.U32 R39, RZ, RZ, R31 ;  /* 0x000000ffff277224 */ /* 0x000fe400078e001f */
[----:B------:R-:W-:Y:S02]  /*7f70*/  IMAD.MOV.U32 R32, RZ, RZ, R37 ;  /* 0x000000ffff207224 */ /* 0x000fe400078e0025 */
[----:B------:R-:W-:-:S02]  /*7f80*/  IMAD.MOV.U32 R20, RZ, RZ, R36 ;  /* 0x000000ffff147224 */ /* 0x000fc400078e0024 */
[----:B------:R-:W-:-:S07]  /*7f90*/  IMAD.MOV.U32 R21, RZ, RZ, RZ ;  /* 0x000000ffff157224 */ /* 0x000fce00078e00ff */
.L_x_156:
[----:B01----:R-:W-:Y:S02]  /*7fa0*/  IMAD.MOV.U32 R4, RZ, RZ, R32 ;  /* 0x000000ffff047224 */ /* 0x003fe400078e0020 */
[----:B------:R-:W-:-:S06]  /*7fb0*/  IMAD.MOV.U32 R5, RZ, RZ, R33 ;  /* 0x000000ffff057224 */ /* 0x000fcc00078e0021 */
[----:B------:R-:W2:Y:S01]  /*7fc0*/  LD.E.64 R4, desc[UR36][R4.64] ;  /* 0x0000002404047980 */ /* 0x000ea2000c101b00 */
[----:B------:R-:W-:Y:S01]  /*7fd0*/  MOV R6, R34 ;  /* 0x0000002200067202 */ /* 0x000fe20000000f00 */
[----:B------:R-:W-:Y:S01]  /*7fe0*/  IMAD.MOV.U32 R7, RZ, RZ, R39 ;  /* 0x000000ffff077224 */ /* 0x000fe200078e0027 */
[----:B------:R-:W-:Y:S02]  /*7ff0*/  IADD3 R0, P0, PT, R0, 0x1, RZ ;  /* 0x0000000100007810 */ /* 0x000fe40007f1e0ff */
        /* <DEDUP_REMOVED lines=12> */
.L_x_155:
[----:B------:R-:W-:Y:S01]  /*80c0*/  MOV R14, R32 ;  /* 0x00000020000e7202 */ /* 0x000fe20000000f00 */
[----:B------:R-:W-:-:S05]  /*80d0*/  IMAD.MOV.U32 R15, RZ, RZ, R33 ;  /* 0x000000ffff0f7224 */ /* 0x000fca00078e0021 */
[----:B01-3--:R-:W2:Y:S01]  /*80e0*/  LD.E.64 R4, desc[UR36][R14.64] ;  /* 0x000000240e047980 */ /* 0x00bea2000c101b00 */
        /* <DEDUP_REMOVED lines=11> */
[----:B------:R-:W-:Y:S01]  /*81a0*/  IADD3 R32, P1, PT, R14, 0x20, RZ ;  /* 0x000000200e207810 */ /* 0x000fe20007f3e0ff */
[----:B------:R-:W-:Y:S01]  /*81b0*/  IMAD.MOV.U32 R20, RZ, RZ, R0 ;  /* 0x000000ffff147224 */ /* 0x000fe200078e0000 */
[----:B------:R-:W-:Y:S02]  /*81c0*/  IADD3.X R3, PT, PT, R21, -0x1, RZ, P3, !PT ;  /* 0xffffffff15037810 */ /* 0x000fe40001ffe4ff */
[----:B------:R-:W-:Y:S01]  /*81d0*/  IADD3 R34, P2, PT, R12, 0x20, RZ ;  /* 0x000000200c227810 */ /* 0x000fe20007f5e0ff */
[----:B------:R-:W-:Y:S02]  /*81e0*/  IMAD.X R33, RZ, RZ, R15, P1 ;  /* 0x000000ffff217224 */ /* 0x000fe400008e060f */
[----:B------:R-:W-:Y:S01]  /*81f0*/  IMAD.MOV.U32 R21, RZ, RZ, R3 ;  /* 0x000000ffff157224 */ /* 0x000fe200078e0003 */
[----:B------:R-:W-:Y:S01]  /*8200*/  IADD3.X R39, PT, PT, RZ, R13, RZ, P2, !PT ;  /* 0x0000000dff277210 */ /* 0x000fe200017fe4ff */
[----:B--2---:R3:W-:Y:S02]  /*8210*/  ST.E.64 desc[UR36][R12.64+0x18], R10 ;  /* 0x0000180a0c007985 */ /* 0x0047e4000c101b24 */
[----:B------:R-:W-:Y:S06]  /*8220*/  @P0 BRA `(.L_x_155) ;  /* 0xfffffffc00a40947 */ /* 0x000fec000383ffff */
.L_x_154:
[----:B------:R-:W-:Y:S05]  /*8230*/  BSYNC.RECONVERGENT B0 ;  /* 0x0000000000007941 */ /* 0x000fea0003800200 */
.L_x_119:
[----:B------:R-:W-:-:S13]  /*8240*/  ISETP.NE.AND P0, PT, R36, RZ, PT ;  /* 0x000000ff2400720c */ /* 0x000fda0003f05270 */
[----:B------:R-:W-:Y:S05]  /*8250*/  @!P0 BRA `(.L_x_157) ;  /* 0x0000000000188947 */ /* 0x000fea0003800000 */
[----:B------:R-:W-:Y:S01]  /*8260*/  MOV R0, 0x210 ;  /* 0x0000021000007802 */ /* 0x000fe20000000f00 */
[----:B01-34-:R-:W-:Y:S02]  /*8270*/  IMAD.MOV.U32 R4, RZ, RZ, R37 ;  /* 0x000000ffff047224 */ /* 0x01bfe400078e0025 */
[----:B------:R-:W-:Y:S01]  /*8280*/  IMAD.MOV.U32 R5, RZ, RZ, R35 ;  /* 0x000000ffff057224 */ /* 0x000fe200078e0023 */
[----:B--2---:R0:W1:Y:S06]  /*8290*/  LDC.64 R6, c[0x4][R0] ;  /* 0x0100000000067b82 */ /* 0x00406c0000000a00 */
[----:B------:R-:W-:-:S07]  /*82a0*/  LEPC R20, `(.L_x_157) ;  /* 0x000000001014794e */ /* 0x000fce0000000000 */
[----:B01----:R-:W-:Y:S05]  /*82b0*/  CALL.ABS.NOINC R6 ;  /* 0x0000000006007343 */ /* 0x003fea0003c00000 */
.L_x_157:
[----:B01-34-:R-:W0:Y:S02]  /*82c0*/  I2F.F64 R4, R42 ;  /* 0x0000002a00047312 */ /* 0x01be240000201c00 */
[----:B0-----:R-:W-:-:S10]  /*82d0*/  DMUL R4, R4, 0.5 ;  /* 0x3fe0000004047828 */ /* 0x001fd40000000000 */
[----:B------:R-:W2:Y:S02]  /*82e0*/  FRND.F64.FLOOR R4, R4 ;  /* 0x0000000400047313 */ /* 0x000ea40000305800 */
[----:B--2---:R-:W-:-:S10]  /*82f0*/  DADD R6, R4, 3 ;  /* 0x4008000004067429 */ /* 0x004fd40000000000 */
[----:B------:R-:W0:Y:S02]  /*8300*/  F2I.U32.F64.TRUNC R6, R6 ;  /* 0x0000000600067311 */ /* 0x000e24000030d000 */
[----:B0-----:R-:W-:-:S06]  /*8310*/  IADD3 R0, PT, PT, R6, -0x1, RZ ;  /* 0xffffffff06007810 */ /* 0x001fcc0007ffe0ff */
[----:B------:R-:W0:Y:S08]  /*8320*/  I2F.F64.U32 R10, R6 ;  /* 0x00000006000a7312 */ /* 0x000e300000201800 */
[----:B------:R-:W1:Y:S01]  /*8330*/  I2F.F64.U32 R8, R0 ;  /* 0x0000000000087312 */ /* 0x000e620000201800 */
[----:B0-----:R-:W-:Y:S02]  /*8340*/  DMUL R14, R10, 0.5 ;  /* 0x3fe000000a0e7828 */ /* 0x001fe40000000000 */
[----:B-1----:R-:W-:-:S08]  /*8350*/  DMUL R12, R8, 0.5 ;  /* 0x3fe00000080c7828 */ /* 0x002fd00000000000 */
[----:B------:R-:W0:Y:S08]  /*8360*/  F2I.U64.F64.TRUNC R14, R14 ;  /* 0x0000000e000e7311 */ /* 0x000e30000030d800 */
[----:B------:R-:W1:Y:S01]  /*8370*/  F2I.U64.F64.TRUNC R12, R12 ;  /* 0x0000000c000c7311 */ /* 0x000e62000030d800 */
[----:B0-----:R-:W-:-:S04]  /*8380*/  LEA R8, P1, R14, R30, 0x3 ;  /* 0x0000001e0e087211 */ /* 0x001fc800078218ff */
[----:B------:R-:W-:Y:S02]  /*8390*/  LEA.HI.X R9, R14, R31, R15, 0x3, P1 ;  /* 0x0000001f0e097211 */ /* 0x000fe400008f1c0f */
[C---:B-1----:R-:W-:Y:S02]  /*83a0*/  ISETP.NE.U32.AND P0, PT, R12.reuse, R14, PT ;  /* 0x0000000e0c00720c */ /* 0x042fe40003f05070 */
[C---:B------:R-:W-:Y:S02]  /*83b0*/  LEA R10, P2, R12.reuse, R30, 0x3 ;  /* 0x0000001e0c0a7211 */ /* 0x040fe400078418ff */
[----:B------:R-:W-:Y:S02]  /*83c0*/  ISETP.NE.AND.EX P0, PT, R13, R15, PT, P0 ;  /* 0x0000000f0d00720c */ /* 0x000fe40003f05300 */
[----:B------:R-:W-:-:S05]  /*83d0*/  LEA.HI.X R11, R12, R31, R13, 0x3, P2 ;  /* 0x0000001f0c0b7211 */ /* 0x000fca00010f1c0d */
[----:B------:R-:W2:Y:S06]  /*83e0*/  LD.E.64 R32, desc[UR36][R10.64] ;  /* 0x000000240a207980 */ /* 0x000eac000c101b00 */
[----:B------:R-:W2:Y:S01]  /*83f0*/  @P0 LD.E.64 R8, desc[UR36][R8.64] ;  /* 0x0000002408080980 */ /* 0x000ea2000c101b00 */
[----:B------:R-:W-:-:S04]  /*8400*/  MOV R0, 0x210 ;  /* 0x0000021000007802 */ /* 0x000fc80000000f00 */
[----:B------:R0:W1:Y:S01]  /*8410*/  LDC.64 R6, c[0x4][R0] ;  /* 0x0100000000067b82 */ /* 0x0000620000000a00 */
[----:B--2---:R-:W-:-:S08]  /*8420*/  @P0 DADD R4, R32, R8 ;  /* 0x0000000020040229 */ /* 0x004fd00000000008 */
[----:B------:R-:W-:Y:S01]  /*8430*/  @P0 DMUL R32, R4, 0.5 ;  /* 0x3fe0000004200828 */ /* 0x000fe20000000000 */
[----:B------:R-:W-:Y:S02]  /*8440*/  IMAD.MOV.U32 R4, RZ, RZ, R30 ;  /* 0x000000ffff047224 */ /* 0x000fe400078e001e */
[----:B01----:R-:W-:-:S08]  /*8450*/  IMAD.MOV.U32 R5, RZ, RZ, R31 ;  /* 0x000000ffff057224 */ /* 0x003fd000078e001f */
[----:B------:R-:W-:-:S07]  /*8460*/  LEPC R20, `(.L_x_158) ;  /* 0x000000001014794e */ /* 0x000fce0000000000 */
[----:B------:R-:W-:Y:S05]  /*8470*/  CALL.ABS.NOINC R6 ;  /* 0x0000000006007343 */ /* 0x000fea0003c00000 */
.L_x_158:
[----:B------:R-:W0:Y:S01]  /*8480*/  S2R R0, SR_TID.X ;  /* 0x0000000000007919 */ /* 0x000e220000002100 */
[----:B------:R-:W-:Y:S05]  /*8490*/  WARPSYNC.ALL ;  /* 0x0000000000007948 */ /* 0x000fea0003800000 */
[----:B------:R-:W0:Y:S08]  /*84a0*/  LDC R3, c[0x0][0x360] ;  /* 0x0000d800ff037b82 */ /* 0x000e300000000800 */
[----:B------:R-:W-:Y:S08]  /*84b0*/  BAR.SYNC.DEFER_BLOCKING 0x0 ;  /* 0x0000000000007b1d */ /* 0x000ff00000010000 */
[----:B------:R-:W0:Y:S08]  /*84c0*/  S2UR UR4, SR_CTAID.X ;  /* 0x00000000000479c3 */ /* 0x000e300000002500 */
[----:B------:R-:W1:Y:S01]  /*84d0*/  LDC.64 R4, c[0x0][0x3d8] ;  /* 0x0000f600ff047b82 */ /* 0x000e620000000a00 */
[----:B0-----:R-:W-:Y:S01]  /*84e0*/  IMAD R3, R3, UR4, R0 ;  /* 0x0000000403037c24 */ /* 0x001fe2000f8e0200 */
[----:B------:R-:W0:Y:S06]  /*84f0*/  LDCU.64 UR4, c[0x0][0x3c0] ;  /* 0x00007800ff0477ac */ /* 0x000e2c0008000a00 */
[----:B------:R-:W2:Y:S01]  /*8500*/  LDC R0, c[0x0][0x388] ;  /* 0x0000e200ff007b82 */ /* 0x000ea20000000800 */
[----:B-1----:R-:W-:-:S06]  /*8510*/  IMAD.WIDE.U32 R4, R3, 0x8, R4 ;  /* 0x0000000803047825 */ /* 0x002fcc00078e0004 */
[----:B------:R-:W3:Y:S01]  /*8520*/  LDG.E.64 R4, desc[UR36][R4.64] ;  /* 0x0000002404047981 */ /* 0x000ee2000c1e1b00 */
[----:B0-----:R-:W-:Y:S01]  /*8530*/  DMUL R30, R32, UR4 ;  /* 0x00000004201e7c28 */ /* 0x001fe20008000000 */
[----:B--2---:R-:W-:Y:S01]  /*8540*/  ISETP.NE.AND P1, PT, R0, RZ, PT ;  /* 0x000000ff0000720c */ /* 0x004fe20003f25270 */
[----:B---3--:R-:W-:-:S08]  /*8550*/  DSETP.NEU.AND P0, PT, R4, RZ, PT ;  /* 0x000000ff0400722a */ /* 0x008fd00003f0d000 */
[----:B------:R-:W-:Y:S02]  /*8560*/  FSEL R32, R30, R4, !P0 ;  /* 0x000000041e207208 */ /* 0x000fe40004000000 */
[----:B------:R-:W-:Y:S02]  /*8570*/  FSEL R33, R31, R5, !P0 ;  /* 0x000000051f217208 */ /* 0x000fe40004000000 */
[----:B------:R-:W-:Y:S05]  /*8580*/  @!P1 BRA `(.L_x_159) ;  /* 0x0000000800ec9947 */ /* 0x000fea0003800000 */
[----:B------:R-:W-:Y:S01]  /*8590*/  ISETP.GE.U32.AND P0, PT, R42, 0xe, PT ;  /* 0x0000000e2a00780c */ /* 0x000fe20003f06070 */
[----:B------:R-:W-:Y:S01]  /*85a0*/  VIADD R5, R2, 0x1 ;  /* 0x0000000102057836 */ /* 0x000fe20000000000 */
[----:B------:R-:W-:Y:S01]  /*85b0*/  LEA.HI R3, R42, 0x1, RZ, 0x1f ;  /* 0x000000012a037811 */ /* 0x000fe200078ff8ff */
[----:B------:R-:W-:-:S03]  /*85c0*/  IMAD.MOV.U32 R57, RZ, RZ, RZ ;  /* 0x000000ffff397224 */ /* 0x000fc600078e00ff */
[----:B------:R-:W-:-:S04]  /*85d0*/  LOP3.LUT R4, R3, 0x7, RZ, 0xc0, !PT ;  /* 0x0000000703047812 */ /* 0x000fc800078ec0ff */
[----:B------:R-:W-:-:S03]  /*85e0*/  ISETP.NE.AND P1, PT, R4, RZ, PT ;  /* 0x000000ff0400720c */ /* 0x000fc60003f25270 */
[----:B------:R-:W-:Y:S10]  /*85f0*/  @!P0 BRA `(.L_x_160) ;  /* 0x0000000400688947 */ /* 0x000ff40003800000 */
[----:B------:R-:W-:Y:S01]  /*8600*/  LOP3.LUT R43, R3, 0xfffffff8, RZ, 0xc0, !PT ;  /* 0xfffffff8032b7812 */ /* 0x000fe200078ec0ff */
[----:B------:R-:W-:Y:S01]  /*8610*/  UMOV UR4, URZ ;  /* 0x000000ff00047c82 */ /* 0x000fe20008000000 */
[----:B------:R-:W-:-:S07]  /*8620*/  MOV R57, RZ ;  /* 0x000000ff00397202 */ /* 0x000fce0000000f00 */
.L_x_161:
[----:B0-----:R-:W0:Y:S01]  /*8630*/  LDC.64 R6, c[0x0][0x380] ;  /* 0x0000e000ff067b82 */ /* 0x001e220000000a00 */
[--C-:B------:R-:W-:Y:S02]  /*8640*/  IMAD.IADD R59, R2, 0x1, R57.reuse ;  /* 0x00000001023b7824 */ /* 0x100fe400078e0239 */
[----:B------:R-:W-:Y:S02]  /*8650*/  IMAD.IADD R15, R5, 0x1, R57 ;  /* 0x00000001050f7824 */ /* 0x000fe400078e0239 */
[----:B0-----:R-:W-:-:S04]  /*8660*/  IMAD.WIDE.U32 R12, R59, 0x8, R6 ;  /* 0x000000083b0c7825 */ /* 0x001fc800078e0006 */
[----:B------:R-:W-:Y:S02]  /*8670*/  IMAD.WIDE.U32 R14, R15, 0x8, R6 ;  /* 0x000000080f0e7825 */ /* 0x000fe400078e0006 */
[----:B------:R-:W2:Y:S04]  /*8680*/  LDG.E.64.CONSTANT R12, desc[UR36][R12.64] ;  /* 0x000000240c0c7981 */ /* 0x000ea8000c1e9b00 */
[----:B------:R-:W3:Y:S01]  /*8690*/  LDG.E.64.CONSTANT R14, desc[UR36][R14.64] ;  /* 0x000000240e0e7981 */ /* 0x000ee2000c1e9b00 */
[----:B------:R-:W-:Y:S01]  /*86a0*/  IMAD.WIDE.U32 R8, R57, 0x8, R18 ;  /* 0x0000000839087825 */ /* 0x000fe200078e0012 */
[C---:B------:R-:W-:Y:S02]  /*86b0*/  IADD3 R37, PT, PT, R59.reuse, 0x4, RZ ;  /* 0x000000043b257810 */ /* 0x040fe40007ffe0ff */
[----:B------:R-:W-:Y:S01]  /*86c0*/  IADD3 R45, PT, PT, R59, 0x9, RZ ;  /* 0x000000093b2d7810 */ /* 0x000fe20007ffe0ff */
[----:B------:R-:W-:Y:S01]  /*86d0*/  IMAD.WIDE.U32 R10, R57, 0x8, R26 ;  /* 0x00000008390a7825 */ /* 0x000fe200078e001a */
[----:B------:R-:W-:Y:S01]  /*86e0*/  ST.E.64 desc[UR36][R8.64], RZ ;  /* 0x000000ff08007985 */ /* 0x000fe2000c101b24 */
[----:B------:R-:W-:-:S02]  /*86f0*/  IADD3 R55, PT, PT, R59, 0xe, RZ ;  /* 0x0000000e3b377810 */ /* 0x000fc40007ffe0ff */
[C---:B------:R-:W-:Y:S01]  /*8700*/  VIADD R21, R59.reuse, 0x2 ;  /* 0x000000023b157836 */ /* 0x040fe20000000000 */
[----:B------:R-:W-:Y:S01]  /*8710*/  ST.E.64 desc[UR36][R8.64+0x8], RZ ;  /* 0x000008ff08007985 */ /* 0x000fe2000c101b24 */
[C---:B------:R-:W-:Y:S02]  /*8720*/  VIADD R35, R59.reuse, 0x3 ;  /* 0x000000033b237836 */ /* 0x040fe40000000000 */
[C---:B------:R-:W-:Y:S02]  /*8730*/  VIADD R39, R59.reuse, 0x5 ;  /* 0x000000053b277836 */ /* 0x040fe40000000000 */
[C---:B------:R-:W-:Y:S02]  /*8740*/  VIADD R41, R59.reuse, 0x6 ;  /* 0x000000063b297836 */ /* 0x040fe40000000000 */
[C---:B------:R-:W-:Y:S02]  /*8750*/  VIADD R61, R59.reuse, 0x7 ;  /* 0x000000073b3d7836 */ /* 0x040fe40000000000 */
[----:B------:R-:W-:-:S02]  /*8760*/  VIADD R40, R59, 0x8 ;  /* 0x000000083b287836 */ /* 0x000fc40000000000 */
[C---:B------:R-:W-:Y:S02]  /*8770*/  VIADD R47, R59.reuse, 0xa ;  /* 0x0000000a3b2f7836 */ /* 0x040fe40000000000 */
[C---:B------:R-:W-:Y:S02]  /*8780*/  VIADD R49, R59.reuse, 0xb ;  /* 0x0000000b3b317836 */ /* 0x040fe40000000000 */
[C---:B------:R-:W-:Y:S02]  /*8790*/  VIADD R51, R59.reuse, 0xc ;  /* 0x0000000c3b337836 */ /* 0x040fe40000000000 */
[----:B------:R-:W-:Y:S02]  /*87a0*/  VIADD R53, R59, 0xd ;  /* 0x0000000d3b357836 */ /* 0x000fe40000000000 */
[----:B------:R-:W-:-:S04]  /*87b0*/  IMAD.WIDE.U32 R44, R45, 0x8, R6 ;  /* 0x000000082d2c7825 */ /* 0x000fc800078e0006 */
[--C-:B------:R-:W-:Y:S02]  /*87c0*/  IMAD.WIDE.U32 R46, R47, 0x8, R6.reuse ;  /* 0x000000082f2e7825 */ /* 0x100fe400078e0006 */
[----:B------:R-:W4:Y:S02]  /*87d0*/  LDG.E.64.CONSTANT R44, desc[UR36][R44.64] ;  /* 0x000000242c2c7981 */ /* 0x000f24000c1e9b00 */
[--C-:B------:R-:W-:Y:S02]  /*87e0*/  IMAD.WIDE.U32 R48, R49, 0x8, R6.reuse ;  /* 0x0000000831307825 */ /* 0x100fe400078e0006 */
[----:B------:R-:W5:Y:S02]  /*87f0*/  LDG.E.64.CONSTANT R46, desc[UR36][R46.64] ;  /* 0x000000242e2e7981 */ /* 0x000f64000c1e9b00 */
[----:B------:R-:W-:Y:S02]  /*8800*/  VIADD R59, R59, 0xf ;  /* 0x0000000f3b3b7836 */ /* 0x000fe40000000000 */
[--C-:B------:R-:W-:Y:S01]  /*8810*/  IMAD.WIDE.U32 R50, R51, 0x8, R6.reuse ;  /* 0x0000000833327825 */ /* 0x100fe200078e0006 */
[----:B------:R-:W5:Y:S03]  /*8820*/  LDG.E.64.CONSTANT R48, desc[UR36][R48.64] ;  /* 0x0000002430307981 */ /* 0x000f66000c1e9b00 */
[----:B------:R-:W-:-:S02]  /*8830*/  IMAD.WIDE.U32 R52, R53, 0x8, R6 ;  /* 0x0000000835347825 */ /* 0x000fc400078e0006 */
[----:B------:R-:W5:Y:S02]  /*8840*/  LDG.E.64.CONSTANT R50, desc[UR36][R50.64] ;  /* 0x0000002432327981 */ /* 0x000f64000c1e9b00 */
[--C-:B------:R-:W-:Y:S02]  /*8850*/  IMAD.WIDE.U32 R54, R55, 0x8, R6.reuse ;  /* 0x0000000837367825 */ /* 0x100fe400078e0006 */
[----:B------:R-:W5:Y:S04]  /*8860*/  LDG.E.64.CONSTANT R52, desc[UR36][R52.64] ;  /* 0x0000002434347981 */ /* 0x000f68000c1e9b00 */
[----:B------:R-:W5:Y:S04]  /*8870*/  LDG.E.64.CONSTANT R54, desc[UR36][R54.64] ;  /* 0x0000002436367981 */ /* 0x000f68000c1e9b00 */
[----:B--2---:R0:W-:Y:S04]  /*8880*/  ST.E.64 desc[UR36][R10.64], R12 ;  /* 0x0000000c0a007985 */ /* 0x0041e8000c101b24 */
[----:B---3--:R1:W-:Y:S01]  /*8890*/  ST.E.64 desc[UR36][R10.64+0x8], R14 ;  /* 0x0000080e0a007985 */ /* 0x0083e2000c101b24 */
[----:B0-----:R-:W-:-:S04]  /*88a0*/  IMAD.WIDE.U32 R12, R21, 0x8, R6 ;  /* 0x00000008150c7825 */ /* 0x001fc800078e0006 */
[--C-:B-1----:R-:W-:Y:S02]  /*88b0*/  IMAD.WIDE.U32 R14, R35, 0x8, R6.reuse ;  /* 0x00000008230e7825 */ /* 0x102fe400078e0006 */
[----:B------:R-:W2:Y:S02]  /*88c0*/  LDG.E.64.CONSTANT R12, desc[UR36][R12.64] ;  /* 0x000000240c0c7981 */ /* 0x000ea4000c1e9b00 */
[--C-:B------:R-:W-:Y:S02]  /*88d0*/  IMAD.WIDE.U32 R20, R37, 0x8, R6.reuse ;  /* 0x0000000825147825 */ /* 0x100fe400078e0006 */
[----:B------:R-:W3:Y:S02]  /*88e0*/  LDG.E.64.CONSTANT R14, desc[UR36][R14.64] ;  /* 0x000000240e0e7981 */ /* 0x000ee4000c1e9b00 */
[--C-:B------:R-:W-:Y:S02]  /*88f0*/  IMAD.WIDE.U32 R34, R39, 0x8, R6.reuse ;  /* 0x0000000827227825 */ /* 0x100fe400078e0006 */
[----:B------:R-:W4:Y:S02]  /*8900*/  LDG.E.64.CONSTANT R20, desc[UR36][R20.64] ;  /* 0x0000002414147981 */ /* 0x000f24000c1e9b00 */
[----:B------:R-:W-:-:S02]  /*8910*/  IMAD.WIDE.U32 R36, R41, 0x8, R6 ;  /* 0x0000000829247825 */ /* 0x000fc400078e0006 */
[----:B------:R-:W5:Y:S02]  /*8920*/  LDG.E.64.CONSTANT R34, desc[UR36][R34.64] ;  /* 0x0000002422227981 */ /* 0x000f64000c1e9b00 */
[--C-:B------:R-:W-:Y:S02]  /*8930*/  IMAD.WIDE.U32 R38, R61, 0x8, R6.reuse ;  /* 0x000000083d267825 */ /* 0x100fe400078e0006 */
[----:B------:R-:W5:Y:S02]  /*8940*/  LDG.E.64.CONSTANT R36, desc[UR36][R36.64] ;  /* 0x0000002424247981 */ /* 0x000f64000c1e9b00 */
[--C-:B------:R-:W-:Y:S02]  /*8950*/  IMAD.WIDE.U32 R40, R40, 0x8, R6.reuse ;  /* 0x0000000828287825 */ /* 0x100fe400078e0006 */
[----:B------:R-:W5:Y:S02]  /*8960*/  LDG.E.64.CONSTANT R38, desc[UR36][R38.64] ;  /* 0x0000002426267981 */ /* 0x000f64000c1e9b00 */
[----:B------:R-:W-:-:S02]  /*8970*/  IMAD.WIDE.U32 R6, R59, 0x8, R6 ;  /* 0x000000083b067825 */ /* 0x000fc400078e0006 */
[----:B------:R-:W5:Y:S04]  /*8980*/  LDG.E.64.CONSTANT R40, desc[UR36][R40.64] ;  /* 0x0000002428287981 */ /* 0x000f68000c1e9b00 */
[----:B------:R-:W5:Y:S04]  /*8990*/  LDG.E.64.CONSTANT R6, desc[UR36][R6.64] ;  /* 0x0000002406067981 */ /* 0x000f68000c1e9b00 */
[----:B------:R0:W-:Y:S04]  /*89a0*/  ST.E.64 desc[UR36][R8.64+0x10], RZ ;  /* 0x000010ff08007985 */ /* 0x0001e8000c101b24 */
[----:B------:R0:W-:Y:S01]  /*89b0*/  ST.E.64 desc[UR36][R8.64+0x18], RZ ;  /* 0x000018ff08007985 */ /* 0x0001e2000c101b24 */
[----:B------:R-:W-:-:S06]  /*89c0*/  UIADD3 UR4, UPT, UPT, UR4, 0x8, URZ ;  /* 0x0000000804047890 */ /* 0x000fcc000fffe0ff */
[----:B------:R-:W-:Y:S01]  /*89d0*/  ISETP.NE.AND P0, PT, R43, UR4, PT ;  /* 0x000000042b007c0c */ /* 0x000fe2000bf05270 */
[----:B------:R-:W-:Y:S01]  /*89e0*/  VIADD R57, R57, 0x10 ;  /* 0x0000001039397836 */ /* 0x000fe20000000000 */
[----:B--2---:R0:W-:Y:S04]  /*89f0*/  ST.E.64 desc[UR36][R10.64+0x10], R12 ;  /* 0x0000100c0a007985 */ /* 0x0041e8000c101b24 */
[----:B---3--:R0:W-:Y:S04]  /*8a00*/  ST.E.64 desc[UR36][R10.64+0x18], R14 ;  /* 0x0000180e0a007985 */ /* 0x0081e8000c101b24 */
[----:B------:R0:W-:Y:S04]  /*8a10*/  ST.E.64 desc[UR36][R8.64+0x20], RZ ;  /* 0x000020ff08007985 */ /* 0x0001e8000c101b24 */
[----:B------:R0:W-:Y:S04]  /*8a20*/  ST.E.64 desc[UR36][R8.64+0x28], RZ ;  /* 0x000028ff08007985 */ /* 0x0001e8000c101b24 */
[----:B----4-:R0:W-:Y:S04]  /*8a30*/  ST.E.64 desc[UR36][R10.64+0x20], R20 ;  /* 0x000020140a007985 */ /* 0x0101e8000c101b24 */
[----:B-----5:R0:W-:Y:S04]  /*8a40*/  ST.E.64 desc[UR36][R10.64+0x28], R34 ;  /* 0x000028220a007985 */ /* 0x0201e8000c101b24 */
[----:B------:R0:W-:Y:S04]  /*8a50*/  ST.E.64 desc[UR36][R8.64+0x30], RZ ;  /* 0x000030ff08007985 */ /* 0x0001e8000c101b24 */
[----:B------:R0:W-:Y:S04]  /*8a60*/  ST.E.64 desc[UR36][R8.64+0x38], RZ ;  /* 0x000038ff08007985 */ /* 0x0001e8000c101b24 */
[----:B------:R0:W-:Y:S04]  /*8a70*/  ST.E.64 desc[UR36][R10.64+0x30], R36 ;  /* 0x000030240a007985 */ /* 0x0001e8000c101b24 */
[----:B------:R0:W-:Y:S04]  /*8a80*/  ST.E.64 desc[UR36][R10.64+0x38], R38 ;  /* 0x000038260a007985 */ /* 0x0001e8000c101b24 */
        /* <DEDUP_REMOVED lines=15> */
[----:B------:R0:W-:Y:S01]  /*8b80*/  ST.E.64 desc[UR36][R10.64+0x78], R6 ;  /* 0x000078060a007985 */ /* 0x0001e2000c101b24 */
[----:B------:R-:W-:Y:S05]  /*8b90*/  @P0 BRA `(.L_x_161) ;  /* 0xfffffff800a40947 */ /* 0x000fea000383ffff */
.L_x_160:
[----:B------:R-:W-:Y:S05]  /*8ba0*/  @!P1 BRA `(.L_x_159) ;  /* 0x0000000400649947 */ /* 0x000fea0003800000 */
[----:B------:R-:W-:Y:S02]  /*8bb0*/  ISETP.GE.U32.AND P0, PT, R4, 0x4, PT ;  /* 0x000000040400780c */ /* 0x000fe40003f06070 */
[----:B------:R-:W-:-:S11]  /*8bc0*/  LOP3.LUT P1, R3, R3, 0x3, RZ, 0xc0, !PT ;  /* 0x0000000303037812 */ /* 0x000fd6000782c0ff */
[----:B------:R-:W-:Y:S05]  /*8bd0*/  @!P0 BRA `(.L_x_162) ;  /* 0x0000000000b08947 */ /* 0x000fea0003800000 */
[----:B0-----:R-:W0:Y:S01]  /*8be0*/  LDC.64 R10, c[0x0][0x380] ;  /* 0x0000e000ff0a7b82 */ /* 0x001e220000000a00 */
[--C-:B------:R-:W-:Y:S02]  /*8bf0*/  IMAD.IADD R13, R2, 0x1, R57.reuse ;  /* 0x00000001020d7824 */ /* 0x100fe400078e0239 */
[----:B------:R-:W-:Y:S02]  /*8c00*/  IMAD.IADD R9, R5, 0x1, R57 ;  /* 0x0000000105097824 */ /* 0x000fe400078e0239 */
[C---:B------:R-:W-:Y:S01]  /*8c10*/  VIADD R21, R13.reuse, 0x3 ;  /* 0x000000030d157836 */ /* 0x040fe20000000000 */
[C---:B------:R-:W-:Y:S01]  /*8c20*/  IADD3 R15, PT, PT, R13.reuse, 0x2, RZ ;  /* 0x000000020d0f7810 */ /* 0x040fe20007ffe0ff */
[C---:B------:R-:W-:Y:S01]  /*8c30*/  VIADD R35, R13.reuse, 0x4 ;  /* 0x000000040d237836 */ /* 0x040fe20000000000 */
[C---:B------:R-:W-:Y:S01]  /*8c40*/  IADD3 R41, PT, PT, R13.reuse, 0x7, RZ ;  /* 0x000000070d297810 */ /* 0x040fe20007ffe0ff */
[C---:B------:R-:W-:Y:S02]  /*8c50*/  VIADD R37, R13.reuse, 0x5 ;  /* 0x000000050d257836 */ /* 0x040fe40000000000 */
[----:B------:R-:W-:-:S02]  /*8c60*/  VIADD R39, R13, 0x6 ;  /* 0x000000060d277836 */ /* 0x000fc40000000000 */
[----:B0-----:R-:W-:-:S04]  /*8c70*/  IMAD.WIDE.U32 R6, R13, 0x8, R10 ;  /* 0x000000080d067825 */ /* 0x001fc800078e000a */
[--C-:B------:R-:W-:Y:S02]  /*8c80*/  IMAD.WIDE.U32 R8, R9, 0x8, R10.reuse ;  /* 0x0000000809087825 */ /* 0x100fe400078e000a */
        /* <DEDUP_REMOVED lines=13> */
[----:B------:R-:W5:Y:S01]  /*8d60*/  LDG.E.64.CONSTANT R40, desc[UR36][R40.64] ;  /* 0x0000002428287981 */ /* 0x000f62000c1e9b00 */
[----:B------:R-:W-:-:S04]  /*8d70*/  IMAD.WIDE.U32 R10, R57, 0x8, R18 ;  /* 0x00000008390a7825 */ /* 0x000fc800078e0012 */
[C---:B------:R-:W-:Y:S01]  /*8d80*/  IMAD.WIDE.U32 R20, R57.reuse, 0x8, R26 ;  /* 0x0000000839147825 */ /* 0x040fe200078e001a */
[----:B------:R1:W-:Y:S04]  /*8d90*/  ST.E.64 desc[UR36][R10.64], RZ ;  /* 0x000000ff0a007985 */ /* 0x0003e8000c101b24 */
[----:B------:R1:W-:Y:S01]  /*8da0*/  ST.E.64 desc[UR36][R10.64+0x8], RZ ;  /* 0x000008ff0a007985 */ /* 0x0003e2000c101b24 */
[----:B------:R-:W-:-:S03]  /*8db0*/  VIADD R57, R57, 0x8 ;  /* 0x0000000839397836 */ /* 0x000fc60000000000 */
        /* <DEDUP_REMOVED lines=13> */
[----:B------:R1:W-:Y:S02]  /*8e90*/  ST.E.64 desc[UR36][R20.64+0x38], R40 ;  /* 0x0000382814007985 */ /* 0x0003e4000c101b24 */
.L_x_162:
[----:B------:R-:W-:Y:S05]  /*8ea0*/  @!P1 BRA `(.L_x_159) ;  /* 0x0000000000a49947 */ /* 0x000fea0003800000 */
[----:B------:R-:W-:Y:S02]  /*8eb0*/  ISETP.NE.AND P1, PT, R3, 0x1, PT ;  /* 0x000000010300780c */ /* 0x000fe40003f25270 */
[----:B------:R-:W-:-:S11]  /*8ec0*/  LOP3.LUT P0, RZ, R42, 0x2, RZ, 0xc0, !PT ;  /* 0x000000022aff7812 */ /* 0x000fd6000780c0ff */
[----:B------:R-:W-:Y:S05]  /*8ed0*/  @!P1 BRA `(.L_x_163) ;  /* 0x0000000000609947 */ /* 0x000fea0003800000 */
[----:B01----:R-:W0:Y:S01]  /*8ee0*/  LDC.64 R6, c[0x0][0x380] ;  /* 0x0000e000ff067b82 */ /* 0x003e220000000a00 */
[--C-:B------:R-:W-:Y:S02]  /*8ef0*/  IMAD.IADD R9, R2, 0x1, R57.reuse ;  /* 0x0000000102097824 */ /* 0x100fe400078e0239 */
[----:B------:R-:W-:Y:S02]  /*8f00*/  IMAD.IADD R13, R5, 0x1, R57 ;  /* 0x00000001050d7824 */ /* 0x000fe400078e0239 */
[C---:B------:R-:W-:Y:S01]  /*8f10*/  VIADD R15, R9.reuse, 0x2 ;  /* 0x00000002090f7836 */ /* 0x040fe20000000000 */
[----:B------:R-:W-:Y:S01]  /*8f20*/  IADD3 R21, PT, PT, R9, 0x3, RZ ;  /* 0x0000000309157810 */ /* 0x000fe20007ffe0ff */
[----:B0-----:R-:W-:-:S04]  /*8f30*/  IMAD.WIDE.U32 R12, R13, 0x8, R6 ;  /* 0x000000080d0c7825 */ /* 0x001fc800078e0006 */
[--C-:B------:R-:W-:Y:S02]  /*8f40*/  IMAD.WIDE.U32 R8, R9, 0x8, R6.reuse ;  /* 0x0000000809087825 */ /* 0x100fe400078e0006 */
[----:B------:R-:W2:Y:S02]  /*8f50*/  LDG.E.64.CONSTANT R12, desc[UR36][R12.64] ;  /* 0x000000240c0c7981 */ /* 0x000ea4000c1e9b00 */
[--C-:B------:R-:W-:Y:S02]  /*8f60*/  IMAD.WIDE.U32 R14, R15, 0x8, R6.reuse ;  /* 0x000000080f0e7825 */ /* 0x100fe400078e0006 */
[----:B------:R-:W3:Y:S02]  /*8f70*/  LDG.E.64.CONSTANT R8, desc[UR36][R8.64] ;  /* 0x0000002408087981 */ /* 0x000ee4000c1e9b00 */
[----:B------:R-:W-:Y:S02]  /*8f80*/  IMAD.WIDE.U32 R20, R21, 0x8, R6 ;  /* 0x0000000815147825 */ /* 0x000fe400078e0006 */
[----:B------:R-:W4:Y:S04]  /*8f90*/  LDG.E.64.CONSTANT R14, desc[UR36][R14.64] ;  /* 0x000000240e0e7981 */ /* 0x000f28000c1e9b00 */
        /* <DEDUP_REMOVED lines=11> */
[----:B-----5:R0:W-:Y:S02]  /*9050*/  ST.E.64 desc[UR36][R10.64+0x18], R20 ;  /* 0x000018140a007985 */ /* 0x0201e4000c101b24 */
.L_x_163:
[----:B------:R-:W-:Y:S05]  /*9060*/  @P0 BRA `(.L_x_159) ;  /* 0x0000000000340947 */ /* 0x000fea0003800000 */
[----:B01----:R-:W0:Y:S01]  /*9070*/  LDC.64 R10, c[0x0][0x380] ;  /* 0x0000e000ff0a7b82 */ /* 0x003e220000000a00 */
[--C-:B------:R-:W-:Y:S02]  /*9080*/  IMAD.IADD R7, R2, 0x1, R57.reuse ;  /* 0x0000000102077824 */ /* 0x100fe400078e0239 */
[----:B------:R-:W-:Y:S02]  /*9090*/  IMAD.IADD R5, R5, 0x1, R57 ;  /* 0x0000000105057824 */ /* 0x000fe400078e0239 */
[----:B0-----:R-:W-:-:S04]  /*90a0*/  IMAD.WIDE.U32 R6, R7, 0x8, R10 ;  /* 0x0000000807067825 */ /* 0x001fc800078e000a */
[----:B------:R-:W-:Y:S02]  /*90b0*/  IMAD.WIDE.U32 R10, R5, 0x8, R10 ;  /* 0x00000008050a7825 */ /* 0x000fe400078e000a */
[----:B------:R-:W2:Y:S04]  /*90c0*/  LDG.E.64.CONSTANT R6, desc[UR36][R6.64] ;  /* 0x0000002406067981 */ /* 0x000ea8000c1e9b00 */
[----:B------:R-:W3:Y:S01]  /*90d0*/  LDG.E.64.CONSTANT R10, desc[UR36][R10.64] ;  /* 0x000000240a0a7981 */ /* 0x000ee2000c1e9b00 */
[----:B------:R-:W-:-:S04]  /*90e0*/  IMAD.WIDE.U32 R4, R57, 0x8, R18 ;  /* 0x0000000839047825 */ /* 0x000fc800078e0012 */
[----:B------:R-:W-:Y:S01]  /*90f0*/  IMAD.WIDE.U32 R8, R57, 0x8, R26 ;  /* 0x0000000839087825 */ /* 0x000fe200078e001a */
[----:B------:R4:W-:Y:S04]  /*9100*/  ST.E.64 desc[UR36][R4.64], RZ ;  /* 0x000000ff04007985 */ /* 0x0009e8000c101b24 */
[----:B------:R4:W-:Y:S04]  /*9110*/  ST.E.64 desc[UR36][R4.64+0x8], RZ ;  /* 0x000008ff04007985 */ /* 0x0009e8000c101b24 */
[----:B--2---:R4:W-:Y:S04]  /*9120*/  ST.E.64 desc[UR36][R8.64], R6 ;  /* 0x0000000608007985 */ /* 0x0049e8000c101b24 */
[----:B---3--:R4:W-:Y:S02]  /*9130*/  ST.E.64 desc[UR36][R8.64+0x8], R10 ;  /* 0x0000080a08007985 */ /* 0x0089e4000c101b24 */
.L_x_159:
[----:B01--4-:R-:W0:Y:S08]  /*9140*/  LDC.64 R6, c[0x3][0x60] ;  /* 0x00c01800ff067b82 */ /* 0x013e300000000a00 */
[----:B------:R-:W1:Y:S08]  /*9150*/  LDC.64 R4, c[0x0][0x380] ;  /* 0x0000e000ff047b82 */ /* 0x000e700000000a00 */
[----:B------:R-:W2:Y:S01]  /*9160*/  LDC.64 R36, c[0x0][0x3e0] ;  /* 0x0000f800ff247b82 */ /* 0x000ea20000000a00 */
[----:B0-----:R-:W-:Y:S01]  /*9170*/  DSETP.NEU.AND P0, PT, R6, 1, PT ;  /* 0x3ff000000600742a */ /* 0x001fe20003f0d000 */
[----:B-1----:R-:W-:-:S04]  /*9180*/  IMAD.WIDE.U32 R4, R2, 0x8, R4 ;  /* 0x0000000802047825 */ /* 0x002fc800078e0004 */
[----:B--2---:R-:W-:-:S09]  /*9190*/  IMAD.WIDE.U32 R36, R2, 0x8, R36 ;  /* 0x0000000802247825 */ /* 0x004fd200078e0024 */
[----:B------:R-:W-:Y:S05]  /*91a0*/  @P0 BRA `(.L_x_164) ;  /* 0x0000001000a40947 */ /* 0x000fea0003800000 */
[----:B------:R-:W-:-:S13]  /*91b0*/  ISETP.GE.AND P0, PT, R0, 0x1, PT ;  /* 0x000000010000780c */ /* 0x000fda0003f06270 */
[----:B------:R-:W-:Y:S05]  /*91c0*/  @!P0 BRA `(.L_x_165) ;  /* 0x0000001c00808947 */ /* 0x000fea0003800000 */
[----:B------:R-:W0:Y:S02]  /*91d0*/  LDCU UR4, c[0x0][0x398] ;  /* 0x00007300ff0477ac */ /* 0x000e240008000800 */
[----:B0-----:R-:W-:-:S09]  /*91e0*/  UISETP.GE.AND UP0, UPT, UR4, 0x2, UPT ;  /* 0x000000020400788c */ /* 0x001fd2000bf06270 */
[----:B------:R-:W-:Y:S05]  /*91f0*/  BRA.U !UP0, `(.L_x_166) ;  /* 0x00000009081c7547 */ /* 0x000fea000b800000 */
[----:B------:R-:W-:Y:S01]  /*9200*/  UIADD3 UR6, UPT, UPT, UR4, 0x3, URZ ;  /* 0x0000000304067890 */ /* 0x000fe2000fffe0ff */
[----:B------:R-:W-:Y:S01]  /*9210*/  IMAD.MOV.U32 R3, RZ, RZ, RZ ;  /* 0x000000ffff037224 */ /* 0x000fe200078e00ff */
[----:B------:R-:W-:Y:S02]  /*9220*/  UIADD3 UR5, UPT, UPT, UR4, -0x1, URZ ;  /* 0xffffffff04057890 */ /* 0x000fe4000fffe0ff */
[----:B------:R-:W-:Y:S02]  /*9230*/  ULOP3.LUT UR7, UR6, 0x3, URZ, 0xc0, !UPT ;  /* 0x0000000306077892 */ /* 0x000fe4000f8ec0ff */
[----:B------:R-:W-:Y:S02]  /*9240*/  UIADD3 UR4, UPT, UPT, UR4, -0x2, URZ ;  /* 0xfffffffe04047890 */ /* 0x000fe4000fffe0ff */
[----:B------:R-:W-:Y:S02]  /*9250*/  ULOP3.LUT UR8, UR5, 0xfffffffc, URZ, 0xc0, !UPT ;  /* 0xfffffffc05087892 */ /* 0x000fe4000f8ec0ff */
[----:B------:R-:W-:-:S11]  /*9260*/  UISETP.NE.AND UP0, UPT, UR7, 0x1, UPT ;  /* 0x000000010700788c */ /* 0x000fd6000bf05270 */
.L_x_171:
[----:B0-2---:R-:W0:Y:S01]  /*9270*/  LDC.64 R12, c[0x0][0x390] ;  /* 0x0000e400ff0c7b82 */ /* 0x005e220000000a00 */
[----:B------:R-:W-:-:S05]  /*9280*/  IMAD.WIDE.U32 R20, R3, 0x8, R4 ;  /* 0x0000000803147825 */ /* 0x000fca00078e0004 */
[----:B-1----:R-:W2:Y:S04]  /*9290*/  LDG.E.64.CONSTANT R8, desc[UR36][R20.64] ;  /* 0x0000002414087981 */ /* 0x002ea8000c1e9b00 */
[----:B------:R-:W3:Y:S04]  /*92a0*/  LDG.E.64.CONSTANT R14, desc[UR36][R20.64+0x8] ;  /* 0x00000824140e7981 */ /* 0x000ee8000c1e9b00 */
[----:B0-----:R-:W2:Y:S02]  /*92b0*/  LDG.E.64 R6, desc[UR36][R12.64] ;  /* 0x000000240c067981 */ /* 0x001ea4000c1e1b00 */
[----:B--2---:R-:W-:Y:S01]  /*92c0*/  DMUL R6, R6, R8 ;  /* 0x0000000806067228 */ /* 0x004fe20000000000 */
[----:B------:R-:W-:-:S06]  /*92d0*/  IMAD.WIDE.U32 R8, R3, 0x8, R36 ;  /* 0x0000000803087825 */ /* 0x000fcc00078e0024 */
[----:B------:R0:W-:Y:S04]  /*92e0*/  STG.E.64 desc[UR36][R8.64], R6 ;  /* 0x0000000608007986 */ /* 0x0001e8000c101b24 */
[----:B------:R-:W3:Y:S01]  /*92f0*/  LDG.E.64 R10, desc[UR36][R12.64] ;  /* 0x000000240c0a7981 */ /* 0x000ee2000c1e1b00 */
[----:B------:R-:W-:Y:S01]  /*9300*/  UISETP.GE.U32.AND UP1, UPT, UR4, 0x3, UPT ;  /* 0x000000030400788c */ /* 0x000fe2000bf26070 */
[----:B------:R-:W-:Y:S01]  /*9310*/  IADD3 R0, PT, PT, R3, 0x1, RZ ;  /* 0x0000000103007810 */ /* 0x000fe20007ffe0ff */
[----:B------:R-:W-:Y:S01]  /*9320*/  ULOP3.LUT UP2, URZ, UR5, 0x3, URZ, 0xc0, !UPT ;  /* 0x0000000305ff7892 */ /* 0x000fe2000f84c0ff */
[----:B---3--:R-:W-:-:S07]  /*9330*/  DMUL R10, R10, R14 ;  /* 0x0000000e0a0a7228 */ /* 0x008fce0000000000 */
[----:B------:R0:W-:Y:S01]  /*9340*/  STG.E.64 desc[UR36][R8.64+0x8], R10 ;  /* 0x0000080a08007986 */ /* 0x0001e2000c101b24 */
[----:B------:R-:W-:Y:S01]  /*9350*/  IMAD.MOV.U32 R14, RZ, RZ, 0x1 ;  /* 0x00000001ff0e7424 */ /* 0x000fe200078e00ff */
[----:B------:R-:W-:Y:S06]  /*9360*/  BRA.U !UP1, `(.L_x_167) ;  /* 0x0000000109e87547 */ /* 0x000fec000b800000 */
[----:B------:R-:W-:-:S07]  /*9370*/  IMAD.MOV.U32 R14, RZ, RZ, 0x1 ;  /* 0x00000001ff0e7424 */ /* 0x000fce00078e00ff */
.L_x_168:
[----:B------:R-:W1:Y:S01]  /*9380*/  LDC.64 R12, c[0x0][0x390] ;  /* 0x0000e400ff0c7b82 */ /* 0x000e620000000a00 */
[C---:B------:R-:W-:Y:S01]  /*9390*/  ISETP.GE.U32.AND P0, PT, R3.reuse, R14, PT ;  /* 0x0000000e0300720c */ /* 0x040fe20003f06070 */
[----:B------:R-:W-:-:S04]  /*93a0*/  IMAD.IADD R21, R3, 0x1, -R14 ;  /* 0x0000000103157824 */ /* 0x000fc800078e0a0e */
[----:B------:R-:W-:-:S08]  /*93b0*/  IMAD.WIDE.U32 R20, R21, 0x8, R4 ;  /* 0x0000000815147825 */ /* 0x000fd000078e0004 */
[----:B------:R-:W0:Y:S01]  /*93c0*/  @P0 LDG.E.64.CONSTANT R38, desc[UR36][R20.64] ;  /* 0x0000002414260981 */ /* 0x000e22000c1e9b00 */
[----:B-1----:R-:W-:Y:S01]  /*93d0*/  IMAD.WIDE.U32 R12, R14, 0x8, R12 ;  /* 0x000000080e0c7825 */ /* 0x002fe200078e000c */
[C---:B------:R-:W-:Y:S02]  /*93e0*/  ISETP.GE.U32.AND P1, PT, R0.reuse, R14, PT ;  /* 0x0000000e0000720c */ /* 0x040fe40003f26070 */
[----:B------:R-:W2:Y:S04]  /*93f0*/  @P0 LDG.E.64.CONSTANT R20, desc[UR36][R20.64] ;  /* 0x0000002414140981 */ /* 0x000ea8000c1e9b00 */
[----:B------:R-:W0:Y:S07]  /*9400*/  @P0 LDG.E.64 R34, desc[UR36][R12.64] ;  /* 0x000000240c220981 */ /* 0x000e2e000c1e1b00 */
[----:B------:R-:W-:Y:S01]  /*9410*/  @P1 IMAD.IADD R15, R0, 0x1, -R14 ;  /* 0x00000001000f1824 */ /* 0x000fe200078e0a0e */
[----:B0-----:R-:W-:-:S03]  /*9420*/  @P0 DFMA R6, R34, R38, R6 ;  /* 0x000000262206022b */ /* 0x001fc60000000006 */
[----:B------:R-:W-:-:S04]  /*9430*/  @P1 IMAD.WIDE.U32 R38, R15, 0x8, R4 ;  /* 0x000000080f261825 */ /* 0x000fc800078e0004 */
[----:B------:R0:W-:Y:S04]  /*9440*/  @P0 STG.E.64 desc[UR36][R8.64], R6 ;  /* 0x0000000608000986 */ /* 0x0001e8000c101b24 */
[----:B------:R-:W3:Y:S04]  /*9450*/  @P1 LDG.E.64.CONSTANT R38, desc[UR36][R38.64] ;  /* 0x0000002426261981 */ /* 0x000ee8000c1e9b00 */
[----:B------:R-:W3:Y:S01]  /*9460*/  @P1 LDG.E.64 R34, desc[UR36][R12.64] ;  /* 0x000000240c221981 */ /* 0x000ee2000c1e1b00 */
[-C--:B------:R-:W-:Y:S02]  /*9470*/  LOP3.LUT R40, RZ, R14.reuse, RZ, 0x33, !PT ;  /* 0x0000000eff287212 */ /* 0x080fe400078e33ff */
[----:B------:R-:W-:-:S02]  /*9480*/  ISETP.GT.U32.AND P2, PT, R3, R14, PT ;  /* 0x0000000e0300720c */ /* 0x000fc40003f44070 */
[----:B------:R-:W-:-:S05]  /*9490*/  IADD3 R45, PT, PT, R40, R3, RZ ;  /* 0x00000003282d7210 */ /* 0x000fca0007ffe0ff */
[----:B------:R-:W-:-:S06]  /*94a0*/  IMAD.WIDE.U32 R44, R45, 0x8, R4 ;  /* 0x000000082d2c7825 */ /* 0x000fcc00078e0004 */
[----:B------:R-:W0:Y:S01]  /*94b0*/  @P2 LDG.E.64.CONSTANT R40, desc[UR36][R44.64] ;  /* 0x000000242c282981 */ /* 0x000e22000c1e9b00 */
[----:B---3--:R-:W-:-:S07]  /*94c0*/  @P1 DFMA R10, R34, R38, R10 ;  /* 0x00000026220a122b */ /* 0x008fce000000000a */
[----:B------:R2:W-:Y:S04]  /*94d0*/  @P1 STG.E.64 desc[UR36][R8.64+0x8], R10 ;  /* 0x0000080a08001986 */ /* 0x0005e8000c101b24 */
[----:B------:R-:W0:Y:S01]  /*94e0*/  @P2 LDG.E.64 R34, desc[UR36][R12.64+0x8] ;  /* 0x000008240c222981 */ /* 0x000e22000c1e1b00 */
[----:B------:R-:W-:Y:S01]  /*94f0*/  VIADD R46, R14, 0x2 ;  /* 0x000000020e2e7836 */ /* 0x000fe20000000000 */
[----:B0-----:R-:W-:-:S07]  /*9500*/  @P2 DFMA R6, R34, R40, R6 ;  /* 0x000000282206222b */ /* 0x001fce0000000006 */
[----:B------:R0:W-:Y:S04]  /*9510*/  @P2 STG.E.64 desc[UR36][R8.64], R6 ;  /* 0x0000000608002986 */ /* 0x0001e8000c101b24 */
[----:B------:R-:W2:Y:S01]  /*9520*/  @P0 LDG.E.64 R34, desc[UR36][R12.64+0x8] ;  /* 0x000008240c220981 */ /* 0x000ea2000c1e1b00 */
[C---:B------:R-:W-:Y:S01]  /*9530*/  ISETP.GE.U32.AND P1, PT, R3.reuse, R46, PT ;  /* 0x0000002e0300720c */ /* 0x040fe20003f26070 */
[----:B------:R-:W-:Y:S01]  /*9540*/  IMAD.IADD R15, R3, 0x1, -R46 ;  /* 0x00000001030f7824 */ /* 0x000fe200078e0a2e */
[----:B--2---:R-:W-:-:S03]  /*9550*/  @P0 DFMA R10, R20, R34, R10 ;  /* 0x00000022140a022b */ /* 0x004fc6000000000a */
[----:B------:R-:W-:-:S04]  /*9560*/  IMAD.WIDE.U32 R34, R15, 0x8, R4 ;  /* 0x000000080f227825 */ /* 0x000fc800078e0004 */
[----:B------:R1:W-:Y:S04]  /*9570*/  @P0 STG.E.64 desc[UR36][R8.64+0x8], R10 ;  /* 0x0000080a08000986 */ /* 0x0003e8000c101b24 */
[----:B------:R-:W0:Y:S04]  /*9580*/  @P1 LDG.E.64.CONSTANT R40, desc[UR36][R34.64] ;  /* 0x0000002422281981 */ /* 0x000e28000c1e9b00 */
[----:B------:R-:W0:Y:S01]  /*9590*/  @P1 LDG.E.64 R38, desc[UR36][R12.64+0x10] ;  /* 0x000010240c261981 */ /* 0x000e22000c1e1b00 */
[----:B------:R-:W-:-:S13]  /*95a0*/  ISETP.GT.U32.AND P0, PT, R46, R0, PT ;  /* 0x000000002e00720c */ /* 0x000fda0003f04070 */
[----:B------:R-:W1:Y:S01]  /*95b0*/  @!P0 LDG.E.64.CONSTANT R44, desc[UR36][R44.64] ;  /* 0x000000242c2c8981 */ /* 0x000e62000c1e9b00 */
[----:B0-----:R-:W-:-:S07]  /*95c0*/  @P1 DFMA R6, R38, R40, R6 ;  /* 0x000000282606122b */ /* 0x001fce0000000006 */
[----:B------:R0:W-:Y:S04]  /*95d0*/  @P1 STG.E.64 desc[UR36][R8.64], R6 ;  /* 0x0000000608001986 */ /* 0x0001e8000c101b24 */
[----:B------:R-:W1:Y:S01]  /*95e0*/  @!P0 LDG.E.64 R20, desc[UR36][R12.64+0x10] ;  /* 0x000010240c148981 */ /* 0x000e62000c1e1b00 */
[----:B------:R-:W-:-:S05]  /*95f0*/  VIADD R40, R14, 0x3 ;  /* 0x000000030e287836 */ /* 0x000fca0000000000 */
[----:B------:R-:W-:-:S13]  /*9600*/  ISETP.GE.U32.AND P1, PT, R3, R40, PT ;  /* 0x000000280300720c */ /* 0x000fda0003f26070 */
[----:B------:R-:W-:-:S04]  /*9610*/  @P1 IMAD.IADD R39, R3, 0x1, -R40 ;  /* 0x0000000103271824 */ /* 0x000fc800078e0a28 */
[----:B------:R-:W-:-:S06]  /*9620*/  @P1 IMAD.WIDE.U32 R38, R39, 0x8, R4 ;  /* 0x0000000827261825 */ /* 0x000fcc00078e0004 */
[----:B------:R-:W0:Y:S01]  /*9630*/  @P1 LDG.E.64.CONSTANT R38, desc[UR36][R38.64] ;  /* 0x0000002426261981 */ /* 0x000e22000c1e9b00 */
[----:B-1----:R-:W-:-:S07]  /*9640*/  @!P0 DFMA R10, R44, R20, R10 ;  /* 0x000000142c0a822b */ /* 0x002fce000000000a */
[----:B------:R1:W-:Y:S04]  /*9650*/  @!P0 STG.E.64 desc[UR36][R8.64+0x8], R10 ;  /* 0x0000080a08008986 */ /* 0x0003e8000c101b24 */
[----:B------:R-:W0:Y:S01]  /*9660*/  @P1 LDG.E.64 R20, desc[UR36][R12.64+0x18] ;  /* 0x000018240c141981 */ /* 0x000e22000c1e1b00 */
[----:B------:R-:W-:-:S13]  /*9670*/  ISETP.GT.U32.AND P0, PT, R40, R0, PT ;  /* 0x000000002800720c */ /* 0x000fda0003f04070 */
[----:B------:R-:W1:Y:S01]  /*9680*/  @!P0 LDG.E.64.CONSTANT R34, desc[UR36][R34.64] ;  /* 0x0000002422228981 */ /* 0x000e62000c1e9b00 */
[----:B0-----:R-:W-:-:S07]  /*9690*/  @P1 DFMA R6, R20, R38, R6 ;  /* 0x000000261406122b */ /* 0x001fce0000000006 */
[----:B------:R2:W-:Y:S04]  /*96a0*/  @P1 STG.E.64 desc[UR36][R8.64], R6 ;  /* 0x0000000608001986 */ /* 0x0005e8000c101b24 */
[----:B------:R-:W1:Y:S01]  /*96b0*/  @!P0 LDG.E.64 R20, desc[UR36][R12.64+0x18] ;  /* 0x000018240c148981 */ /* 0x000e62000c1e1b00 */
[----:B------:R-:W-:Y:S01]  /*96c0*/  IADD3 R14, PT, PT, R14, 0x4, RZ ;  /* 0x000000040e0e7810 */ /* 0x000fe20007ffe0ff */
[----:B-1----:R-:W-:-:S07]  /*96d0*/  @!P0 DFMA R10, R34, R20, R10 ;  /* 0x00000014220a822b */ /* 0x002fce000000000a */
[----:B------:R2:W-:Y:S01]  /*96e0*/  @!P0 STG.E.64 desc[UR36][R8.64+0x8], R10 ;  /* 0x0000080a08008986 */ /* 0x0005e2000c101b24 */
[----:B------:R-:W-:-:S13]  /*96f0*/  ISETP.NE.AND P0, PT, R40, UR8, PT ;  /* 0x0000000828007c0c */ /* 0x000fda000bf05270 */
[----:B--2---:R-:W-:Y:S05]  /*9700*/  @P0 BRA `(.L_x_168) ;  /* 0xfffffffc001c0947 */ /* 0x004fea000383ffff */
.L_x_167:
[----:B------:R-:W-:Y:S05]  /*9710*/  BRA.U !UP2, `(.L_x_169) ;  /* 0x000000010ac07547 */ /* 0x000fea000b800000 */
[----:B------:R-:W-:Y:S01]  /*9720*/  ULOP3.LUT UP1, URZ, UR6, 0x1, URZ, 0xc0, !UPT ;  /* 0x0000000106ff7892 */ /* 0x000fe2000f82c0ff */
[----:B------:R-:W-:Y:S10]  /*9730*/  BRA.U !UP0, `(.L_x_170) ;  /* 0x0000000108747547 */ /* 0x000ff4000b800000 */
[----:B------:R-:W1:Y:S01]  /*9740*/  LDC.64 R12, c[0x0][0x390] ;  /* 0x0000e400ff0c7b82 */ /* 0x000e620000000a00 */
[C---:B------:R-:W-:Y:S01]  /*9750*/  ISETP.GE.U32.AND P0, PT, R3.reuse, R14, PT ;  /* 0x0000000e0300720c */ /* 0x040fe20003f06070 */
[----:B------:R-:W-:-:S04]  /*9760*/  IMAD.IADD R21, R3, 0x1, -R14 ;  /* 0x0000000103157824 */ /* 0x000fc800078e0a0e */
[----:B------:R-:W-:-:S08]  /*9770*/  IMAD.WIDE.U32 R20, R21, 0x8, R4 ;  /* 0x0000000815147825 */ /* 0x000fd000078e0004 */
[----:B------:R-:W0:Y:S01]  /*9780*/  @P0 LDG.E.64.CONSTANT R38, desc[UR36][R20.64] ;  /* 0x0000002414260981 */ /* 0x000e22000c1e9b00 */
[----:B-1----:R-:W-:Y:S01]  /*9790*/  IMAD.WIDE.U32 R12, R14, 0x8, R12 ;  /* 0x000000080e0c7825 */ /* 0x002fe200078e000c */
[CC--:B------:R-:W-:Y:S02]  /*97a0*/  ISETP.GE.U32.AND P1, PT, R0.reuse, R14.reuse, PT ;  /* 0x0000000e0000720c */ /* 0x0c0fe40003f26070 */
[----:B------:R-:W2:Y:S04]  /*97b0*/  @P0 LDG.E.64.CONSTANT R20, desc[UR36][R20.64] ;  /* 0x0000002414140981 */ /* 0x000ea8000c1e9b00 */
[----:B------:R-:W0:Y:S07]  /*97c0*/  @P0 LDG.E.64 R34, desc[UR36][R12.64] ;  /* 0x000000240c220981 */ /* 0x000e2e000c1e1b00 */
[----:B------:R-:W-:Y:S01]  /*97d0*/  @P1 IMAD.IADD R15, R0, 0x1, -R14 ;  /* 0x00000001000f1824 */ /* 0x000fe200078e0a0e */
[----:B------:R-:W-:Y:S01]  /*97e0*/  ISETP.GT.U32.AND P2, PT, R3, R14, PT ;  /* 0x0000000e0300720c */ /* 0x000fe20003f44070 */
[----:B0-----:R-:W-:-:S02]  /*97f0*/  @P0 DFMA R6, R34, R38, R6 ;  /* 0x000000262206022b */ /* 0x001fc40000000006 */
[----:B------:R-:W-:-:S05]  /*9800*/  @P1 IMAD.WIDE.U32 R38, R15, 0x8, R4 ;  /* 0x000000080f261825 */ /* 0x000fca00078e0004 */
[----:B------:R0:W-:Y:S04]  /*9810*/  @P0 STG.E.64 desc[UR36][R8.64], R6 ;  /* 0x0000000608000986 */ /* 0x0001e8000c101b24 */
[----:B------:R-:W3:Y:S04]  /*9820*/  @P1 LDG.E.64.CONSTANT R38, desc[UR36][R38.64] ;  /* 0x0000002426261981 */ /* 0x000ee8000c1e9b00 */
[----:B------:R-:W3:Y:S01]  /*9830*/  @P1 LDG.E.64 R34, desc[UR36][R12.64] ;  /* 0x000000240c221981 */ /* 0x000ee2000c1e1b00 */
[----:B------:R-:W-:-:S05]  /*9840*/  @P2 LOP3.LUT R40, RZ, R14, RZ, 0x33, !PT ;  /* 0x0000000eff282212 */ /* 0x000fca00078e33ff */
[----:B------:R-:W-:-:S04]  /*9850*/  @P2 IMAD.IADD R41, R40, 0x1, R3 ;  /* 0x0000000128292824 */ /* 0x000fc800078e0203 */
[----:B------:R-:W-:-:S06]  /*9860*/  @P2 IMAD.WIDE.U32 R40, R41, 0x8, R4 ;  /* 0x0000000829282825 */ /* 0x000fcc00078e0004 */
[----:B------:R-:W0:Y:S01]  /*9870*/  @P2 LDG.E.64.CONSTANT R40, desc[UR36][R40.64] ;  /* 0x0000002428282981 */ /* 0x000e22000c1e9b00 */
[----:B---3--:R-:W-:-:S07]  /*9880*/  @P1 DFMA R10, R34, R38, R10 ;  /* 0x00000026220a122b */ /* 0x008fce000000000a */
[----:B------:R2:W-:Y:S04]  /*9890*/  @P1 STG.E.64 desc[UR36][R8.64+0x8], R10 ;  /* 0x0000080a08001986 */ /* 0x0005e8000c101b24 */
[----:B------:R-:W0:Y:S02]  /*98a0*/  @P2 LDG.E.64 R34, desc[UR36][R12.64+0x8] ;  /* 0x000008240c222981 */ /* 0x000e24000c1e1b00 */
[----:B0-----:R-:W-:-:S07]  /*98b0*/  @P2 DFMA R6, R34, R40, R6 ;  /* 0x000000282206222b */ /* 0x001fce0000000006 */
[----:B------:R1:W-:Y:S04]  /*98c0*/  @P2 STG.E.64 desc[UR36][R8.64], R6 ;  /* 0x0000000608002986 */ /* 0x0003e8000c101b24 */
[----:B------:R-:W2:Y:S01]  /*98d0*/  @P0 LDG.E.64 R34, desc[UR36][R12.64+0x8] ;  /* 0x000008240c220981 */ /* 0x000ea2000c1e1b00 */
[----:B------:R-:W-:Y:S01]  /*98e0*/  VIADD R14, R14, 0x2 ;  /* 0x000000020e0e7836 */ /* 0x000fe20000000000 */
[----:B--2---:R-:W-:-:S07]  /*98f0*/  @P0 DFMA R10, R20, R34, R10 ;  /* 0x00000022140a022b */ /* 0x004fce000000000a */
[----:B------:R1:W-:Y:S04]  /*9900*/  @P0 STG.E.64 desc[UR36][R8.64+0x8], R10 ;  /* 0x0000080a08000986 */ /* 0x0003e8000c101b24 */
.L_x_170:
[----:B------:R-:W-:Y:S05]  /*9910*/  BRA.U !UP1, `(.L_x_169) ;  /* 0x0000000109407547 */ /* 0x000fea000b800000 */
[----:B------:R-:W2:Y:S01]  /*9920*/  LDC.64 R34, c[0x0][0x390] ;  /* 0x0000e400ff227b82 */ /* 0x000ea20000000a00 */
[----:B------:R-:W-:-:S13]  /*9930*/  ISETP.GE.U32.AND P0, PT, R3, R14, PT ;  /* 0x0000000e0300720c */ /* 0x000fda0003f06070 */
[----:B------:R-:W-:-:S05]  /*9940*/  @P0 IADD3 R21, PT, PT, -R14, R3, RZ ;  /* 0x000000030e150210 */ /* 0x000fca0007ffe1ff */
[----:B------:R-:W-:-:S04]  /*9950*/  @P0 IMAD.WIDE.U32 R20, R21, 0x8, R4 ;  /* 0x0000000815140825 */ /* 0x000fc800078e0004 */
[----:B--2---:R-:W-:Y:S02]  /*9960*/  IMAD.WIDE.U32 R34, R14, 0x8, R34 ;  /* 0x000000080e227825 */ /* 0x004fe400078e0022 */
[----:B------:R-:W2:Y:S04]  /*9970*/  @P0 LDG.E.64.CONSTANT R20, desc[UR36][R20.64] ;  /* 0x0000002414140981 */ /* 0x000ea8000c1e9b00 */
[----:B------:R-:W2:Y:S01]  /*9980*/  @P0 LDG.E.64 R12, desc[UR36][R34.64] ;  /* 0x00000024220c0981 */ /* 0x000ea2000c1e1b00 */
[----:B------:R-:W-:-:S13]  /*9990*/  ISETP.GE.U32.AND P1, PT, R0, R14, PT ;  /* 0x0000000e0000720c */ /* 0x000fda0003f26070 */
[----:B------:R-:W-:-:S04]  /*99a0*/  @P1 IMAD.IADD R15, R0, 0x1, -R14 ;  /* 0x00000001000f1824 */ /* 0x000fc800078e0a0e */
[----:B------:R-:W-:-:S06]  /*99b0*/  @P1 IMAD.WIDE.U32 R14, R15, 0x8, R4 ;  /* 0x000000080f0e1825 */ /* 0x000fcc00078e0004 */
[----:B------:R-:W3:Y:S01]  /*99c0*/  @P1 LDG.E.64.CONSTANT R14, desc[UR36][R14.64] ;  /* 0x000000240e0e1981 */ /* 0x000ee2000c1e9b00 */
[----:B--2---:R-:W-:-:S07]  /*99d0*/  @P0 DFMA R12, R12, R20, R6 ;  /* 0x000000140c0c022b */ /* 0x004fce0000000006 */
[----:B------:R2:W-:Y:S04]  /*99e0*/  @P0 STG.E.64 desc[UR36][R8.64], R12 ;  /* 0x0000000c08000986 */ /* 0x0005e8000c101b24 */
[----:B01----:R-:W3:Y:S02]  /*99f0*/  @P1 LDG.E.64 R6, desc[UR36][R34.64] ;  /* 0x0000002422061981 */ /* 0x003ee4000c1e1b00 */
[----:B---3--:R-:W-:-:S07]  /*9a00*/  @P1 DFMA R6, R6, R14, R10 ;  /* 0x0000000e0606122b */ /* 0x008fce000000000a */
[----:B------:R2:W-:Y:S04]  /*9a10*/  @P1 STG.E.64 desc[UR36][R8.64+0x8], R6 ;  /* 0x0000080608001986 */ /* 0x0005e8000c101b24 */
.L_x_169:
[----:B------:R-:W3:Y:S01]  /*9a20*/  LDCU UR7, c[0x0][0x388] ;  /* 0x00007100ff0777ac */ /* 0x000ee20008000800 */
[----:B------:R-:W-:-:S05]  /*9a30*/  VIADD R3, R3, 0x2 ;  /* 0x0000000203037836 */ /* 0x000fca0000000000 */
[----:B---3--:R-:W-:-:S13]  /*9a40*/  ISETP.GE.AND P0, PT, R3, UR7, PT ;  /* 0x0000000703007c0c */ /* 0x008fda000bf06270 */
[----:B------:R-:W-:Y:S05]  /*9a50*/  @!P0 BRA `(.L_x_171) ;  /* 0xfffffff800048947 */ /* 0x000fea000383ffff */
[----:B------:R-:W-:Y:S05]  /*9a60*/  BRA `(.L_x_165) ;  /* 0x0000001400587947 */ /* 0x000fea0003800000 */
.L_x_166:
[C---:B------:R-:W-:Y:S01]  /*9a70*/  ISETP.GE.U32.AND P0, PT, R42.reuse, 0xe, PT ;  /* 0x0000000e2a00780c */ /* 0x040fe20003f06070 */
[----:B------:R-:W-:Y:S01]  /*9a80*/  IMAD.MOV.U32 R3, RZ, RZ, RZ ;  /* 0x000000ffff037224 */ /* 0x000fe200078e00ff */
[----:B------:R-:W-:-:S04]  /*9a90*/  LEA.HI R0, R42, 0x1, RZ, 0x1f ;  /* 0x000000012a007811 */ /* 0x000fc800078ff8ff */
[----:B------:R-:W-:-:S04]  /*9aa0*/  LOP3.LUT R40, R0, 0x7, RZ, 0xc0, !PT ;  /* 0x0000000700287812 */ /* 0x000fc800078ec0ff */
[----:B------:R-:W-:-:S03]  /*9ab0*/  ISETP.NE.AND P1, PT, R40, RZ, PT ;  /* 0x000000ff2800720c */ /* 0x000fc60003f25270 */
[----:B------:R-:W-:Y:S10]  /*9ac0*/  @!P0 BRA `(.L_x_172) ;  /* 0x0000000400288947 */ /* 0x000ff40003800000 */
[----:B------:R-:W0:Y:S01]  /*9ad0*/  LDC.64 R6, c[0x0][0x390] ;  /* 0x0000e400ff067b82 */ /* 0x000e220000000a00 */
[----:B------:R-:W-:Y:S01]  /*9ae0*/  LOP3.LUT R41, R0, 0x7ffffff8, RZ, 0xc0, !PT ;  /* 0x7ffffff800297812 */ /* 0x000fe200078ec0ff */
[----:B------:R-:W-:Y:S01]  /*9af0*/  IMAD.MOV.U32 R3, RZ, RZ, RZ ;  /* 0x000000ffff037224 */ /* 0x000fe200078e00ff */
[----:B------:R-:W-:-:S06]  /*9b00*/  UMOV UR4, URZ ;  /* 0x000000ff00047c82 */ /* 0x000fcc0008000000 */
.L_x_173:
[C---:B------:R-:W-:Y:S01]  /*9b10*/  IMAD.WIDE.U32 R8, R3.reuse, 0x8, R4 ;  /* 0x0000000803087825 */ /* 0x040fe200078e0004 */
[----:B0-----:R-:W2:Y:S04]  /*9b20*/  LDG.E.64 R10, desc[UR36][R6.64] ;  /* 0x00000024060a7981 */ /* 0x001ea8000c1e1b00 */
[----:B------:R-:W2:Y:S04]  /*9b30*/  LDG.E.64.CONSTANT R12, desc[UR36][R8.64] ;  /* 0x00000024080c7981 */ /* 0x000ea8000c1e9b00 */
[----:B------:R-:W3:Y:S04]  /*9b40*/  LDG.E.64.CONSTANT R20, desc[UR36][R8.64+0x8] ;  /* 0x0000082408147981 */ /* 0x000ee8000c1e9b00 */
[----:B------:R-:W4:Y:S04]  /*9b50*/  LDG.E.64.CONSTANT R34, desc[UR36][R8.64+0x10] ;  /* 0x0000102408227981 */ /* 0x000f28000c1e9b00 */
[----:B------:R-:W5:Y:S01]  /*9b60*/  LDG.E.64.CONSTANT R38, desc[UR36][R8.64+0x18] ;  /* 0x0000182408267981 */ /* 0x000f62000c1e9b00 */
[----:B--2---:R-:W-:Y:S01]  /*9b70*/  DMUL R12, R10, R12 ;  /* 0x0000000c0a0c7228 */ /* 0x004fe20000000000 */
[----:B------:R-:W-:-:S06]  /*9b80*/  IMAD.WIDE.U32 R10, R3, 0x8, R36 ;  /* 0x00000008030a7825 */ /* 0x000fcc00078e0024 */
[----:B------:R0:W-:Y:S04]  /*9b90*/  STG.E.64 desc[UR36][R10.64], R12 ;  /* 0x0000000c0a007986 */ /* 0x0001e8000c101b24 */
[----:B------:R-:W3:Y:S02]  /*9ba0*/  LDG.E.64 R14, desc[UR36][R6.64] ;  /* 0x00000024060e7981 */ /* 0x000ee4000c1e1b00 */
[----:B---3--:R-:W-:-:S07]  /*9bb0*/  DMUL R14, R14, R20 ;  /* 0x000000140e0e7228 */ /* 0x008fce0000000000 */
[----:B------:R1:W-:Y:S04]  /*9bc0*/  STG.E.64 desc[UR36][R10.64+0x8], R14 ;  /* 0x0000080e0a007986 */ /* 0x0003e8000c101b24 */
[----:B------:R-:W4:Y:S02]  /*9bd0*/  LDG.E.64 R20, desc[UR36][R6.64] ;  /* 0x0000002406147981 */ /* 0x000f24000c1e1b00 */
[----:B----4-:R-:W-:-:S07]  /*9be0*/  DMUL R20, R20, R34 ;  /* 0x0000002214147228 */ /* 0x010fce0000000000 */
[----:B------:R2:W-:Y:S04]  /*9bf0*/  STG.E.64 desc[UR36][R10.64+0x10], R20 ;  /* 0x000010140a007986 */ /* 0x0005e8000c101b24 */
[----:B------:R-:W5:Y:S02]  /*9c00*/  LDG.E.64 R34, desc[UR36][R6.64] ;  /* 0x0000002406227981 */ /* 0x000f64000c1e1b00 */
[----:B-----5:R-:W-:Y:S02]  /*9c10*/  DMUL R34, R34, R38 ;  /* 0x0000002622227228 */ /* 0x020fe40000000000 */
[----:B------:R-:W3:Y:S05]  /*9c20*/  LDG.E.64.CONSTANT R38, desc[UR36][R8.64+0x20] ;  /* 0x0000202408267981 */ /* 0x000eea000c1e9b00 */
[----:B------:R4:W-:Y:S04]  /*9c30*/  STG.E.64 desc[UR36][R10.64+0x18], R34 ;  /* 0x000018220a007986 */ /* 0x0009e8000c101b24 */
[----:B0-----:R-:W3:Y:S02]  /*9c40*/  LDG.E.64 R12, desc[UR36][R6.64] ;  /* 0x00000024060c7981 */ /* 0x001ee4000c1e1b00 */
[----:B---3--:R-:W-:-:S02]  /*9c50*/  DMUL R12, R12, R38 ;  /* 0x000000260c0c7228 */ /* 0x008fc40000000000 */
[----:B------:R-:W3:Y:S05]  /*9c60*/  LDG.E.64.CONSTANT R38, desc[UR36][R8.64+0x28] ;  /* 0x0000282408267981 */ /* 0x000eea000c1e9b00 */
[----:B------:R0:W-:Y:S04]  /*9c70*/  STG.E.64 desc[UR36][R10.64+0x20], R12 ;  /* 0x0000200c0a007986 */ /* 0x0001e8000c101b24 */
[----:B-1----:R-:W3:Y:S02]  /*9c80*/  LDG.E.64 R14, desc[UR36][R6.64] ;  /* 0x00000024060e7981 */ /* 0x002ee4000c1e1b00 */
[----:B---3--:R-:W-:-:S02]  /*9c90*/  DMUL R14, R14, R38 ;  /* 0x000000260e0e7228 */ /* 0x008fc40000000000 */
[----:B------:R-:W3:Y:S05]  /*9ca0*/  LDG.E.64.CONSTANT R38, desc[UR36][R8.64+0x30] ;  /* 0x0000302408267981 */ /* 0x000eea000c1e9b00 */
[----:B------:R1:W-:Y:S04]  /*9cb0*/  STG.E.64 desc[UR36][R10.64+0x28], R14 ;  /* 0x0000280e0a007986 */ /* 0x0003e8000c101b24 */
[----:B--2---:R-:W3:Y:S02]  /*9cc0*/  LDG.E.64 R20, desc[UR36][R6.64] ;  /* 0x0000002406147981 */ /* 0x004ee4000c1e1b00 */
[----:B---3--:R-:W-:-:S02]  /*9cd0*/  DMUL R20, R20, R38 ;  /* 0x0000002614147228 */ /* 0x008fc40000000000 */
[----:B------:R-:W2:Y:S05]  /*9ce0*/  LDG.E.64.CONSTANT R38, desc[UR36][R8.64+0x38] ;  /* 0x0000382408267981 */ /* 0x000eaa000c1e9b00 */
[----:B------:R3:W-:Y:S04]  /*9cf0*/  STG.E.64 desc[UR36][R10.64+0x30], R20 ;  /* 0x000030140a007986 */ /* 0x0007e8000c101b24 */
[----:B----4-:R-:W2:Y:S02]  /*9d00*/  LDG.E.64 R34, desc[UR36][R6.64] ;  /* 0x0000002406227981 */ /* 0x010ea4000c1e1b00 */
[----:B--2---:R-:W-:-:S02]  /*9d10*/  DMUL R34, R34, R38 ;  /* 0x0000002622227228 */ /* 0x004fc40000000000 */
[----:B------:R-:W2:Y:S05]  /*9d20*/  LDG.E.64.CONSTANT R38, desc[UR36][R8.64+0x40] ;  /* 0x0000402408267981 */ /* 0x000eaa000c1e9b00 */
[----:B------:R4:W-:Y:S04]  /*9d30*/  STG.E.64 desc[UR36][R10.64+0x38], R34 ;  /* 0x000038220a007986 */ /* 0x0009e8000c101b24 */
[----:B0-----:R-:W2:Y:S02]  /*9d40*/  LDG.E.64 R12, desc[UR36][R6.64] ;  /* 0x00000024060c7981 */ /* 0x001ea4000c1e1b00 */
[----:B--2---:R-:W-:-:S02]  /*9d50*/  DMUL R12, R12, R38 ;  /* 0x000000260c0c7228 */ /* 0x004fc40000000000 */
[----:B------:R-:W2:Y:S05]  /*9d60*/  LDG.E.64.CONSTANT R38, desc[UR36][R8.64+0x48] ;  /* 0x0000482408267981 */ /* 0x000eaa000c1e9b00 */
[----:B------:R0:W-:Y:S04]  /*9d70*/  STG.E.64 desc[UR36][R10.64+0x40], R12 ;  /* 0x0000400c0a007986 */ /* 0x0001e8000c101b24 */
[----:B-1----:R-:W2:Y:S02]  /*9d80*/  LDG.E.64 R14, desc[UR36][R6.64] ;  /* 0x00000024060e7981 */ /* 0x002ea4000c1e1b00 */
[----:B--2---:R-:W-:-:S02]  /*9d90*/  DMUL R14, R14, R38 ;  /* 0x000000260e0e7228 */ /* 0x004fc40000000000 */
[----:B------:R-:W2:Y:S05]  /*9da0*/  LDG.E.64.CONSTANT R38, desc[UR36][R8.64+0x50] ;  /* 0x0000502408267981 */ /* 0x000eaa000c1e9b00 */
[----:B------:R1:W-:Y:S04]  /*9db0*/  STG.E.64 desc[UR36][R10.64+0x48], R14 ;  /* 0x0000480e0a007986 */ /* 0x0003e8000c101b24 */
[----:B---3--:R-:W2:Y:S02]  /*9dc0*/  LDG.E.64 R20, desc[UR36][R6.64] ;  /* 0x0000002406147981 */ /* 0x008ea4000c1e1b00 */
[----:B--2---:R-:W-:-:S02]  /*9dd0*/  DMUL R20, R20, R38 ;  /* 0x0000002614147228 */ /* 0x004fc40000000000 */
        /* <DEDUP_REMOVED lines=18> */
[----:B----4-:R-:W2:Y:S01]  /*9f00*/  LDG.E.64 R34, desc[UR36][R6.64] ;  /* 0x0000002406227981 */ /* 0x010ea2000c1e1b00 */
[----:B------:R-:W-:-:S06]  /*9f10*/  UIADD3 UR4, UPT, UPT, UR4, 0x8, URZ ;  /* 0x0000000804047890 */ /* 0x000fcc000fffe0ff */
[----:B------:R-:W-:Y:S02]  /*9f20*/  ISETP.NE.AND P0, PT, R41, UR4, PT ;  /* 0x0000000429007c0c */ /* 0x000fe4000bf05270 */
[----:B------:R-:W-:Y:S01]  /*9f30*/  IADD3 R3, PT, PT, R3, 0x10, RZ ;  /* 0x0000001003037810 */ /* 0x000fe20007ffe0ff */
[----:B--2---:R-:W-:-:S07]  /*9f40*/  DMUL R34, R34, R38 ;  /* 0x0000002622227228 */ /* 0x004fce0000000000 */
[----:B------:R0:W-:Y:S03]  /*9f50*/  STG.E.64 desc[UR36][R10.64+0x78], R34 ;  /* 0x000078220a007986 */ /* 0x0001e6000c101b24 */
[----:B------:R-:W-:Y:S05]  /*9f60*/  @P0 BRA `(.L_x_173) ;  /* 0xfffffff800e80947 */ /* 0x000fea000383ffff */
.L_x_172:
[----:B------:R-:W-:Y:S05]  /*9f70*/  @!P1 BRA `(.L_x_165) ;  /* 0x0000001000149947 */ /* 0x000fea0003800000 */
[----:B------:R-:W-:Y:S02]  /*9f80*/  ISETP.GE.U32.AND P0, PT, R40, 0x4, PT ;  /* 0x000000042800780c */ /* 0x000fe40003f06070 */
[----:B------:R-:W-:-:S11]  /*9f90*/  LOP3.LUT P1, R0, R0, 0x3, RZ, 0xc0, !PT ;  /* 0x0000000300007812 */ /* 0x000fd6000782c0ff */
[----:B------:R-:W-:Y:S05]  /*9fa0*/  @!P0 BRA `(.L_x_174) ;  /* 0x0000000000908947 */ /* 0x000fea0003800000 */
[----:B------:R-:W1:Y:S01]  /*9fb0*/  LDC.64 R8, c[0x0][0x390] ;  /* 0x0000e400ff087b82 */ /* 0x000e620000000a00 */
[----:B------:R-:W-:-:S05]  /*9fc0*/  IMAD.WIDE.U32 R6, R3, 0x8, R4 ;  /* 0x0000000803067825 */ /* 0x000fca00078e0004 */
[----:B0-----:R-:W2:Y:S04]  /*9fd0*/  LDG.E.64.CONSTANT R12, desc[UR36][R6.64] ;  /* 0x00000024060c7981 */ /* 0x001ea8000c1e9b00 */
[----:B------:R-:W3:Y:S04]  /*9fe0*/  LDG.E.64.CONSTANT R20, desc[UR36][R6.64+0x8] ;  /* 0x0000082406147981 */ /* 0x000ee8000c1e9b00 */
[----:B------:R-:W4:Y:S04]  /*9ff0*/  LDG.E.64.CONSTANT R34, desc[UR36][R6.64+0x10] ;  /* 0x0000102406227981 */ /* 0x000f28000c1e9b00 */
[----:B------:R-:W5:Y:S04]  /*a000*/  LDG.E.64.CONSTANT R38, desc[UR36][R6.64+0x18] ;  /* 0x0000182406267981 */ /* 0x000f68000c1e9b00 */
[----:B-1----:R-:W2:Y:S02]  /*a010*/  LDG.E.64 R10, desc[UR36][R8.64] ;  /* 0x00000024080a7981 */ /* 0x002ea4000c1e1b00 */
        /* <DEDUP_REMOVED lines=25> */
[----:B----4-:R-:W2:Y:S01]  /*a1b0*/  LDG.E.64 R34, desc[UR36][R8.64] ;  /* 0x0000002408227981 */ /* 0x010ea2000c1e1b00 */
[----:B------:R-:W-:Y:S01]  /*a1c0*/  VIADD R3, R3, 0x8 ;  /* 0x0000000803037836 */ /* 0x000fe20000000000 */
[----:B--2---:R-:W-:-:S07]  /*a1d0*/  DMUL R34, R34, R38 ;  /* 0x0000002622227228 */ /* 0x004fce0000000000 */
[----:B------:R0:W-:Y:S04]  /*a1e0*/  STG.E.64 desc[UR36][R10.64+0x38], R34 ;  /* 0x000038220a007986 */ /* 0x0001e8000c101b24 */
.L_x_174:
[----:B------:R-:W-:Y:S05]  /*a1f0*/  @!P1 BRA `(.L_x_165) ;  /* 0x0000000c00749947 */ /* 0x000fea0003800000 */
[----:B------:R-:W-:Y:S02]  /*a200*/  ISETP.NE.AND P0, PT, R0, 0x1, PT ;  /* 0x000000010000780c */ /* 0x000fe40003f05270 */
[----:B------:R-:W-:-:S11]  /*a210*/  LOP3.LUT P1, RZ, R42, 0x2, RZ, 0xc0, !PT ;  /* 0x000000022aff7812 */ /* 0x000fd6000782c0ff */
[----:B------:R-:W-:Y:S05]  /*a220*/  @!P0 BRA `(.L_x_175) ;  /* 0x0000000000508947 */ /* 0x000fea0003800000 */
[----:B0-----:R-:W0:Y:S01]  /*a230*/  LDC.64 R14, c[0x0][0x390] ;  /* 0x0000e400ff0e7b82 */ /* 0x001e220000000a00 */
[----:B------:R-:W-:-:S05]  /*a240*/  IMAD.WIDE.U32 R20, R3, 0x8, R4 ;  /* 0x0000000803147825 */ /* 0x000fca00078e0004 */
[----:B------:R-:W2:Y:S01]  /*a250*/  LDG.E.64.CONSTANT R8, desc[UR36][R20.64] ;  /* 0x0000002414087981 */ /* 0x000ea2000c1e9b00 */
[----:B------:R-:W-:-:S03]  /*a260*/  IMAD.WIDE.U32 R34, R3, 0x8, R36 ;  /* 0x0000000803227825 */ /* 0x000fc600078e0024 */
[----:B------:R-:W3:Y:S04]  /*a270*/  LDG.E.64.CONSTANT R10, desc[UR36][R20.64+0x8] ;  /* 0x00000824140a7981 */ /* 0x000ee8000c1e9b00 */
[----:B------:R-:W4:Y:S04]  /*a280*/  LDG.E.64.CONSTANT R12, desc[UR36][R20.64+0x10] ;  /* 0x00001024140c7981 */ /* 0x000f28000c1e9b00 */
[----:B------:R-:W5:Y:S04]  /*a290*/  LDG.E.64.CONSTANT R38, desc[UR36][R20.64+0x18] ;  /* 0x0000182414267981 */ /* 0x000f68000c1e9b00 */
[----:B0-----:R-:W2:Y:S02]  /*a2a0*/  LDG.E.64 R6, desc[UR36][R14.64] ;  /* 0x000000240e067981 */ /* 0x001ea4000c1e1b00 */
[----:B--2---:R-:W-:-:S07]  /*a2b0*/  DMUL R6, R8, R6 ;  /* 0x0000000608067228 */ /* 0x004fce0000000000 */
[----:B------:R1:W-:Y:S04]  /*a2c0*/  STG.E.64 desc[UR36][R34.64], R6 ;  /* 0x0000000622007986 */ /* 0x0003e8000c101b24 */
[----:B------:R-:W3:Y:S02]  /*a2d0*/  LDG.E.64 R8, desc[UR36][R14.64] ;  /* 0x000000240e087981 */ /* 0x000ee4000c1e1b00 */
[----:B---3--:R-:W-:-:S07]  /*a2e0*/  DMUL R8, R10, R8 ;  /* 0x000000080a087228 */ /* 0x008fce0000000000 */
[----:B------:R1:W-:Y:S04]  /*a2f0*/  STG.E.64 desc[UR36][R34.64+0x8], R8 ;  /* 0x0000080822007986 */ /* 0x0003e8000c101b24 */
[----:B------:R-:W4:Y:S02]  /*a300*/  LDG.E.64 R10, desc[UR36][R14.64] ;  /* 0x000000240e0a7981 */ /* 0x000f24000c1e1b00 */
[----:B----4-:R-:W-:-:S07]  /*a310*/  DMUL R10, R12, R10 ;  /* 0x0000000a0c0a7228 */ /* 0x010fce0000000000 */
[----:B------:R1:W-:Y:S04]  /*a320*/  STG.E.64 desc[UR36][R34.64+0x10], R10 ;  /* 0x0000100a22007986 */ /* 0x0003e8000c101b24 */
[----:B------:R-:W5:Y:S01]  /*a330*/  LDG.E.64 R12, desc[UR36][R14.64] ;  /* 0x000000240e0c7981 */ /* 0x000f62000c1e1b00 */
[----:B------:R-:W-:Y:S01]  /*a340*/  VIADD R3, R3, 0x4 ;  /* 0x0000000403037836 */ /* 0x000fe20000000000 */
[----:B-----5:R-:W-:-:S07]  /*a350*/  DMUL R12, R38, R12 ;  /* 0x0000000c260c7228 */ /* 0x020fce0000000000 */
[----:B------:R1:W-:Y:S04]  /*a360*/  STG.E.64 desc[UR36][R34.64+0x18], R12 ;  /* 0x0000180c22007986 */ /* 0x0003e8000c101b24 */
.L_x_175:
[----:B------:R-:W-:Y:S05]  /*a370*/  @P1 BRA `(.L_x_165) ;  /* 0x0000000c00141947 */ /* 0x000fea0003800000 */
[----:B0-----:R-:W0:Y:S01]  /*a380*/  LDC.64 R14, c[0x0][0x390] ;  /* 0x0000e400ff0e7b82 */ /* 0x001e220000000a00 */
[----:B-1----:R-:W-:-:S05]  /*a390*/  IMAD.WIDE.U32 R6, R3, 0x8, R4 ;  /* 0x0000000803067825 */ /* 0x002fca00078e0004 */
[----:B------:R-:W2:Y:S04]  /*a3a0*/  LDG.E.64.CONSTANT R8, desc[UR36][R6.64] ;  /* 0x0000002406087981 */ /* 0x000ea8000c1e9b00 */
[----:B------:R-:W3:Y:S04]  /*a3b0*/  LDG.E.64.CONSTANT R12, desc[UR36][R6.64+0x8] ;  /* 0x00000824060c7981 */ /* 0x000ee8000c1e9b00 */
[----:B0-----:R-:W2:Y:S02]  /*a3c0*/  LDG.E.64 R4, desc[UR36][R14.64] ;  /* 0x000000240e047981 */ /* 0x001ea4000c1e1b00 */
[----:B--2---:R-:W-:Y:S01]  /*a3d0*/  DMUL R4, R4, R8 ;  /* 0x0000000804047228 */ /* 0x004fe20000000000 */
[----:B------:R-:W-:-:S06]  /*a3e0*/  IMAD.WIDE.U32 R8, R3, 0x8, R36 ;  /* 0x0000000803087825 */ /* 0x000fcc00078e0024 */
[----:B------:R4:W-:Y:S04]  /*a3f0*/  STG.E.64 desc[UR36][R8.64], R4 ;  /* 0x0000000408007986 */ /* 0x0009e8000c101b24 */
[----:B------:R-:W3:Y:S02]  /*a400*/  LDG.E.64 R10, desc[UR36][R14.64] ;  /* 0x000000240e0a7981 */ /* 0x000ee4000c1e1b00 */
[----:B---3--:R-:W-:-:S07]  /*a410*/  DMUL R10, R10, R12 ;  /* 0x0000000c0a0a7228 */ /* 0x008fce0000000000 */
[----:B------:R4:W-:Y:S01]  /*a420*/  STG.E.64 desc[UR36][R8.64+0x8], R10 ;  /* 0x0000080a08007986 */ /* 0x0009e2000c101b24 */
[----:B------:R-:W-:Y:S05]  /*a430*/  BRA `(.L_x_165) ;  /* 0x0000000800e47947 */ /* 0x000fea0003800000 */
.L_x_164:
[----:B------:R-:W0:Y:S02]  /*a440*/  LDCU UR4, c[0x0][0x398] ;  /* 0x00007300ff0477ac */ /* 0x000e240008000800 */
[----:B0-----:R-:W-:-:S09]  /*a450*/  UISETP.NE.AND UP0, UPT, UR4, 0x1, UPT ;  /* 0x000000010400788c */ /* 0x001fd2000bf05270 */
[----:B------:R-:W-:Y:S05]  /*a460*/  BRA.U UP0, `(.L_x_176) ;  /* 0x0000000900787547 */ /* 0x000fea000b800000 */
[----:B------:R-:W0:Y:S02]  /*a470*/  LDC.64 R6, c[0x0][0x390] ;  /* 0x0000e400ff067b82 */ /* 0x000e240000000a00 */
[----:B0-----:R-:W2:Y:S02]  /*a480*/  LDG.E.64 R6, desc[UR36][R6.64] ;  /* 0x0000002406067981 */ /* 0x001ea4000c1e1b00 */
[----:B--2---:R-:W-:-:S14]  /*a490*/  DSETP.NEU.AND P0, PT, R6, 1, PT ;  /* 0x3ff000000600742a */ /* 0x004fdc0003f0d000 */
[----:B------:R-:W-:Y:S05]  /*a4a0*/  @P0 BRA `(.L_x_176) ;  /* 0x0000000800680947 */ /* 0x000fea0003800000 */
[----:B------:R-:W-:-:S13]  /*a4b0*/  ISETP.GE.AND P0, PT, R0, 0x1, PT ;  /* 0x000000010000780c */ /* 0x000fda0003f06270 */
[----:B------:R-:W-:Y:S05]  /*a4c0*/  @!P0 BRA `(.L_x_165) ;  /* 0x0000000800c08947 */ /* 0x000fea0003800000 */
[----:B------:R-:W-:Y:S01]  /*a4d0*/  ISETP.GE.U32.AND P0, PT, R42, 0xf, PT ;  /* 0x0000000f2a00780c */ /* 0x000fe20003f06070 */
[----:B------:R-:W-:Y:S01]  /*a4e0*/  IMAD.MOV.U32 R3, RZ, RZ, RZ ;  /* 0x000000ffff037224 */ /* 0x000fe200078e00ff */
[----:B------:R-:W-:-:S04]  /*a4f0*/  LOP3.LUT R60, R0, 0xf, RZ, 0xc0, !PT ;  /* 0x0000000f003c7812 */ /* 0x000fc800078ec0ff */
[----:B------:R-:W-:-:S07]  /*a500*/  ISETP.NE.AND P1, PT, R60, RZ, PT ;  /* 0x000000ff3c00720c */ /* 0x000fce0003f25270 */
[----:B------:R-:W-:Y:S06]  /*a510*/  @!P0 BRA `(.L_x_177) ;  /* 0x0000000000588947 */ /* 0x000fec0003800000 */
[----:B------:R-:W-:Y:S01]  /*a520*/  LOP3.LUT R3, R0, 0x7ffffff0, RZ, 0xc0, !PT ;  /* 0x7ffffff000037812 */ /* 0x000fe200078ec0ff */
[----:B------:R-:W-:-:S07]  /*a530*/  IMAD.MOV.U32 R8, RZ, RZ, RZ ;  /* 0x000000ffff087224 */ /* 0x000fce00078e00ff */
.L_x_178:
[C---:B0-----:R-:W-:Y:S01]  /*a540*/  IMAD.WIDE.U32 R6, R8.reuse, 0x8, R36 ;  /* 0x0000000808067825 */ /* 0x041fe200078e0024 */
[----:B------:R-:W-:-:S04]  /*a550*/  IADD3 R8, PT, PT, R8, 0x10, RZ ;  /* 0x0000001008087810 */ /* 0x000fc80007ffe0ff */
[----:B------:R0:W-:Y:S01]  /*a560*/  STG.E.64 desc[UR36][R6.64], RZ ;  /* 0x000000ff06007986 */ /* 0x0001e2000c101b24 */
[----:B------:R-:W-:-:S03]  /*a570*/  ISETP.NE.AND P2, PT, R8, R3, PT ;  /* 0x000000030800720c */ /* 0x000fc60003f45270 */
[----:B------:R0:W-:Y:S04]  /*a580*/  STG.E.64 desc[UR36][R6.64+0x8], RZ ;  /* 0x000008ff06007986 */ /* 0x0001e8000c101b24 */
        /* <DEDUP_REMOVED lines=13> */
[----:B------:R0:W-:Y:S01]  /*a660*/  STG.E.64 desc[UR36][R6.64+0x78], RZ ;  /* 0x000078ff06007986 */ /* 0x0001e2000c101b24 */
[----:B------:R-:W-:Y:S05]  /*a670*/  @P2 BRA `(.L_x_178) ;  /* 0xfffffffc00b02947 */ /* 0x000fea000383ffff */
.L_x_177:
[----:B------:R-:W-:Y:S05]  /*a680*/  @!P1 BRA `(.L_x_179) ;  /* 0x0000000000809947 */ /* 0x000fea0003800000 */
[----:B------:R-:W-:Y:S02]  /*a690*/  ISETP.GE.U32.AND P2, PT, R60, 0x8, PT ;  /* 0x000000083c00780c */ /* 0x000fe40003f46070 */
[----:B------:R-:W-:-:S04]  /*a6a0*/  LOP3.LUT R8, R0, 0x7, RZ, 0xc0, !PT ;  /* 0x0000000700087812 */ /* 0x000fc800078ec0ff */
[----:B------:R-:W-:-:S07]  /*a6b0*/  ISETP.NE.AND P3, PT, R8, RZ, PT ;  /* 0x000000ff0800720c */ /* 0x000fce0003f65270 */
[----:B------:R-:W-:Y:S06]  /*a6c0*/  @!P2 BRA `(.L_x_180) ;  /* 0x000000000028a947 */ /* 0x000fec0003800000 */
[----:B0-----:R-:W-:-:S04]  /*a6d0*/  IMAD.WIDE.U32 R6, R3, 0x8, R36 ;  /* 0x0000000803067825 */ /* 0x001fc800078e0024 */
[----:B------:R-:W-:Y:S01]  /*a6e0*/  VIADD R3, R3, 0x8 ;  /* 0x0000000803037836 */ /* 0x000fe20000000000 */
[----:B------:R1:W-:Y:S04]  /*a6f0*/  STG.E.64 desc[UR36][R6.64], RZ ;  /* 0x000000ff06007986 */ /* 0x0003e8000c101b24 */
[----:B------:R1:W-:Y:S04]  /*a700*/  STG.E.64 desc[UR36][R6.64+0x8], RZ ;  /* 0x000008ff06007986 */ /* 0x0003e8000c101b24 */
[----:B------:R1:W-:Y:S04]  /*a710*/  STG.E.64 desc[UR36][R6.64+0x10], RZ ;  /* 0x000010ff06007986 */ /* 0x0003e8000c101b24 */
[----:B------:R1:W-:Y:S04]  /*a720*/  STG.E.64 desc[UR36][R6.64+0x18], RZ ;  /* 0x000018ff06007986 */ /* 0x0003e8000c101b24 */
[----:B------:R1:W-:Y:S04]  /*a730*/  STG.E.64 desc[UR36][R6.64+0x20], RZ ;  /* 0x000020ff06007986 */ /* 0x0003e8000c101b24 */
[----:B------:R1:W-:Y:S04]  /*a740*/  STG.E.64 desc[UR36][R6.64+0x28], RZ ;  /* 0x000028ff06007986 */ /* 0x0003e8000c101b24 */
[----:B------:R1:W-:Y:S04]  /*a750*/  STG.E.64 desc[UR36][R6.64+0x30], RZ ;  /* 0x000030ff06007986 */ /* 0x0003e8000c101b24 */
[----:B------:R1:W-:Y:S02]  /*a760*/  STG.E.64 desc[UR36][R6.64+0x38], RZ ;  /* 0x000038ff06007986 */ /* 0x0003e4000c101b24 */
.L_x_180:
[----:B------:R-:W-:Y:S05]  /*a770*/  @!P3 BRA `(.L_x_179) ;  /* 0x000000000044b947 */ /* 0x000fea0003800000 */
[----:B------:R-:W-:Y:S02]  /*a780*/  ISETP.GE.U32.AND P2, PT, R8, 0x4, PT ;  /* 0x000000040800780c */ /* 0x000fe40003f46070 */
[----:B------:R-:W-:-:S04]  /*a790*/  LOP3.LUT R8, R0, 0x3, RZ, 0xc0, !PT ;  /* 0x0000000300087812 */ /* 0x000fc800078ec0ff */
[----:B------:R-:W-:-:S07]  /*a7a0*/  ISETP.NE.AND P3, PT, R8, RZ, PT ;  /* 0x000000ff0800720c */ /* 0x000fce0003f65270 */
[----:B01----:R-:W-:-:S04]  /*a7b0*/  @P2 IMAD.WIDE.U32 R6, R3, 0x8, R36 ;  /* 0x0000000803062825 */ /* 0x003fc800078e0024 */
[----:B------:R-:W-:Y:S01]  /*a7c0*/  @P2 VIADD R3, R3, 0x4 ;  /* 0x0000000403032836 */ /* 0x000fe20000000000 */
[----:B------:R2:W-:Y:S04]  /*a7d0*/  @P2 STG.E.64 desc[UR36][R6.64], RZ ;  /* 0x000000ff06002986 */ /* 0x0005e8000c101b24 */
[----:B------:R2:W-:Y:S04]  /*a7e0*/  @P2 STG.E.64 desc[UR36][R6.64+0x8], RZ ;  /* 0x000008ff06002986 */ /* 0x0005e8000c101b24 */
[----:B------:R2:W-:Y:S04]  /*a7f0*/  @P2 STG.E.64 desc[UR36][R6.64+0x10], RZ ;  /* 0x000010ff06002986 */ /* 0x0005e8000c101b24 */
[----:B------:R2:W-:Y:S01]  /*a800*/  @P2 STG.E.64 desc[UR36][R6.64+0x18], RZ ;  /* 0x000018ff06002986 */ /* 0x0005e2000c101b24 */
[----:B------:R-:W-:Y:S05]  /*a810*/  @!P3 BRA `(.L_x_179) ;  /* 0x00000000001cb947 */ /* 0x000fea0003800000 */
[----:B------:R-:W-:-:S05]  /*a820*/  UMOV UR4, URZ ;  /* 0x000000ff00047c82 */ /* 0x000fca0008000000 */
.L_x_181:
[----:B--2---:R-:W-:Y:S01]  /*a830*/  IMAD.WIDE.U32 R6, R3, 0x8, R36 ;  /* 0x0000000803067825 */ /* 0x004fe200078e0024 */
[----:B------:R-:W-:-:S03]  /*a840*/  UIADD3 UR4, UPT, UPT, UR4, 0x1, URZ ;  /* 0x0000000104047890 */ /* 0x000fc6000fffe0ff */
[----:B------:R-:W-:Y:S01]  /*a850*/  VIADD R3, R3, 0x1 ;  /* 0x0000000103037836 */ /* 0x000fe20000000000 */
[----:B------:R3:W-:Y:S02]  /*a860*/  STG.E.64 desc[UR36][R6.64], RZ ;  /* 0x000000ff06007986 */ /* 0x0007e4000c101b24 */
[----:B------:R-:W-:-:S13]  /*a870*/  ISETP.NE.AND P2, PT, R8, UR4, PT ;  /* 0x0000000408007c0c */ /* 0x000fda000bf45270 */
[----:B---3--:R-:W-:Y:S05]  /*a880*/  @P2 BRA `(.L_x_181) ;  /* 0xfffffffc00e82947 */ /* 0x008fea000383ffff */
.L_x_179:
[----:B------:R-:W-:Y:S01]  /*a890*/  IMAD.MOV.U32 R3, RZ, RZ, RZ ;  /* 0x000000ffff037224 */ /* 0x000fe200078e00ff */
[----:B------:R-:W-:Y:S06]  /*a8a0*/  @!P0 BRA `(.L_x_182) ;  /* 0x00000000009c8947 */ /* 0x000fec0003800000 */
[----:B------:R-:W-:Y:S01]  /*a8b0*/  HFMA2 R43, -RZ, RZ, 0, 0 ;  /* 0x00000000ff2b7431 */ /* 0x000fe200000001ff */
[----:B------:R-:W-:-:S07]  /*a8c0*/  LOP3.LUT R3, R0, 0x7ffffff0, RZ, 0xc0, !PT ;  /* 0x7ffffff000037812 */ /* 0x000fce00078ec0ff */
.L_x_183:
[----:B------:R-:W-:-:S05]  /*a8d0*/  IMAD.WIDE.U32 R56, R43, 0x8, R4 ;  /* 0x000000082b387825 */ /* 0x000fca00078e0004 */
[----:B0-----:R-:W3:Y:S01]  /*a8e0*/  LDG.E.64.CONSTANT R52, desc[UR36][R56.64] ;  /* 0x0000002438347981 */ /* 0x001ee2000c1e9b00 */
[----:B012---:R-:W-:-:S03]  /*a8f0*/  IMAD.WIDE.U32 R6, R43, 0x8, R36 ;  /* 0x000000082b067825 */ /* 0x007fc600078e0024 */
[----:B------:R-:W2:Y:S04]  /*a900*/  LDG.E.64.CONSTANT R8, desc[UR36][R56.64+0x8] ;  /* 0x0000082438087981 */ /* 0x000ea8000c1e9b00 */
[----:B------:R-:W4:Y:S04]  /*a910*/  LDG.E.64.CONSTANT R10, desc[UR36][R56.64+0x10] ;  /* 0x00001024380a7981 */ /* 0x000f28000c1e9b00 */
[----:B------:R-:W5:Y:S04]  /*a920*/  LDG.E.64.CONSTANT R12, desc[UR36][R56.64+0x18] ;  /* 0x00001824380c7981 */ /* 0x000f68000c1e9b00 */
        /* <DEDUP_REMOVED lines=11> */
[----:B---3--:R0:W-:Y:S04]  /*a9e0*/  STG.E.64 desc[UR36][R6.64], R52 ;  /* 0x0000003406007986 */ /* 0x0081e8000c101b24 */
[----:B0-----:R-:W3:Y:S01]  /*a9f0*/  LDG.E.64.CONSTANT R52, desc[UR36][R56.64+0x68] ;  /* 0x0000682438347981 */ /* 0x001ee2000c1e9b00 */
[----:B------:R-:W-:-:S03]  /*aa00*/  VIADD R43, R43, 0x10 ;  /* 0x000000102b2b7836 */ /* 0x000fc60000000000 */
[----:B--2---:R0:W-:Y:S04]  /*aa10*/  STG.E.64 desc[UR36][R6.64+0x8], R8 ;  /* 0x0000080806007986 */ /* 0x0041e8000c101b24 */
[----:B----4-:R0:W-:Y:S04]  /*aa20*/  STG.E.64 desc[UR36][R6.64+0x10], R10 ;  /* 0x0000100a06007986 */ /* 0x0101e8000c101b24 */
[----:B-----5:R0:W-:Y:S04]  /*aa30*/  STG.E.64 desc[UR36][R6.64+0x18], R12 ;  /* 0x0000180c06007986 */ /* 0x0201e8000c101b24 */
[----:B------:R0:W-:Y:S04]  /*aa40*/  STG.E.64 desc[UR36][R6.64+0x20], R14 ;  /* 0x0000200e06007986 */ /* 0x0001e8000c101b24 */
        /* <DEDUP_REMOVED lines=9> */
[----:B------:R0:W-:Y:S01]  /*aae0*/  STG.E.64 desc[UR36][R6.64+0x78], R58 ;  /* 0x0000783a06007986 */ /* 0x0001e2000c101b24 */
[----:B------:R-:W-:-:S03]  /*aaf0*/  ISETP.NE.AND P0, PT, R43, R3, PT ;  /* 0x000000032b00720c */ /* 0x000fc60003f05270 */
[----:B---3--:R0:W-:Y:S10]  /*ab00*/  STG.E.64 desc[UR36][R6.64+0x68], R52 ;  /* 0x0000683406007986 */ /* 0x0081f4000c101b24 */
[----:B------:R-:W-:Y:S05]  /*ab10*/  @P0 BRA `(.L_x_183) ;  /* 0xfffffffc006c0947 */ /* 0x000fea000383ffff */
.L_x_182:
[----:B------:R-:W-:Y:S05]  /*ab20*/  @!P1 BRA `(.L_x_165) ;  /* 0x0000000400289947 */ /* 0x000fea0003800000 */
[----:B------:R-:W-:Y:S02]  /*ab30*/  ISETP.GE.U32.AND P0, PT, R60, 0x8, PT ;  /* 0x000000083c00780c */ /* 0x000fe40003f06070 */
[----:B------:R-:W-:-:S04]  /*ab40*/  LOP3.LUT R43, R0, 0x7, RZ, 0xc0, !PT ;  /* 0x00000007002b7812 */ /* 0x000fc800078ec0ff */
[----:B------:R-:W-:-:S07]  /*ab50*/  ISETP.NE.AND P1, PT, R43, RZ, PT ;  /* 0x000000ff2b00720c */ /* 0x000fce0003f25270 */
[----:B------:R-:W-:Y:S06]  /*ab60*/  @!P0 BRA `(.L_x_184) ;  /* 0x00000000004c8947 */ /* 0x000fec0003800000 */
[----:B012---:R-:W-:-:S05]  /*ab70*/  IMAD.WIDE.U32 R6, R3, 0x8, R4 ;  /* 0x0000000803067825 */ /* 0x007fca00078e0004 */
[----:B------:R-:W2:Y:S04]  /*ab80*/  LDG.E.64.CONSTANT R8, desc[UR36][R6.64] ;  /* 0x0000002406087981 */ /* 0x000ea8000c1e9b00 */
[----:B------:R-:W3:Y:S04]  /*ab90*/  LDG.E.64.CONSTANT R12, desc[UR36][R6.64+0x8] ;  /* 0x00000824060c7981 */ /* 0x000ee8000c1e9b00 */
[----:B------:R-:W4:Y:S04]  /*aba0*/  LDG.E.64.CONSTANT R14, desc[UR36][R6.64+0x10] ;  /* 0x00001024060e7981 */ /* 0x000f28000c1e9b00 */
[----:B------:R-:W5:Y:S04]  /*abb0*/  LDG.E.64.CONSTANT R20, desc[UR36][R6.64+0x18] ;  /* 0x0000182406147981 */ /* 0x000f68000c1e9b00 */
[----:B------:R-:W5:Y:S04]  /*abc0*/  LDG.E.64.CONSTANT R34, desc[UR36][R6.64+0x20] ;  /* 0x0000202406227981 */ /* 0x000f68000c1e9b00 */
[----:B------:R-:W5:Y:S04]  /*abd0*/  LDG.E.64.CONSTANT R38, desc[UR36][R6.64+0x28] ;  /* 0x0000282406267981 */ /* 0x000f68000c1e9b00 */
[----:B------:R-:W5:Y:S04]  /*abe0*/  LDG.E.64.CONSTANT R40, desc[UR36][R6.64+0x30] ;  /* 0x0000302406287981 */ /* 0x000f68000c1e9b00 */
[----:B------:R-:W5:Y:S01]  /*abf0*/  LDG.E.64.CONSTANT R44, desc[UR36][R6.64+0x38] ;  /* 0x00003824062c7981 */ /* 0x000f62000c1e9b00 */
[----:B------:R-:W-:-:S04]  /*ac00*/  IMAD.WIDE.U32 R10, R3, 0x8, R36 ;  /* 0x00000008030a7825 */ /* 0x000fc800078e0024 */
[----:B------:R-:W-:Y:S01]  /*ac10*/  VIADD R3, R3, 0x8 ;  /* 0x0000000803037836 */ /* 0x000fe20000000000 */
[----:B--2---:R0:W-:Y:S04]  /*ac20*/  STG.E.64 desc[UR36][R10.64], R8 ;  /* 0x000000080a007986 */ /* 0x0041e8000c101b24 */
[----:B---3--:R0:W-:Y:S04]  /*ac30*/  STG.E.64 desc[UR36][R10.64+0x8], R12 ;  /* 0x0000080c0a007986 */ /* 0x0081e8000c101b24 */
[----:B----4-:R0:W-:Y:S04]  /*ac40*/  STG.E.64 desc[UR36][R10.64+0x10], R14 ;  /* 0x0000100e0a007986 */ /* 0x0101e8000c101b24 */
[----:B-----5:R0:W-:Y:S04]  /*ac50*/  STG.E.64 desc[UR36][R10.64+0x18], R20 ;  /* 0x000018140a007986 */ /* 0x0201e8000c101b24 */
[----:B------:R0:W-:Y:S04]  /*ac60*/  STG.E.64 desc[UR36][R10.64+0x20], R34 ;  /* 0x000020220a007986 */ /* 0x0001e8000c101b24 */
[----:B------:R0:W-:Y:S04]  /*ac70*/  STG.E.64 desc[UR36][R10.64+0x28], R38 ;  /* 0x000028260a007986 */ /* 0x0001e8000c101b24 */
[----:B------:R0:W-:Y:S04]  /*ac80*/  STG.E.64 desc[UR36][R10.64+0x30], R40 ;  /* 0x000030280a007986 */ /* 0x0001e8000c101b24 */
[----:B------:R0:W-:Y:S02]  /*ac90*/  STG.E.64 desc[UR36][R10.64+0x38], R44 ;  /* 0x0000382c0a007986 */ /* 0x0001e4000c101b24 */
.L_x_184:
        /* <DEDUP_REMOVED lines=9> */
[----:B------:R-:W5:Y:S01]  /*ad30*/  LDG.E.64.CONSTANT R20, desc[UR36][R6.64+0x18] ;  /* 0x0000182406147981 */ /* 0x000f62000c1e9b00 */
[----:B------:R-:W-:-:S04]  /*ad40*/  IMAD.WIDE.U32 R10, R3, 0x8, R36 ;  /* 0x00000008030a7825 */ /* 0x000fc800078e0024 */
[----:B------:R-:W-:Y:S01]  /*ad50*/  VIADD R3, R3, 0x4 ;  /* 0x0000000403037836 */ /* 0x000fe20000000000 */
[----:B--2---:R0:W-:Y:S04]  /*ad60*/  STG.E.64 desc[UR36][R10.64], R8 ;  /* 0x000000080a007986 */ /* 0x0041e8000c101b24 */
[----:B---3--:R0:W-:Y:S04]  /*ad70*/  STG.E.64 desc[UR36][R10.64+0x8], R12 ;  /* 0x0000080c0a007986 */ /* 0x0081e8000c101b24 */
[----:B----4-:R0:W-:Y:S04]  /*ad80*/  STG.E.64 desc[UR36][R10.64+0x10], R14 ;  /* 0x0000100e0a007986 */ /* 0x0101e8000c101b24 */
[----:B-----5:R0:W-:Y:S02]  /*ad90*/  STG.E.64 desc[UR36][R10.64+0x18], R20 ;  /* 0x000018140a007986 */ /* 0x0201e4000c101b24 */
.L_x_185:
[----:B------:R-:W-:Y:S05]  /*ada0*/  @!P1 BRA `(.L_x_165) ;  /* 0x0000000000889947 */ /* 0x000fea0003800000 */
[----:B------:R-:W-:-:S05]  /*adb0*/  UMOV UR4, URZ ;  /* 0x000000ff00047c82 */ /* 0x000fca0008000000 */
.L_x_186:
[----:B0123--:R-:W-:-:S06]  /*adc0*/  IMAD.WIDE.U32 R6, R3, 0x8, R4 ;  /* 0x0000000803067825 */ /* 0x00ffcc00078e0004 */
[----:B------:R-:W2:Y:S01]  /*add0*/  LDG.E.64.CONSTANT R6, desc[UR36][R6.64] ;  /* 0x0000002406067981 */ /* 0x000ea2000c1e9b00 */
[----:B------:R-:W-:Y:S01]  /*ade0*/  IMAD.WIDE.U32 R8, R3, 0x8, R36 ;  /* 0x0000000803087825 */ /* 0x000fe200078e0024 */
[----:B------:R-:W-:-:S03]  /*adf0*/  UIADD3 UR4, UPT, UPT, UR4, 0x1, URZ ;  /* 0x0000000104047890 */ /* 0x000fc6000fffe0ff */
[----:B------:R-:W-:-:S03]  /*ae00*/  VIADD R3, R3, 0x1 ;  /* 0x0000000103037836 */ /* 0x000fc60000000000 */
[----:B------:R-:W-:Y:S01]  /*ae10*/  ISETP.NE.AND P0, PT, R0, UR4, PT ;  /* 0x0000000400007c0c */ /* 0x000fe2000bf05270 */
[----:B--2---:R3:W-:-:S12]  /*ae20*/  STG.E.64 desc[UR36][R8.64], R6 ;  /* 0x0000000608007986 */ /* 0x0047d8000c101b24 */
[----:B------:R-:W-:Y:S05]  /*ae30*/  @P0 BRA `(.L_x_186) ;  /* 0xfffffffc00e00947 */ /* 0x000fea000383ffff */
[----:B------:R-:W-:Y:S05]  /*ae40*/  BRA `(.L_x_165) ;  /* 0x0000000000607947 */ /* 0x000fea0003800000 */
.L_x_176:
[----:B------:R-:W-:Y:S01]  /*ae50*/  MOV R0, 0x200 ;  /* 0x0000020000007802 */ /* 0x000fe20000000f00 */
[----:B------:R-:W0:Y:S01]  /*ae60*/  LDCU.64 UR4, c[0x4][0x180] ;  /* 0x01003000ff0477ac */ /* 0x000e220008000a00 */
[----:B------:R-:W-:Y:S02]  /*ae70*/  CS2R R6, SRZ ;  /* 0x0000000000067805 */ /* 0x000fe4000001ff00 */
[----:B------:R1:W2:Y:S01]  /*ae80*/  LDC.64 R8, c[0x4][R0] ;  /* 0x0100000000087b82 */ /* 0x0002a20000000a00 */
[----:B0-----:R-:W-:Y:S01]  /*ae90*/  MOV R4, UR4 ;  /* 0x0000000400047c02 */ /* 0x001fe20008000f00 */
[----:B-1----:R-:W-:-:S07]  /*aea0*/  IMAD.U32 R5, RZ, RZ, UR5 ;  /* 0x00000005ff057e24 */ /* 0x002fce000f8e00ff */
[----:B------:R-:W-:-:S07]  /*aeb0*/  LEPC R20, `(.L_x_187) ;  /* 0x000000001014794e */ /* 0x000fce0000000000 */
[----:B--2---:R-:W-:Y:S05]  /*aec0*/  CALL.ABS.NOINC R8 ;  /* 0x0000000008007343 */ /* 0x004fea0003c00000 */
.L_x_187:
        /* <DEDUP_REMOVED lines=9> */
[----:B------:R-:W-:-:S02]  /*af60*/  IMAD.U32 R5, RZ, RZ, UR5 ;  /* 0x00000005ff057e24 */ /* 0x000fc4000f8e00ff */
[----:B---3--:R-:W-:Y:S01]  /*af70*/  IMAD.U32 R6, RZ, RZ, UR8 ;  /* 0x00000008ff067e24 */ /* 0x008fe2000f8e00ff */
[----:B------:R-:W-:Y:S01]  /*af80*/  MOV R7, UR9 ;  /* 0x0000000900077c02 */ /* 0x000fe20008000f00 */
[----:B----4-:R-:W-:Y:S02]  /*af90*/  IMAD.U32 R10, RZ, RZ, UR6 ;  /* 0x00000006ff0a7e24 */ /* 0x010fe4000f8e00ff */
[----:B-1----:R-:W-:-:S07]  /*afa0*/  IMAD.U32 R11, RZ, RZ, UR7 ;  /* 0x00000007ff0b7e24 */ /* 0x002fce000f8e00ff */
[----:B------:R-:W-:-:S07]  /*afb0*/  LEPC R20, `(.L_x_165) ;  /* 0x000000001014794e */ /* 0x000fce0000000000 */
[----:B--2---:R-:W-:Y:S05]  /*afc0*/  CALL.ABS.NOINC R14 ;  /* 0x000000000e007343 */ /* 0x004fea0003c00000 */
.L_x_165:
[----:B------:R-:W5:Y:S01]  /*afd0*/  LDCU UR4, c[0x0][0x39c] ;  /* 0x00007380ff0477ac */ /* 0x000f620008000800 */
[----:B------:R-:W2:Y:S08]  /*afe0*/  LDC R3, c[0x0][0x3b8] ;  /* 0x0000ee00ff037b82 */ /* 0x000eb00000000800 */
[----:B01----:R-:W2:Y:S01]  /*aff0*/  LDC.64 R34, c[0x0][0x3b0] ;  /* 0x0000ec00ff227b82 */ /* 0x003ea20000000a00 */
[----:B-----5:R-:W-:Y:S01]  /*b000*/  UISETP.NE.AND UP0, UPT, UR4, 0x2, UPT ;  /* 0x000000020400788c */ /* 0x020fe2000bf05270 */
[----:B--2---:R-:W-:-:S08]  /*b010*/  IMAD.WIDE R34, R3, 0x8, R34 ;  /* 0x0000000803227825 */ /* 0x004fd000078e0222 */
[----:B------:R-:W-:Y:S05]  /*b020*/  BRA.U UP0, `(.L_x_188) ;  /* 0x0000004900dc7547 */ /* 0x000fea000b800000 */
[----:B------:R-:W0:Y:S02]  /*b030*/  LDCU UR4, c[0x0][0x3a8] ;  /* 0x00007500ff0477ac */ /* 0x000e240008000800 */
[----:B0-----:R-:W-:-:S05]  /*b040*/  VIADD R0, R3, UR4 ;  /* 0x0000000403007c36 */ /* 0x001fca0008000000 */
[----:B------:R-:W-:-:S13]  /*b050*/  ISETP.GE.AND P0, PT, R0, 0x3, PT ;  /* 0x000000030000780c */ /* 0x000fda0003f06270 */
[----:B------:R-:W-:Y:S05]  /*b060*/  @!P0 BRA `(.L_x_189) ;  /* 0x0000004800688947 */ /* 0x000fea0003800000 */
[----:B------:R-:W-:-:S13]  /*b070*/  ISETP.NE.AND P0, PT, R3, 0x1, PT ;  /* 0x000000010300780c */ /* 0x000fda0003f05270 */
[----:B------:R-:W-:Y:S05]  /*b080*/  @!P0 BRA `(.L_x_190) ;  /* 0x0000000000608947 */ /* 0x000fea0003800000 */
[----:B------:R-:W-:Y:S01]  /*b090*/  MOV R0, 0x200 ;  /* 0x0000020000007802 */ /* 0x000fe20000000f00 */
[----:B------:R-:W0:Y:S01]  /*b0a0*/  LDCU.64 UR4, c[0x4][0x198] ;  /* 0x01003300ff0477ac */ /* 0x000e220008000a00 */
[----:B---3--:R-:W-:Y:S02]  /*b0b0*/  CS2R R6, SRZ ;  /* 0x0000000000067805 */ /* 0x008fe4000001ff00 */
[----:B----4-:R1:W2:Y:S01]  /*b0c0*/  LDC.64 R8, c[0x4][R0] ;  /* 0x0100000000087b82 */ /* 0x0102a20000000a00 */
[----:B0-----:R-:W-:Y:S02]  /*b0d0*/  IMAD.U32 R4, RZ, RZ, UR4 ;  /* 0x00000004ff047e24 */ /* 0x001fe4000f8e00ff */
[----:B-1----:R-:W-:-:S07]  /*b0e0*/  IMAD.U32 R5, RZ, RZ, UR5 ;  /* 0x00000005ff057e24 */ /* 0x002fce000f8e00ff */
[----:B------:R-:W-:-:S07]  /*b0f0*/  LEPC R20, `(.L_x_191) ;  /* 0x000000001014794e */ /* 0x000fce0000000000 */
[----:B--2---:R-:W-:Y:S05]  /*b100*/  CALL.ABS.NOINC R8 ;  /* 0x0000000008007343 */ /* 0x004fea0003c00000 */
.L_x_191:
[----:B------:R-:W-:Y:S01]  /*b110*/  MOV R0, 0x218 ;  /* 0x0000021800007802 */ /* 0x000fe20000000f00 */
[----:B------:R-:W0:Y:S01]  /*b120*/  LDCU.64 UR6, c[0x4][0x188] ;  /* 0x01003100ff0677ac */ /* 0x000e220008000a00 */
[----:B------:R-:W-:Y:S02]  /*b130*/  HFMA2 R8, -RZ, RZ, 0, 8.70227813720703125e-06 ;  /* 0x00000092ff087431 */ /* 0x000fe400000001ff */
        /* <DEDUP_REMOVED lines=13> */
.L_x_190:
[----:B---3--:R-:W0:Y:S02]  /*b210*/  LDC R7, c[0x0][0x3a8] ;  /* 0x0000ea00ff077b82 */ /* 0x008e240000000800 */
[----:B0-----:R-:W-:-:S13]  /*b220*/  ISETP.NE.AND P0, PT, R7, 0x1, PT ;  /* 0x000000010700780c */ /* 0x001fda0003f05270 */
[----:B------:R-:W-:Y:S05]  /*b230*/  @P0 BRA `(.L_x_192) ;  /* 0x0000000800200947 */ /* 0x000fea0003800000 */
[----:B----4-:R-:W0:Y:S02]  /*b240*/  LDC.64 R4, c[0x0][0x3a0] ;  /* 0x0000e800ff047b82 */ /* 0x010e240000000a00 */
[----:B0-----:R-:W2:Y:S02]  /*b250*/  LDG.E.64 R4, desc[UR36][R4.64] ;  /* 0x0000002404047981 */ /* 0x001ea4000c1e1b00 */
[----:B--2---:R-:W-:-:S14]  /*b260*/  DSETP.NEU.AND P0, PT, R4, 1, PT ;  /* 0x3ff000000400742a */ /* 0x004fdc0003f0d000 */
[----:B------:R-:W-:Y:S05]  /*b270*/  @P0 BRA `(.L_x_192) ;  /* 0x0000000800100947 */ /* 0x000fea0003800000 */
[----:B------:R-:W0:Y:S02]  /*b280*/  LDCU UR4, c[0x0][0x388] ;  /* 0x00007100ff0477ac */ /* 0x000e240008000800 */
[----:B0-----:R-:W-:-:S09]  /*b290*/  UISETP.GE.AND UP0, UPT, UR4, 0x1, UPT ;  /* 0x000000010400788c */ /* 0x001fd2000bf06270 */
[----:B------:R-:W-:Y:S05]  /*b2a0*/  BRA.U !UP0, `(.L_x_193) ;  /* 0x0000001d08647547 */ /* 0x000fea000b800000 */
[C---:B------:R-:W-:Y:S01]  /*b2b0*/  ISETP.GE.U32.AND P0, PT, R42.reuse, 0xe, PT ;  /* 0x0000000e2a00780c */ /* 0x040fe20003f06070 */
[----:B------:R-:W-:Y:S01]  /*b2c0*/  IMAD.MOV.U32 R3, RZ, RZ, RZ ;  /* 0x000000ffff037224 */ /* 0x000fe200078e00ff */
[----:B------:R-:W-:-:S04]  /*b2d0*/  LEA.HI R0, R42, 0x1, RZ, 0x1f ;  /* 0x000000012a007811 */ /* 0x000fc800078ff8ff */
[----:B------:R-:W-:-:S04]  /*b2e0*/  LOP3.LUT R40, R0, 0x7, RZ, 0xc0, !PT ;  /* 0x0000000700287812 */ /* 0x000fc800078ec0ff */
[----:B------:R-:W-:-:S03]  /*b2f0*/  ISETP.NE.AND P1, PT, R40, RZ, PT ;  /* 0x000000ff2800720c */ /* 0x000fc60003f25270 */
[----:B------:R-:W-:Y:S10]  /*b300*/  @!P0 BRA `(.L_x_194) ;  /* 0x0000000000f08947 */ /* 0x000ff40003800000 */
[----:B------:R-:W-:Y:S01]  /*b310*/  BSSY.RECONVERGENT B0, `(.L_x_194) ;  /* 0x000003b000007945 */ /* 0x000fe20003800200 */
[----:B------:R-:W-:Y:S01]  /*b320*/  LOP3.LUT R8, R0, 0x7ffffff8, RZ, 0xc0, !PT ;  /* 0x7ffffff800087812 */ /* 0x000fe200078ec0ff */
[----:B------:R-:W-:Y:S01]  /*b330*/  IMAD.MOV.U32 R3, RZ, RZ, RZ ;  /* 0x000000ffff037224 */ /* 0x000fe200078e00ff */
[----:B------:R-:W-:-:S07]  /*b340*/  MOV R9, RZ ;  /* 0x000000ff00097202 */ /* 0x000fce0000000f00 */
.L_x_195:
[C---:B------:R-:W-:Y:S01]  /*b350*/  IMAD.WIDE.U32 R4, R3.reuse, 0x8, R36 ;  /* 0x0000000803047825 */ /* 0x040fe200078e0024 */
[----:B------:R-:W0:Y:S04]  /*b360*/  LDCU.64 UR4, c[0x3][0x60] ;  /* 0x00c00c00ff0477ac */ /* 0x000e280008000a00 */
[----:B-1----:R-:W0:Y:S02]  /*b370*/  LDG.E.64 R6, desc[UR36][R4.64] ;  /* 0x0000002404067981 */ /* 0x002e24000c1e1b00 */
[----:B0-----:R-:W-:Y:S01]  /*b380*/  DMUL R10, R6, UR4 ;  /* 0x00000004060a7c28 */ /* 0x001fe20008000000 */
[----:B------:R-:W-:-:S06]  /*b390*/  IMAD.WIDE.U32 R6, R3, 0x8, R16 ;  /* 0x0000000803067825 */ /* 0x000fcc00078e0010 */
[----:B------:R0:W-:Y:S04]  /*b3a0*/  ST.E.64 desc[UR36][R6.64], R10 ;  /* 0x0000000a06007985 */ /* 0x0001e8000c101b24 */
[----:B------:R-:W2:Y:S02]  /*b3b0*/  LDG.E.64 R12, desc[UR36][R4.64+0x8] ;  /* 0x00000824040c7981 */ /* 0x000ea4000c1e1b00 */
[----:B--2---:R-:W-:-:S07]  /*b3c0*/  DMUL R12, R12, UR4 ;  /* 0x000000040c0c7c28 */ /* 0x004fce0008000000 */
[----:B------:R1:W-:Y:S04]  /*b3d0*/  ST.E.64 desc[UR36][R6.64+0x8], R12 ;  /* 0x0000080c06007985 */ /* 0x0003e8000c101b24 */
[----:B------:R-:W2:Y:S02]  /*b3e0*/  LDG.E.64 R14, desc[UR36][R4.64+0x10] ;  /* 0x00001024040e7981 */ /* 0x000ea4000c1e1b00 */
[----:B--2---:R-:W-:-:S07]  /*b3f0*/  DMUL R14, R14, UR4 ;  /* 0x000000040e0e7c28 */ /* 0x004fce0008000000 */
[----:B------:R2:W-:Y:S04]  /*b400*/  ST.E.64 desc[UR36][R6.64+0x10], R14 ;  /* 0x0000100e06007985 */ /* 0x0005e8000c101b24 */
[----:B------:R-:W3:Y:S02]  /*b410*/  LDG.E.64 R20, desc[UR36][R4.64+0x18] ;  /* 0x0000182404147981 */ /* 0x000ee4000c1e1b00 */
[----:B---3--:R-:W-:-:S07]  /*b420*/  DMUL R20, R20, UR4 ;  /* 0x0000000414147c28 */ /* 0x008fce0008000000 */
[----:B------:R3:W-:Y:S04]  /*b430*/  ST.E.64 desc[UR36][R6.64+0x18], R20 ;  /* 0x0000181406007985 */ /* 0x0007e8000c101b24 */
[----:B------:R-:W4:Y:S02]  /*b440*/  LDG.E.64 R38, desc[UR36][R4.64+0x20] ;  /* 0x0000202404267981 */ /* 0x000f24000c1e1b00 */
[----:B----4-:R-:W-:-:S07]  /*b450*/  DMUL R38, R38, UR4 ;  /* 0x0000000426267c28 */ /* 0x010fce0008000000 */
[----:B------:R4:W-:Y:S04]  /*b460*/  ST.E.64 desc[UR36][R6.64+0x20], R38 ;  /* 0x0000202606007985 */ /* 0x0009e8000c101b24 */
[----:B0-----:R-:W5:Y:S02]  /*b470*/  LDG.E.64 R10, desc[UR36][R4.64+0x28] ;  /* 0x00002824040a7981 */ /* 0x001f64000c1e1b00 */
[----:B-----5:R-:W-:-:S07]  /*b480*/  DMUL R10, R10, UR4 ;  /* 0x000000040a0a7c28 */ /* 0x020fce0008000000 */
[----:B------:R0:W-:Y:S04]  /*b490*/  ST.E.64 desc[UR36][R6.64+0x28], R10 ;  /* 0x0000280a06007985 */ /* 0x0001e8000c101b24 */
[----:B-1----:R-:W5:Y:S02]  /*b4a0*/  LDG.E.64 R12, desc[UR36][R4.64+0x30] ;  /* 0x00003024040c7981 */ /* 0x002f64000c1e1b00 */
[----:B-----5:R-:W-:-:S07]  /*b4b0*/  DMUL R12, R12, UR4 ;  /* 0x000000040c0c7c28 */ /* 0x020fce0008000000 */
[----:B------:R1:W-:Y:S04]  /*b4c0*/  ST.E.64 desc[UR36][R6.64+0x30], R12 ;  /* 0x0000300c06007985 */ /* 0x0003e8000c101b24 */
[----:B--2---:R-:W2:Y:S02]  /*b4d0*/  LDG.E.64 R14, desc[UR36][R4.64+0x38] ;  /* 0x00003824040e7981 */ /* 0x004ea4000c1e1b00 */
[----:B--2---:R-:W-:-:S07]  /*b4e0*/  DMUL R14, R14, UR4 ;  /* 0x000000040e0e7c28 */ /* 0x004fce0008000000 */
[----:B------:R2:W-:Y:S04]  /*b4f0*/  ST.E.64 desc[UR36][R6.64+0x38], R14 ;  /* 0x0000380e06007985 */ /* 0x0005e8000c101b24 */
[----:B---3--:R-:W3:Y:S02]  /*b500*/  LDG.E.64 R20, desc[UR36][R4.64+0x40] ;  /* 0x0000402404147981 */ /* 0x008ee4000c1e1b00 */
[----:B---3--:R-:W-:-:S07]  /*b510*/  DMUL R20, R20, UR4 ;  /* 0x0000000414147c28 */ /* 0x008fce0008000000 */
[----:B------:R3:W-:Y:S04]  /*b520*/  ST.E.64 desc[UR36][R6.64+0x40], R20 ;  /* 0x0000401406007985 */ /* 0x0007e8000c101b24 */
[----:B----4-:R-:W4:Y:S02]  /*b530*/  LDG.E.64 R38, desc[UR36][R4.64+0x48] ;  /* 0x0000482404267981 */ /* 0x010f24000c1e1b00 */
        /* <DEDUP_REMOVED lines=11> */
[----:B---3--:R-:W2:Y:S02]  /*b5f0*/  LDG.E.64 R20, desc[UR36][R4.64+0x68] ;  /* 0x0000682404147981 */ /* 0x008ea4000c1e1b00 */
[----:B--2---:R-:W-:-:S07]  /*b600*/  DMUL R20, R20, UR4 ;  /* 0x0000000414147c28 */ /* 0x004fce0008000000 */
[----:B------:R1:W-:Y:S04]  /*b610*/  ST.E.64 desc[UR36][R6.64+0x68], R20 ;  /* 0x0000681406007985 */ /* 0x0003e8000c101b24 */
[----:B----4-:R-:W2:Y:S02]  /*b620*/  LDG.E.64 R38, desc[UR36][R4.64+0x70] ;  /* 0x0000702404267981 */ /* 0x010ea4000c1e1b00 */
[----:B--2---:R-:W-:-:S07]  /*b630*/  DMUL R38, R38, UR4 ;  /* 0x0000000426267c28 */ /* 0x004fce0008000000 */
[----:B------:R1:W-:Y:S04]  /*b640*/  ST.E.64 desc[UR36][R6.64+0x70], R38 ;  /* 0x0000702606007985 */ /* 0x0003e8000c101b24 */
[----:B0-----:R-:W2:Y:S01]  /*b650*/  LDG.E.64 R10, desc[UR36][R4.64+0x78] ;  /* 0x00007824040a7981 */ /* 0x001ea2000c1e1b00 */
[----:B------:R-:W-:Y:S02]  /*b660*/  VIADD R9, R9, 0x8 ;  /* 0x0000000809097836 */ /* 0x000fe40000000000 */
[----:B------:R-:W-:-:S03]  /*b670*/  VIADD R3, R3, 0x10 ;  /* 0x0000001003037836 */ /* 0x000fc60000000000 */
[----:B------:R-:W-:Y:S01]  /*b680*/  ISETP.NE.AND P0, PT, R9, R8, PT ;  /* 0x000000080900720c */ /* 0x000fe20003f05270 */
[----:B--2---:R-:W-:-:S07]  /*b690*/  DMUL R10, R10, UR4 ;  /* 0x000000040a0a7c28 */ /* 0x004fce0008000000 */
[----:B------:R1:W-:Y:S05]  /*b6a0*/  ST.E.64 desc[UR36][R6.64+0x78], R10 ;  /* 0x0000780a06007985 */ /* 0x0003ea000c101b24 */
[----:B------:R-:W-:Y:S05]  /*b6b0*/  @P0 BRA `(.L_x_195) ;  /* 0xfffffffc00240947 */ /* 0x000fea000383ffff */
[----:B------:R-:W-:Y:S05]  /*b6c0*/  BSYNC.RECONVERGENT B0 ;  /* 0x0000000000007941 */ /* 0x000fea0003800200 */
.L_x_194:
[----:B------:R-:W-:Y:S05]  /*b6d0*/  @!P1 BRA `(.L_x_193) ;  /* 0x0000001800589947 */ /* 0x000fea0003800000 */
[----:B------:R-:W-:Y:S02]  /*b6e0*/  ISETP.GE.U32.AND P0, PT, R40, 0x4, PT ;  /* 0x000000042800780c */ /* 0x000fe40003f06070 */
[----:B------:R-:W-:-:S11]  /*b6f0*/  LOP3.LUT P1, R0, R0, 0x3, RZ, 0xc0, !PT ;  /* 0x0000000300007812 */ /* 0x000fd6000782c0ff */
[----:B------:R-:W-:Y:S05]  /*b700*/  @!P0 BRA `(.L_x_196) ;  /* 0x0000000000708947 */ /* 0x000fea0003800000 */
[C---:B-1----:R-:W-:Y:S01]  /*b710*/  IMAD.WIDE.U32 R6, R3.reuse, 0x8, R36 ;  /* 0x0000000803067825 */ /* 0x042fe200078e0024 */
[----:B------:R-:W0:Y:S04]  /*b720*/  LDCU.64 UR4, c[0x3][0x60] ;  /* 0x00c00c00ff0477ac */ /* 0x000e280008000a00 */
[----:B------:R-:W0:Y:S02]  /*b730*/  LDG.E.64 R4, desc[UR36][R6.64] ;  /* 0x0000002406047981 */ /* 0x000e24000c1e1b00 */
        /* <DEDUP_REMOVED lines=15> */
[----:B0-----:R-:W4:Y:S02]  /*b830*/  LDG.E.64 R8, desc[UR36][R6.64+0x28] ;  /* 0x0000282406087981 */ /* 0x001f24000c1e1b00 */
[----:B----4-:R-:W-:-:S07]  /*b840*/  DMUL R8, R8, UR4 ;  /* 0x0000000408087c28 */ /* 0x010fce0008000000 */
[----:B------:R3:W-:Y:S04]  /*b850*/  ST.E.64 desc[UR36][R4.64+0x28], R8 ;  /* 0x0000280804007985 */ /* 0x0007e8000c101b24 */
[----:B-1----:R-:W4:Y:S02]  /*b860*/  LDG.E.64 R10, desc[UR36][R6.64+0x30] ;  /* 0x00003024060a7981 */ /* 0x002f24000c1e1b00 */
[----:B----4-:R-:W-:-:S07]  /*b870*/  DMUL R10, R10, UR4 ;  /* 0x000000040a0a7c28 */ /* 0x010fce0008000000 */
[----:B------:R3:W-:Y:S04]  /*b880*/  ST.E.64 desc[UR36][R4.64+0x30], R10 ;  /* 0x0000300a04007985 */ /* 0x0007e8000c101b24 */
[----:B--2---:R-:W2:Y:S01]  /*b890*/  LDG.E.64 R12, desc[UR36][R6.64+0x38] ;  /* 0x00003824060c7981 */ /* 0x004ea2000c1e1b00 */
[----:B------:R-:W-:Y:S01]  /*b8a0*/  VIADD R3, R3, 0x8 ;  /* 0x0000000803037836 */ /* 0x000fe20000000000 */
[----:B--2---:R-:W-:-:S07]  /*b8b0*/  DMUL R12, R12, UR4 ;  /* 0x000000040c0c7c28 */ /* 0x004fce0008000000 */
[----:B------:R3:W-:Y:S04]  /*b8c0*/  ST.E.64 desc[UR36][R4.64+0x38], R12 ;  /* 0x0000380c04007985 */ /* 0x0007e8000c101b24 */
.L_x_196:
[----:B------:R-:W-:Y:S05]  /*b8d0*/  @!P1 BRA `(.L_x_193) ;  /* 0x0000001400d89947 */ /* 0x000fea0003800000 */
[----:B------:R-:W-:Y:S02]  /*b8e0*/  ISETP.NE.AND P0, PT, R0, 0x1, PT ;  /* 0x000000010000780c */ /* 0x000fe40003f05270 */
[----:B------:R-:W-:-:S11]  /*b8f0*/  LOP3.LUT P1, RZ, R42, 0x2, RZ, 0xc0, !PT ;  /* 0x000000022aff7812 */ /* 0x000fd6000782c0ff */
[----:B------:R-:W-:Y:S05]  /*b900*/  @!P0 BRA `(.L_x_197) ;  /* 0x0000000000408947 */ /* 0x000fea0003800000 */
[C---:B-1-3--:R-:W-:Y:S01]  /*b910*/  IMAD.WIDE.U32 R12, R3.reuse, 0x8, R36 ;  /* 0x00000008030c7825 */ /* 0x04afe200078e0024 */
[----:B------:R-:W0:Y:S04]  /*b920*/  LDCU.64 UR4, c[0x3][0x60] ;  /* 0x00c00c00ff0477ac */ /* 0x000e280008000a00 */
[----:B------:R-:W0:Y:S01]  /*b930*/  LDG.E.64 R4, desc[UR36][R12.64] ;  /* 0x000000240c047981 */ /* 0x000e22000c1e1b00 */
[----:B------:R-:W-:Y:S01]  /*b940*/  IMAD.WIDE.U32 R14, R3, 0x8, R16 ;  /* 0x00000008030e7825 */ /* 0x000fe200078e0010 */
[----:B0-----:R-:W-:-:S07]  /*b950*/  DMUL R4, R4, UR4 ;  /* 0x0000000404047c28 */ /* 0x001fce0008000000 */
[----:B------:R0:W-:Y:S04]  /*b960*/  ST.E.64 desc[UR36][R14.64], R4 ;  /* 0x000000040e007985 */ /* 0x0001e8000c101b24 */
[----:B------:R-:W2:Y:S02]  /*b970*/  LDG.E.64 R6, desc[UR36][R12.64+0x8] ;  /* 0x000008240c067981 */ /* 0x000ea4000c1e1b00 */
[----:B--2---:R-:W-:-:S07]  /*b980*/  DMUL R6, R6, UR4 ;  /* 0x0000000406067c28 */ /* 0x004fce0008000000 */
[----:B------:R0:W-:Y:S04]  /*b990*/  ST.E.64 desc[UR36][R14.64+0x8], R6 ;  /* 0x000008060e007985 */ /* 0x0001e8000c101b24 */
[----:B------:R-:W2:Y:S02]  /*b9a0*/  LDG.E.64 R8, desc[UR36][R12.64+0x10] ;  /* 0x000010240c087981 */ /* 0x000ea4000c1e1b00 */
[----:B--2---:R-:W-:-:S07]  /*b9b0*/  DMUL R8, R8, UR4 ;  /* 0x0000000408087c28 */ /* 0x004fce0008000000 */
[----:B------:R0:W-:Y:S04]  /*b9c0*/  ST.E.64 desc[UR36][R14.64+0x10], R8 ;  /* 0x000010080e007985 */ /* 0x0001e8000c101b24 */
[----:B------:R-:W2:Y:S01]  /*b9d0*/  LDG.E.64 R10, desc[UR36][R12.64+0x18] ;  /* 0x000018240c0a7981 */ /* 0x000ea2000c1e1b00 */
[----:B------:R-:W-:Y:S01]  /*b9e0*/  VIADD R3, R3, 0x4 ;  /* 0x0000000403037836 */ /* 0x000fe20000000000 */
[----:B--2---:R-:W-:-:S07]  /*b9f0*/  DMUL R10, R10, UR4 ;  /* 0x000000040a0a7c28 */ /* 0x004fce0008000000 */
[----:B------:R0:W-:Y:S04]  /*ba00*/  ST.E.64 desc[UR36][R14.64+0x18], R10 ;  /* 0x0000180a0e007985 */ /* 0x0001e8000c101b24 */
.L_x_197:
[----:B------:R-:W-:Y:S05]  /*ba10*/  @P1 BRA `(.L_x_193) ;  /* 0x0000001400881947 */ /* 0x000fea0003800000 */
[C---:B0--3--:R-:W-:Y:S01]  /*ba20*/  IMAD.WIDE.U32 R4, R3.reuse, 0x8, R36 ;  /* 0x0000000803047825 */ /* 0x049fe200078e0024 */
[----:B------:R-:W0:Y:S04]  /*ba30*/  LDCU.64 UR4, c[0x3][0x60] ;  /* 0x00c00c00ff0477ac */ /* 0x000e280008000a00 */
[----:B-1----:R-:W0:Y:S01]  /*ba40*/  LDG.E.64 R6, desc[UR36][R4.64] ;  /* 0x0000002404067981 */ /* 0x002e22000c1e1b00 */
[----:B------:R-:W-:Y:S01]  /*ba50*/  IMAD.WIDE.U32 R8, R3, 0x8, R16 ;  /* 0x0000000803087825 */ /* 0x000fe200078e0010 */
[----:B0-----:R-:W-:-:S07]  /*ba60*/  DMUL R6, R6, UR4 ;  /* 0x0000000406067c28 */ /* 0x001fce0008000000 */
[----:B------:R2:W-:Y:S04]  /*ba70*/  ST.E.64 desc[UR36][R8.64], R6 ;  /* 0x0000000608007985 */ /* 0x0005e8000c101b24 */
[----:B------:R-:W3:Y:S02]  /*ba80*/  LDG.E.64 R10, desc[UR36][R4.64+0x8] ;  /* 0x00000824040a7981 */ /* 0x000ee4000c1e1b00 */
[----:B---3--:R-:W-:-:S07]  /*ba90*/  DMUL R10, R10, UR4 ;  /* 0x000000040a0a7c28 */ /* 0x008fce0008000000 */
[----:B------:R2:W-:Y:S01]  /*baa0*/  ST.E.64 desc[UR36][R8.64+0x8], R10 ;  /* 0x0000080a08007985 */ /* 0x0005e2000c101b24 */
[----:B------:R-:W-:Y:S05]  /*bab0*/  BRA `(.L_x_193) ;  /* 0x0000001400607947 */ /* 0x000fea0003800000 */
.L_x_192:
[----:B----4-:R-:W0:Y:S02]  /*bac0*/  LDC.64 R4, c[0x3][0x60] ;  /* 0x00c01800ff047b82 */ /* 0x010e240000000a00 */
[----:B0-----:R-:W-:-:S14]  /*bad0*/  DSETP.NEU.AND P0, PT, R4, 1, PT ;  /* 0x3ff000000400742a */ /* 0x001fdc0003f0d000 */
[----:B------:R-:W-:Y:S05]  /*bae0*/  @P0 BRA `(.L_x_198) ;  /* 0x0000001000f40947 */ /* 0x000fea0003800000 */
[----:B------:R-:W0:Y:S01]  /*baf0*/  LDC R0, c[0x0][0x388] ;  /* 0x0000e200ff007b82 */ /* 0x000e220000000800 */
[----:B------:R-:W-:Y:S01]  /*bb00*/  BSSY.RECONVERGENT B0, `(.L_x_199) ;  /* 0x000013a000007945 */ /* 0x000fe20003800200 */
[----:B0-----:R-:W-:-:S13]  /*bb10*/  ISETP.GE.AND P0, PT, R0, 0x1, PT ;  /* 0x000000010000780c */ /* 0x001fda0003f06270 */
[----:B------:R-:W-:Y:S05]  /*bb20*/  @!P0 BRA `(.L_x_200) ;  /* 0x0000001000dc8947 */ /* 0x000fea0003800000 */
[----:B------:R-:W-:Y:S02]  /*bb30*/  ISETP.GE.U32.AND P1, PT, R42, 0xf, PT ;  /* 0x0000000f2a00780c */ /* 0x000fe40003f26070 */
[----:B------:R-:W-:Y:S02]  /*bb40*/  LOP3.LUT R8, R0, 0xf, RZ, 0xc0, !PT ;  /* 0x0000000f00087812 */ /* 0x000fe400078ec0ff */
[----:B------:R-:W-:Y:S02]  /*bb50*/  MOV R3, RZ ;  /* 0x000000ff00037202 */ /* 0x000fe40000000f00 */
[----:B------:R-:W-:-:S07]  /*bb60*/  ISETP.NE.AND P0, PT, R8, RZ, PT ;  /* 0x000000ff0800720c */ /* 0x000fce0003f05270 */
[----:B------:R-:W-:Y:S06]  /*bb70*/  @!P1 BRA `(.L_x_201) ;  /* 0x0000000000609947 */ /* 0x000fec0003800000 */
[----:B------:R-:W-:Y:S01]  /*bb80*/  BSSY.RECONVERGENT B1, `(.L_x_201) ;  /* 0x0000017000017945 */ /* 0x000fe20003800200 */
[----:B------:R-:W-:Y:S01]  /*bb90*/  LOP3.LUT R3, R0, 0x7ffffff0, RZ, 0xc0, !PT ;  /* 0x7ffffff000037812 */ /* 0x000fe200078ec0ff */
[----:B------:R-:W-:-:S07]  /*bba0*/  IMAD.MOV.U32 R6, RZ, RZ, RZ ;  /* 0x000000ffff067224 */ /* 0x000fce00078e00ff */
.L_x_202:
[----:B0-----:R-:W-:-:S04]  /*bbb0*/  IMAD.WIDE.U32 R4, R6, 0x8, R16 ;  /* 0x0000000806047825 */ /* 0x001fc800078e0010 */
[----:B------:R-:W-:Y:S01]  /*bbc0*/  VIADD R6, R6, 0x10 ;  /* 0x0000001006067836 */ /* 0x000fe20000000000 */
[----:B------:R0:W-:Y:S04]  /*bbd0*/  ST.E.64 desc[UR36][R4.64], RZ ;  /* 0x000000ff04007985 */ /* 0x0001e8000c101b24 */
[----:B------:R0:W-:Y:S01]  /*bbe0*/  ST.E.64 desc[UR36][R4.64+0x8], RZ ;  /* 0x000008ff04007985 */ /* 0x0001e2000c101b24 */
[----:B------:R-:W-:-:S03]  /*bbf0*/  ISETP.NE.AND P2, PT, R6, R3, PT ;  /* 0x000000030600720c */ /* 0x000fc60003f45270 */
[----:B------:R0:W-:Y:S04]  /*bc00*/  ST.E.64 desc[UR36][R4.64+0x10], RZ ;  /* 0x000010ff04007985 */ /* 0x0001e8000c101b24 */
        /* <DEDUP_REMOVED lines=12> */
[----:B------:R0:W-:Y:S01]  /*bcd0*/  ST.E.64 desc[UR36][R4.64+0x78], RZ ;  /* 0x000078ff04007985 */ /* 0x0001e2000c101b24 */
[----:B------:R-:W-:Y:S05]  /*bce0*/  @P2 BRA `(.L_x_202) ;  /* 0xfffffffc00b02947 */ /* 0x000fea000383ffff */
[----:B------:R-:W-:Y:S05]  /*bcf0*/  BSYNC.RECONVERGENT B1 ;  /* 0x0000000000017941 */ /* 0x000fea0003800200 */
.L_x_201:
[----:B------:R-:W-:Y:S05]  /*bd00*/  @!P0 BRA `(.L_x_203) ;  /* 0x0000000000888947 */ /* 0x000fea0003800000 */
[----:B------:R-:W-:Y:S02]  /*bd10*/  ISETP.GE.U32.AND P2, PT, R8, 0x8, PT ;  /* 0x000000080800780c */ /* 0x000fe40003f46070 */
[----:B------:R-:W-:-:S04]  /*bd20*/  LOP3.LUT R6, R0, 0x7, RZ, 0xc0, !PT ;  /* 0x0000000700067812 */ /* 0x000fc800078ec0ff */
[----:B------:R-:W-:-:S07]  /*bd30*/  ISETP.NE.AND P3, PT, R6, RZ, PT ;  /* 0x000000ff0600720c */ /* 0x000fce0003f65270 */
[----:B------:R-:W-:Y:S06]  /*bd40*/  @!P2 BRA `(.L_x_204) ;  /* 0x000000000028a947 */ /* 0x000fec0003800000 */
[----:B0-----:R-:W-:-:S04]  /*bd50*/  IMAD.WIDE.U32 R4, R3, 0x8, R16 ;  /* 0x0000000803047825 */ /* 0x001fc800078e0010 */
[----:B------:R-:W-:Y:S01]  /*bd60*/  VIADD R3, R3, 0x8 ;  /* 0x0000000803037836 */ /* 0x000fe20000000000 */
[----:B------:R1:W-:Y:S04]  /*bd70*/  ST.E.64 desc[UR36][R4.64], RZ ;  /* 0x000000ff04007985 */ /* 0x0003e8000c101b24 */
[----:B------:R1:W-:Y:S04]  /*bd80*/  ST.E.64 desc[UR36][R4.64+0x8], RZ ;  /* 0x000008ff04007985 */ /* 0x0003e8000c101b24 */
[----:B------:R1:W-:Y:S04]  /*bd90*/  ST.E.64 desc[UR36][R4.64+0x10], RZ ;  /* 0x000010ff04007985 */ /* 0x0003e8000c101b24 */
[----:B------:R1:W-:Y:S04]  /*bda0*/  ST.E.64 desc[UR36][R4.64+0x18], RZ ;  /* 0x000018ff04007985 */ /* 0x0003e8000c101b24 */
[----:B------:R1:W-:Y:S04]  /*bdb0*/  ST.E.64 desc[UR36][R4.64+0x20], RZ ;  /* 0x000020ff04007985 */ /* 0x0003e8000c101b24 */
[----:B------:R1:W-:Y:S04]  /*bdc0*/  ST.E.64 desc[UR36][R4.64+0x28], RZ ;  /* 0x000028ff04007985 */ /* 0x0003e8000c101b24 */
[----:B------:R1:W-:Y:S04]  /*bdd0*/  ST.E.64 desc[UR36][R4.64+0x30], RZ ;  /* 0x000030ff04007985 */ /* 0x0003e8000c101b24 */
[----:B------:R1:W-:Y:S02]  /*bde0*/  ST.E.64 desc[UR36][R4.64+0x38], RZ ;  /* 0x000038ff04007985 */ /* 0x0003e4000c101b24 */
.L_x_204:
[----:B------:R-:W-:Y:S04]  /*bdf0*/  BSSY.RECONVERGENT B1, `(.L_x_203) ;  /* 0x0000013000017945 */ /* 0x000fe80003800200 */
[----:B------:R-:W-:Y:S05]  /*be00*/  @!P3 BRA `(.L_x_205) ;  /* 0x000000000044b947 */ /* 0x000fea0003800000 */
[----:B------:R-:W-:Y:S02]  /*be10*/  ISETP.GE.U32.AND P2, PT, R6, 0x4, PT ;  /* 0x000000040600780c */ /* 0x000fe40003f46070 */
[----:B------:R-:W-:-:S04]  /*be20*/  LOP3.LUT R9, R0, 0x3, RZ, 0xc0, !PT ;  /* 0x0000000300097812 */ /* 0x000fc800078ec0ff */
[----:B------:R-:W-:-:S07]  /*be30*/  ISETP.NE.AND P3, PT, R9, RZ, PT ;  /* 0x000000ff0900720c */ /* 0x000fce0003f65270 */
[----:B01----:R-:W-:-:S04]  /*be40*/  @P2 IMAD.WIDE.U32 R4, R3, 0x8, R16 ;  /* 0x0000000803042825 */ /* 0x003fc800078e0010 */
[----:B------:R-:W-:Y:S01]  /*be50*/  @P2 VIADD R3, R3, 0x4 ;  /* 0x0000000403032836 */ /* 0x000fe20000000000 */
[----:B------:R2:W-:Y:S04]  /*be60*/  @P2 ST.E.64 desc[UR36][R4.64], RZ ;  /* 0x000000ff04002985 */ /* 0x0005e8000c101b24 */
[----:B------:R2:W-:Y:S04]  /*be70*/  @P2 ST.E.64 desc[UR36][R4.64+0x8], RZ ;  /* 0x000008ff04002985 */ /* 0x0005e8000c101b24 */
[----:B------:R2:W-:Y:S04]  /*be80*/  @P2 ST.E.64 desc[UR36][R4.64+0x10], RZ ;  /* 0x000010ff04002985 */ /* 0x0005e8000c101b24 */
[----:B------:R2:W-:Y:S01]  /*be90*/  @P2 ST.E.64 desc[UR36][R4.64+0x18], RZ ;  /* 0x000018ff04002985 */ /* 0x0005e2000c101b24 */
[----:B------:R-:W-:Y:S05]  /*bea0*/  @!P3 BRA `(.L_x_205) ;  /* 0x00000000001cb947 */ /* 0x000fea0003800000 */
[----:B------:R-:W-:-:S07]  /*beb0*/  HFMA2 R6, -RZ, RZ, 0, 0 ;  /* 0x00000000ff067431 */ /* 0x000fce00000001ff */
.L_x_206:
[----:B--2---:R-:W-:-:S04]  /*bec0*/  IMAD.WIDE.U32 R4, R3, 0x8, R16 ;  /* 0x0000000803047825 */ /* 0x004fc800078e0010 */
[----:B------:R-:W-:Y:S01]  /*bed0*/  VIADD R6, R6, 0x1 ;  /* 0x0000000106067836 */ /* 0x000fe20000000000 */
[----:B------:R3:W-:Y:S01]  /*bee0*/  ST.E.64 desc[UR36][R4.64], RZ ;  /* 0x000000ff04007985 */ /* 0x0007e2000c101b24 */
[----:B------:R-:W-:-:S03]  /*bef0*/  VIADD R3, R3, 0x1 ;  /* 0x0000000103037836 */ /* 0x000fc60000000000 */
[----:B------:R-:W-:-:S13]  /*bf00*/  ISETP.NE.AND P2, PT, R6, R9, PT ;  /* 0x000000090600720c */ /* 0x000fda0003f45270 */
[----:B---3--:R-:W-:Y:S05]  /*bf10*/  @P2 BRA `(.L_x_206) ;  /* 0xfffffffc00e82947 */ /* 0x008fea000383ffff */
.L_x_205:
[----:B------:R-:W-:Y:S05]  /*bf20*/  BSYNC.RECONVERGENT B1 ;  /* 0x0000000000017941 */ /* 0x000fea0003800200 */
.L_x_203:
[----:B------:R-:W-:-:S13]  /*bf30*/  ISETP.GE.AND P2, PT, R7, 0x2, PT ;  /* 0x000000020700780c */ /* 0x000fda0003f46270 */
[----:B------:R-:W-:Y:S05]  /*bf40*/  @!P2 BRA `(.L_x_207) ;  /* 0x000000080060a947 */ /* 0x000fea0003800000 */
[C---:B------:R-:W-:Y:S01]  /*bf50*/  VIADD R9, R7.reuse, 0x7 ;  /* 0x0000000707097836 */ /* 0x040fe20000000000 */
[----:B------:R-:W-:Y:S01]  /*bf60*/  BSSY.RECONVERGENT B1, `(.L_x_208) ;  /* 0x0000095000017945 */ /* 0x000fe20003800200 */
[C---:B------:R-:W-:Y:S02]  /*bf70*/  VIADD R11, R7.reuse, 0x3 ;  /* 0x00000003070b7836 */ /* 0x040fe40000000000 */
[----:B------:R-:W-:Y:S01]  /*bf80*/  VIADD R43, R7, 0xffffffff ;  /* 0xffffffff072b7836 */ /* 0x000fe20000000000 */
[----:B------:R-:W-:Y:S02]  /*bf90*/  LOP3.LUT R0, R9, 0x7, RZ, 0xc0, !PT ;  /* 0x0000000709007812 */ /* 0x000fe400078ec0ff */
[----:B------:R-:W-:Y:S02]  /*bfa0*/  LOP3.LUT R3, R11, 0x3, RZ, 0xc0, !PT ;  /* 0x000000030b037812 */ /* 0x000fe400078ec0ff */
[----:B------:R-:W-:Y:S02]  /*bfb0*/  IADD3 R0, PT, PT, R0, -0x1, RZ ;  /* 0xffffffff00007810 */ /* 0x000fe40007ffe0ff */
[----:B------:R-:W-:Y:S01]  /*bfc0*/  ISETP.NE.AND P1, PT, R3, 0x1, PT ;  /* 0x000000010300780c */ /* 0x000fe20003f25270 */
[----:B------:R-:W-:Y:S01]  /*bfd0*/  IMAD.MOV.U32 R3, RZ, RZ, RZ ;  /* 0x000000ffff037224 */ /* 0x000fe200078e00ff */
[----:B------:R-:W-:Y:S01]  /*bfe0*/  ISETP.GE.U32.AND P2, PT, R0, 0x3, PT ;  /* 0x000000030000780c */ /* 0x000fe20003f46070 */
[----:B------:R-:W-:Y:S01]  /*bff0*/  VIADD R0, R7, 0xfffffffe ;  /* 0xfffffffe07007836 */ /* 0x000fe20000000000 */
[----:B------:R-:W-:-:S11]  /*c000*/  LOP3.LUT R8, R43, 0xfffffff8, RZ, 0xc0, !PT ;  /* 0xfffffff82b087812 */ /* 0x000fd600078ec0ff */
.L_x_215:
[----:B012---:R-:W-:-:S06]  /*c010*/  IMAD.WIDE.U32 R4, R3, 0x8, R36 ;  /* 0x0000000803047825 */ /* 0x007fcc00078e0024 */
[----:B------:R-:W5:Y:S01]  /*c020*/  LDG.E.64 R4, desc[UR36][R4.64] ;  /* 0x0000002404047981 */ /* 0x000f62000c1e1b00 */
[----:B------:R-:W-:Y:S01]  /*c030*/  ISETP.GE.U32.AND P3, PT, R0, 0x7, PT ;  /* 0x000000070000780c */ /* 0x000fe20003f66070 */
[----:B------:R-:W-:Y:S01]  /*c040*/  IMAD.MOV.U32 R10, RZ, RZ, 0x1 ;  /* 0x00000001ff0a7424 */ /* 0x000fe200078e00ff */
[----:B------:R-:W-:-:S11]  /*c050*/  LOP3.LUT P0, RZ, R43, 0x7, RZ, 0xc0, !PT ;  /* 0x000000072bff7812 */ /* 0x000fd6000780c0ff */
[----:B------:R-:W-:Y:S05]  /*c060*/  @!P3 BRA `(.L_x_209) ;  /* 0x0000000000fcb947 */ /* 0x000fea0003800000 */
[----:B------:R-:W-:Y:S01]  /*c070*/  BSSY.RECONVERGENT B2, `(.L_x_209) ;  /* 0x000003e000027945 */ /* 0x000fe20003800200 */
[----:B------:R-:W-:-:S07]  /*c080*/  MOV R10, 0x1 ;  /* 0x00000001000a7802 */ /* 0x000fce0000000f00 */
.L_x_210:
[----:B------:R-:W0:Y:S01]  /*c090*/  LDC.64 R6, c[0x0][0x3a0] ;  /* 0x0000e800ff067b82 */ /* 0x000e220000000a00 */
[CC--:B------:R-:W-:Y:S01]  /*c0a0*/  ISETP.GE.U32.AND P3, PT, R3.reuse, R10.reuse, PT ;  /* 0x0000000a0300720c */ /* 0x0c0fe20003f66070 */
[C---:B------:R-:W-:Y:S01]  /*c0b0*/  VIADD R20, R10.reuse, 0x2 ;  /* 0x000000020a147836 */ /* 0x040fe20000000000 */
[----:B------:R-:W-:Y:S01]  /*c0c0*/  ISETP.GT.U32.AND P4, PT, R3, R10, PT ;  /* 0x0000000a0300720c */ /* 0x000fe20003f84070 */
[----:B------:R-:W-:-:S03]  /*c0d0*/  VIADD R40, R10, 0x3 ;  /* 0x000000030a287836 */ /* 0x000fc60000000000 */
[----:B------:R-:W-:-:S07]  /*c0e0*/  ISETP.GE.U32.AND P6, PT, R3, R20, PT ;  /* 0x000000140300720c */ /* 0x000fce0003fc6070 */
[----:B------:R-:W-:Y:S02]  /*c0f0*/  @P3 IMAD.IADD R15, R3, 0x1, -R10 ;  /* 0x00000001030f3824 */ /* 0x000fe400078e0a0a */
[----:B------:R-:W-:Y:S02]  /*c100*/  @P4 LOP3.LUT R12, RZ, R10, RZ, 0x33, !PT ;  /* 0x0000000aff0c4212 */ /* 0x000fe400078e33ff */
[----:B------:R-:W-:-:S04]  /*c110*/  @P3 IMAD.WIDE.U32 R14, R15, 0x8, R16 ;  /* 0x000000080f0e3825 */ /* 0x000fc800078e0010 */
[----:B------:R-:W-:Y:S02]  /*c120*/  @P4 IMAD.IADD R39, R12, 0x1, R3 ;  /* 0x000000010c274824 */ /* 0x000fe400078e0203 */
[----:B0-----:R-:W-:Y:S01]  /*c130*/  IMAD.WIDE.U32 R6, R10, 0x8, R6 ;  /* 0x000000080a067825 */ /* 0x001fe200078e0006 */
[----:B------:R-:W2:Y:S04]  /*c140*/  @P3 LD.E.64 R14, desc[UR36][R14.64] ;  /* 0x000000240e0e3980 */ /* 0x000ea8000c101b00 */
[----:B------:R-:W2:Y:S01]  /*c150*/  @P3 LDG.E.64 R12, desc[UR36][R6.64] ;  /* 0x00000024060c3981 */ /* 0x000ea2000c1e1b00 */
[----:B------:R-:W-:Y:S01]  /*c160*/  @P4 IMAD.WIDE.U32 R38, R39, 0x8, R16 ;  /* 0x0000000827264825 */ /* 0x000fe200078e0010 */
[----:B------:R-:W-:Y:S02]  /*c170*/  ISETP.GE.U32.AND P5, PT, R3, R40, PT ;  /* 0x000000280300720c */ /* 0x000fe40003fa6070 */
[----:B------:R-:W-:-:S02]  /*c180*/  @P6 IADD3 R47, PT, PT, -R20, R3, RZ ;  /* 0x00000003142f6210 */ /* 0x000fc40007ffe1ff */
[----:B------:R-:W3:Y:S04]  /*c190*/  @P4 LDG.E.64 R20, desc[UR36][R6.64+0x8] ;  /* 0x0000082406144981 */ /* 0x000ee8000c1e1b00 */
[----:B------:R-:W3:Y:S01]  /*c1a0*/  @P4 LD.E.64 R38, desc[UR36][R38.64] ;  /* 0x0000002426264980 */ /* 0x000ee2000c101b00 */
[----:B------:R-:W-:-:S04]  /*c1b0*/  @P6 IMAD.WIDE.U32 R46, R47, 0x8, R16 ;  /* 0x000000082f2e6825 */ /* 0x000fc800078e0010 */
[----:B------:R-:W-:Y:S01]  /*c1c0*/  @P5 IMAD.IADD R49, R3, 0x1, -R40 ;  /* 0x0000000103315824 */ /* 0x000fe200078e0a28 */
[----:B------:R-:W4:Y:S04]  /*c1d0*/  @P5 LDG.E.64 R44, desc[UR36][R6.64+0x18] ;  /* 0x00001824062c5981 */ /* 0x000f28000c1e1b00 */
[----:B------:R-:W4:Y:S01]  /*c1e0*/  @P6 LDG.E.64 R40, desc[UR36][R6.64+0x10] ;  /* 0x0000102406286981 */ /* 0x000f22000c1e1b00 */
[----:B------:R-:W-:-:S03]  /*c1f0*/  @P5 IMAD.WIDE.U32 R48, R49, 0x8, R16 ;  /* 0x0000000831305825 */ /* 0x000fc600078e0010 */
[----:B------:R-:W4:Y:S04]  /*c200*/  @P6 LD.E.64 R46, desc[UR36][R46.64] ;  /* 0x000000242e2e6980 */ /* 0x000f28000c101b00 */
[----:B------:R-:W4:Y:S01]  /*c210*/  @P5 LD.E.64 R48, desc[UR36][R48.64] ;  /* 0x0000002430305980 */ /* 0x000f22000c101b00 */
[----:B--2--5:R-:W-:Y:S01]  /*c220*/  @P3 DFMA R4, -R12, R14, R4 ;  /* 0x0000000e0c04322b */ /* 0x024fe20000000104 */
[----:B------:R-:W-:-:S05]  /*c230*/  VIADD R12, R10, 0x4 ;  /* 0x000000040a0c7836 */ /* 0x000fca0000000000 */
[----:B------:R-:W-:Y:S02]  /*c240*/  ISETP.GE.U32.AND P3, PT, R3, R12, PT ;  /* 0x0000000c0300720c */ /* 0x000fe40003f66070 */
[----:B---3--:R-:W-:Y:S01]  /*c250*/  @P4 DFMA R4, -R20, R38, R4 ;  /* 0x000000261404422b */ /* 0x008fe20000000104 */
[C---:B------:R-:W-:Y:S02]  /*c260*/  VIADD R20, R10.reuse, 0x5 ;  /* 0x000000050a147836 */ /* 0x040fe40000000000 */
[----:B------:R-:W-:-:S03]  /*c270*/  VIADD R38, R10, 0x6 ;  /* 0x000000060a267836 */ /* 0x000fc60000000000 */
[----:B------:R-:W-:-:S05]  /*c280*/  ISETP.GE.U32.AND P4, PT, R3, R20, PT ;  /* 0x000000140300720c */ /* 0x000fca0003f86070 */
[----:B------:R-:W-:Y:S02]  /*c290*/  @P3 IADD3 R15, PT, PT, -R12, R3, RZ ;  /* 0x000000030c0f3210 */ /* 0x000fe40007ffe1ff */
[----:B------:R-:W2:Y:S01]  /*c2a0*/  @P3 LDG.E.64 R12, desc[UR36][R6.64+0x20] ;  /* 0x00002024060c3981 */ /* 0x000ea2000c1e1b00 */
[----:B----4-:R-:W-:Y:S01]  /*c2b0*/  @P6 DFMA R4, -R40, R46, R4 ;  /* 0x0000002e2804622b */ /* 0x010fe20000000104 */
[----:B------:R-:W-:Y:S01]  /*c2c0*/  ISETP.GE.U32.AND P6, PT, R3, R38, PT ;  /* 0x000000260300720c */ /* 0x000fe20003fc6070 */
[----:B------:R-:W-:-:S04]  /*c2d0*/  @P3 IMAD.WIDE.U32 R14, R15, 0x8, R16 ;  /* 0x000000080f0e3825 */ /* 0x000fc800078e0010 */
[----:B------:R-:W-:Y:S02]  /*c2e0*/  VIADD R46, R10, 0x7 ;  /* 0x000000070a2e7836 */ /* 0x000fe40000000000 */
[C---:B------:R-:W-:Y:S01]  /*c2f0*/  @P4 IMAD.IADD R41, R3.reuse, 0x1, -R20 ;  /* 0x0000000103294824 */ /* 0x040fe200078e0a14 */
[----:B------:R-:W-:Y:S01]  /*c300*/  @P5 DFMA R4, -R44, R48, R4 ;  /* 0x000000302c04522b */ /* 0x000fe20000000104 */
[----:B------:R-:W2:Y:S01]  /*c310*/  @P3 LD.E.64 R14, desc[UR36][R14.64] ;  /* 0x000000240e0e3980 */ /* 0x000ea2000c101b00 */
[----:B------:R-:W-:Y:S01]  /*c320*/  ISETP.GE.U32.AND P5, PT, R3, R46, PT ;  /* 0x0000002e0300720c */ /* 0x000fe20003fa6070 */
[----:B------:R-:W-:Y:S02]  /*c330*/  @P4 IMAD.WIDE.U32 R40, R41, 0x8, R16 ;  /* 0x0000000829284825 */ /* 0x000fe400078e0010 */
[----:B------:R-:W3:Y:S02]  /*c340*/  @P4 LDG.E.64 R20, desc[UR36][R6.64+0x28] ;  /* 0x0000282406144981 */ /* 0x000ee4000c1e1b00 */
[----:B------:R-:W-:-:S02]  /*c350*/  @P6 IMAD.IADD R45, R3, 0x1, -R38 ;  /* 0x00000001032d6824 */ /* 0x000fc400078e0a26 */
[----:B------:R-:W3:Y:S02]  /*c360*/  @P4 LD.E.64 R40, desc[UR36][R40.64] ;  /* 0x0000002428284980 */ /* 0x000ee4000c101b00 */
[----:B------:R-:W-:Y:S02]  /*c370*/  @P6 IMAD.WIDE.U32 R44, R45, 0x8, R16 ;  /* 0x000000082d2c6825 */ /* 0x000fe400078e0010 */
[----:B------:R-:W4:Y:S02]  /*c380*/  @P6 LDG.E.64 R38, desc[UR36][R6.64+0x30] ;  /* 0x0000302406266981 */ /* 0x000f24000c1e1b00 */
[----:B------:R-:W-:Y:S02]  /*c390*/  @P5 IMAD.IADD R51, R3, 0x1, -R46 ;  /* 0x0000000103335824 */ /* 0x000fe400078e0a2e */
[----:B------:R-:W4:Y:S02]  /*c3a0*/  @P6 LD.E.64 R44, desc[UR36][R44.64] ;  /* 0x000000242c2c6980 */ /* 0x000f24000c101b00 */
[----:B------:R-:W-:-:S02]  /*c3b0*/  @P5 IMAD.WIDE.U32 R50, R51, 0x8, R16 ;  /* 0x0000000833325825 */ /* 0x000fc400078e0010 */
[----:B------:R-:W4:Y:S04]  /*c3c0*/  @P5 LDG.E.64 R48, desc[UR36][R6.64+0x38] ;  /* 0x0000382406305981 */ /* 0x000f28000c1e1b00 */
[----:B------:R-:W4:Y:S01]  /*c3d0*/  @P5 LD.E.64 R50, desc[UR36][R50.64] ;  /* 0x0000002432325980 */ /* 0x000f22000c101b00 */
[----:B------:R-:W-:Y:S01]  /*c3e0*/  IADD3 R10, PT, PT, R10, 0x8, RZ ;  /* 0x000000080a0a7810 */ /* 0x000fe20007ffe0ff */
[----:B--2---:R-:W-:Y:S01]  /*c3f0*/  @P3 DFMA R4, -R12, R14, R4 ;  /* 0x0000000e0c04322b */ /* 0x004fe20000000104 */
[----:B------:R-:W-:-:S07]  /*c400*/  ISETP.NE.AND P3, PT, R46, R8, PT ;  /* 0x000000082e00720c */ /* 0x000fce0003f65270 */
[----:B---3--:R-:W-:-:S08]  /*c410*/  @P4 DFMA R4, -R20, R40, R4 ;  /* 0x000000281404422b */ /* 0x008fd00000000104 */
[----:B----4-:R-:W-:-:S08]  /*c420*/  @P6 DFMA R4, -R38, R44, R4 ;  /* 0x0000002c2604622b */ /* 0x010fd00000000104 */
[----:B------:R-:W-:Y:S01]  /*c430*/  @P5 DFMA R4, -R48, R50, R4 ;  /* 0x000000323004522b */ /* 0x000fe20000000104 */
[----:B------:R-:W-:Y:S10]  /*c440*/  @P3 BRA `(.L_x_210) ;  /* 0xfffffffc00103947 */ /* 0x000ff4000383ffff */
[----:B------:R-:W-:Y:S05]  /*c450*/  BSYNC.RECONVERGENT B2 ;  /* 0x0000000000027941 */ /* 0x000fea0003800200 */
.L_x_209:
[----:B------:R-:W-:Y:S05]  /*c460*/  @!P0 BRA `(.L_x_211) ;  /* 0x0000000000f88947 */ /* 0x000fea0003800000 */
[----:B------:R-:W-:Y:S01]  /*c470*/  LOP3.LUT P6, RZ, R9, 0x3, RZ, 0xc0, !PT ;  /* 0x0000000309ff7812 */ /* 0x000fe200078cc0ff */
[----:B------:R-:W-:-:S12]  /*c480*/  @!P2 BRA `(.L_x_212) ;  /* 0x000000000078a947 */ /* 0x000fd80003800000 */
        /* <DEDUP_REMOVED lines=9> */
[----:B0-----:R-:W-:Y:S02]  /*c520*/  IMAD.WIDE.U32 R20, R10, 0x8, R20 ;  /* 0x000000080a147825 */ /* 0x001fe400078e0014 */
[----:B------:R-:W2:Y:S02]  /*c530*/  @P0 LD.E.64 R12, desc[UR36][R12.64] ;  /* 0x000000240c0c0980 */ /* 0x000ea4000c101b00 */
[----:B------:R-:W-:Y:S01]  /*c540*/  @P3 IMAD.IADD R41, R6, 0x1, R3 ;  /* 0x0000000106293824 */ /* 0x000fe200078e0203 */
[----:B------:R-:W-:Y:S01]  /*c550*/  ISETP.GE.U32.AND P5, PT, R3, R38, PT ;  /* 0x000000260300720c */ /* 0x000fe20003fa6070 */
[----:B------:R-:W2:Y:S02]  /*c560*/  @P0 LDG.E.64 R6, desc[UR36][R20.64] ;  /* 0x0000002414060981 */ /* 0x000ea4000c1e1b00 */
[--C-:B------:R-:W-:Y:S01]  /*c570*/  @P3 IMAD.WIDE.U32 R40, R41, 0x8, R16.reuse ;  /* 0x0000000829283825 */ /* 0x100fe200078e0010 */
[----:B------:R-:W-:Y:S02]  /*c580*/  @P4 IADD3 R45, PT, PT, -R14, R3, RZ ;  /* 0x000000030e2d4210 */ /* 0x000fe40007ffe1ff */
[----:B------:R-:W3:Y:S04]  /*c590*/  @P3 LDG.E.64 R14, desc[UR36][R20.64+0x8] ;  /* 0x00000824140e3981 */ /* 0x000ee8000c1e1b00 */
[----:B------:R-:W3:Y:S01]  /*c5a0*/  @P3 LD.E.64 R40, desc[UR36][R40.64] ;  /* 0x0000002428283980 */ /* 0x000ee2000c101b00 */
[----:B------:R-:W-:-:S03]  /*c5b0*/  @P4 IMAD.WIDE.U32 R44, R45, 0x8, R16 ;  /* 0x000000082d2c4825 */ /* 0x000fc600078e0010 */
[----:B------:R-:W4:Y:S01]  /*c5c0*/  @P5 LDG.E.64 R46, desc[UR36][R20.64+0x18] ;  /* 0x00001824142e5981 */ /* 0x000f22000c1e1b00 */
[----:B------:R-:W-:-:S03]  /*c5d0*/  @P5 IMAD.IADD R49, R3, 0x1, -R38 ;  /* 0x0000000103315824 */ /* 0x000fc600078e0a26 */
[----:B------:R-:W4:Y:S01]  /*c5e0*/  @P4 LDG.E.64 R38, desc[UR36][R20.64+0x10] ;  /* 0x0000102414264981 */ /* 0x000f22000c1e1b00 */
[----:B------:R-:W-:-:S03]  /*c5f0*/  @P5 IMAD.WIDE.U32 R48, R49, 0x8, R16 ;  /* 0x0000000831305825 */ /* 0x000fc600078e0010 */
[----:B------:R-:W4:Y:S04]  /*c600*/  @P4 LD.E.64 R44, desc[UR36][R44.64] ;  /* 0x000000242c2c4980 */ /* 0x000f28000c101b00 */
[----:B------:R-:W4:Y:S01]  /*c610*/  @P5 LD.E.64 R48, desc[UR36][R48.64] ;  /* 0x0000002430305980 */ /* 0x000f22000c101b00 */
[----:B------:R-:W-:Y:S01]  /*c620*/  VIADD R10, R10, 0x4 ;  /* 0x000000040a0a7836 */ /* 0x000fe20000000000 */
[----:B--2--5:R-:W-:-:S08]  /*c630*/  @P0 DFMA R4, -R6, R12, R4 ;  /* 0x0000000c0604022b */ /* 0x024fd00000000104 */
[----:B---3--:R-:W-:-:S08]  /*c640*/  @P3 DFMA R4, -R14, R40, R4 ;  /* 0x000000280e04322b */ /* 0x008fd00000000104 */
[----:B----4-:R-:W-:-:S08]  /*c650*/  @P4 DFMA R4, -R38, R44, R4 ;  /* 0x0000002c2604422b */ /* 0x010fd00000000104 */
[----:B------:R-:W-:-:S11]  /*c660*/  @P5 DFMA R4, -R46, R48, R4 ;  /* 0x000000302e04522b */ /* 0x000fd60000000104 */
.L_x_212:
[----:B------:R-:W-:Y:S04]  /*c670*/  BSSY.RECONVERGENT B2, `(.L_x_211) ;  /* 0x000001d000027945 */ /* 0x000fe80003800200 */
[----:B------:R-:W-:Y:S05]  /*c680*/  @!P6 BRA `(.L_x_213) ;  /* 0x00000000006ce947 */ /* 0x000fea0003800000 */
[----:B------:R-:W-:Y:S01]  /*c690*/  LOP3.LUT P0, RZ, R11, 0x1, RZ, 0xc0, !PT ;  /* 0x000000010bff7812 */ /* 0x000fe2000780c0ff */
[----:B------:R-:W-:-:S12]  /*c6a0*/  @!P1 BRA `(.L_x_214) ;  /* 0x0000000000409947 */ /* 0x000fd80003800000 */
[----:B------:R-:W0:Y:S01]  /*c6b0*/  LDC.64 R6, c[0x0][0x3a0] ;  /* 0x0000e800ff067b82 */ /* 0x000e220000000a00 */
[CC--:B------:R-:W-:Y:S02]  /*c6c0*/  ISETP.GE.U32.AND P3, PT, R3.reuse, R10.reuse, PT ;  /* 0x0000000a0300720c */ /* 0x0c0fe40003f66070 */
[----:B------:R-:W-:-:S11]  /*c6d0*/  ISETP.GT.U32.AND P4, PT, R3, R10, PT ;  /* 0x0000000a0300720c */ /* 0x000fd60003f84070 */
[----:B------:R-:W-:Y:S02]  /*c6e0*/  @P3 IMAD.IADD R21, R3, 0x1, -R10 ;  /* 0x0000000103153824 */ /* 0x000fe400078e0a0a */
[----:B------:R-:W-:Y:S02]  /*c6f0*/  @P4 LOP3.LUT R12, RZ, R10, RZ, 0x33, !PT ;  /* 0x0000000aff0c4212 */ /* 0x000fe400078e33ff */
[----:B------:R-:W-:-:S04]  /*c700*/  @P3 IMAD.WIDE.U32 R20, R21, 0x8, R16 ;  /* 0x0000000815143825 */ /* 0x000fc800078e0010 */
[----:B------:R-:W-:Y:S02]  /*c710*/  @P4 IMAD.IADD R39, R12, 0x1, R3 ;  /* 0x000000010c274824 */ /* 0x000fe400078e0203 */
[----:B0-----:R-:W-:Y:S01]  /*c720*/  IMAD.WIDE.U32 R14, R10, 0x8, R6 ;  /* 0x000000080a0e7825 */ /* 0x001fe200078e0006 */
[----:B------:R-:W2:Y:S04]  /*c730*/  @P3 LD.E.64 R20, desc[UR36][R20.64] ;  /* 0x0000002414143980 */ /* 0x000ea8000c101b00 */
[----:B------:R-:W2:Y:S01]  /*c740*/  @P3 LDG.E.64 R6, desc[UR36][R14.64] ;  /* 0x000000240e063981 */ /* 0x000ea2000c1e1b00 */
[----:B------:R-:W-:-:S03]  /*c750*/  @P4 IMAD.WIDE.U32 R38, R39, 0x8, R16 ;  /* 0x0000000827264825 */ /* 0x000fc600078e0010 */
[----:B------:R-:W3:Y:S04]  /*c760*/  @P4 LDG.E.64 R12, desc[UR36][R14.64+0x8] ;  /* 0x000008240e0c4981 */ /* 0x000ee8000c1e1b00 */
[----:B------:R-:W3:Y:S01]  /*c770*/  @P4 LD.E.64 R38, desc[UR36][R38.64] ;  /* 0x0000002426264980 */ /* 0x000ee2000c101b00 */
[----:B------:R-:W-:Y:S01]  /*c780*/  IADD3 R10, PT, PT, R10, 0x2, RZ ;  /* 0x000000020a0a7810 */ /* 0x000fe20007ffe0ff */
[----:B--2--5:R-:W-:-:S08]  /*c790*/  @P3 DFMA R4, R20, -R6, R4 ;  /* 0x800000061404322b */ /* 0x024fd00000000004 */
[----:B---3--:R-:W-:-:S11]  /*c7a0*/  @P4 DFMA R4, R38, -R12, R4 ;  /* 0x8000000c2604422b */ /* 0x008fd60000000004 */
.L_x_214:
[----:B------:R-:W-:-:S13]  /*c7b0*/  ISETP.LT.U32.OR P0, PT, R3, R10, !P0 ;  /* 0x0000000a0300720c */ /* 0x000fda0004701470 */
[----:B------:R-:W-:Y:S05]  /*c7c0*/  @P0 BRA `(.L_x_213) ;  /* 0x00000000001c0947 */ /* 0x000fea0003800000 */
[----:B------:R-:W0:Y:S01]  /*c7d0*/  LDC.64 R6, c[0x0][0x3a0] ;  /* 0x0000e800ff067b82 */ /* 0x000e220000000a00 */
[----:B------:R-:W-:-:S04]  /*c7e0*/  IMAD.IADD R13, R3, 0x1, -R10 ;  /* 0x00000001030d7824 */ /* 0x000fc800078e0a0a */
[----:B------:R-:W-:-:S06]  /*c7f0*/  IMAD.WIDE.U32 R12, R13, 0x8, R16 ;  /* 0x000000080d0c7825 */ /* 0x000fcc00078e0010 */
[----:B------:R-:W2:Y:S01]  /*c800*/  LD.E.64 R12, desc[UR36][R12.64] ;  /* 0x000000240c0c7980 */ /* 0x000ea2000c101b00 */
[----:B0-----:R-:W-:-:S06]  /*c810*/  IMAD.WIDE.U32 R6, R10, 0x8, R6 ;  /* 0x000000080a067825 */ /* 0x001fcc00078e0006 */
[----:B------:R-:W2:Y:S02]  /*c820*/  LDG.E.64 R6, desc[UR36][R6.64] ;  /* 0x0000002406067981 */ /* 0x000ea4000c1e1b00 */
[----:B--2--5:R-:W-:-:S11]  /*c830*/  DFMA R4, -R6, R12, R4 ;  /* 0x0000000c0604722b */ /* 0x024fd60000000104 */
.L_x_213:
[----:B------:R-:W-:Y:S05]  /*c840*/  BSYNC.RECONVERGENT B2 ;  /* 0x0000000000027941 */ /* 0x000fea0003800200 */
.L_x_211:
[----:B------:R-:W0:Y:S01]  /*c850*/  LDCU UR4, c[0x0][0x388] ;  /* 0x00007100ff0477ac */ /* 0x000e220008000800 */
[----:B------:R-:W-:-:S04]  /*c860*/  IMAD.WIDE.U32 R6, R3, 0x8, R16 ;  /* 0x0000000803067825 */ /* 0x000fc800078e0010 */
[----:B------:R-:W-:Y:S01]  /*c870*/  VIADD R3, R3, 0x1 ;  /* 0x0000000103037836 */ /* 0x000fe20000000000 */
[----:B-----5:R3:W-:Y:S04]  /*c880*/  ST.E.64 desc[UR36][R6.64], R4 ;  /* 0x0000000406007985 */ /* 0x0207e8000c101b24 */
[----:B0-----:R-:W-:-:S13]  /*c890*/  ISETP.NE.AND P0, PT, R3, UR4, PT ;  /* 0x0000000403007c0c */ /* 0x001fda000bf05270 */
[----:B---3--:R-:W-:Y:S05]  /*c8a0*/  @P0 BRA `(.L_x_215) ;  /* 0xfffffff400d80947 */ /* 0x008fea000383ffff */
[----:B------:R-:W-:Y:S05]  /*c8b0*/  BSYNC.RECONVERGENT B1 ;  /* 0x0000000000017941 */ /* 0x000fea0003800200 */
.L_x_208:
[----:B------:R-:W-:Y:S05]  /*c8c0*/  BRA `(.L_x_200) ;  /* 0x0000000400747947 */ /* 0x000fea0003800000 */
.L_x_207:
[----:B------:R-:W-:Y:S01]  /*c8d0*/  IMAD.MOV.U32 R3, RZ, RZ, RZ ;  /* 0x000000ffff037224 */ /* 0x000fe200078e00ff */
[----:B------:R-:W-:Y:S06]  /*c8e0*/  @!P1 BRA `(.L_x_216) ;  /* 0x0000000000a49947 */ /* 0x000fec0003800000 */
[----:B------:R-:W-:Y:S01]  /*c8f0*/  BSSY.RECONVERGENT B1, `(.L_x_216) ;  /* 0x0000028000017945 */ /* 0x000fe20003800200 */
[----:B------:R-:W-:Y:S01]  /*c900*/  LOP3.LUT R3, R0, 0x7ffffff0, RZ, 0xc0, !PT ;  /* 0x7ffffff000037812 */ /* 0x000fe200078ec0ff */
[----:B------:R-:W-:-:S07]  /*c910*/  IMAD.MOV.U32 R9, RZ, RZ, RZ ;  /* 0x000000ffff097224 */ /* 0x000fce00078e00ff */
.L_x_217:
[----:B------:R-:W-:-:S05]  /*c920*/  IMAD.WIDE.U32 R6, R9, 0x8, R36 ;  /* 0x0000000809067825 */ /* 0x000fca00078e0024 */
[----:B----4-:R-:W3:Y:S01]  /*c930*/  LDG.E.64 R10, desc[UR36][R6.64] ;  /* 0x00000024060a7981 */ /* 0x010ee2000c1e1b00 */
[----:B012---:R-:W-:-:S05]  /*c940*/  IMAD.WIDE.U32 R4, R9, 0x8, R16 ;  /* 0x0000000809047825 */ /* 0x007fca00078e0010 */
[----:B---3--:R0:W-:Y:S04]  /*c950*/  ST.E.64 desc[UR36][R4.64], R10 ;  /* 0x0000000a04007985 */ /* 0x0081e8000c101b24 */
[----:B------:R-:W2:Y:S04]  /*c960*/  LDG.E.64 R12, desc[UR36][R6.64+0x8] ;  /* 0x00000824060c7981 */ /* 0x000ea8000c1e1b00 */
[----:B--2---:R1:W-:Y:S04]  /*c970*/  ST.E.64 desc[UR36][R4.64+0x8], R12 ;  /* 0x0000080c04007985 */ /* 0x0043e8000c101b24 */
[----:B------:R-:W2:Y:S04]  /*c980*/  LDG.E.64 R14, desc[UR36][R6.64+0x10] ;  /* 0x00001024060e7981 */ /* 0x000ea8000c1e1b00 */
[----:B--2---:R2:W-:Y:S04]  /*c990*/  ST.E.64 desc[UR36][R4.64+0x10], R14 ;  /* 0x0000100e04007985 */ /* 0x0045e8000c101b24 */
[----:B------:R-:W3:Y:S04]  /*c9a0*/  LDG.E.64 R20, desc[UR36][R6.64+0x18] ;  /* 0x0000182406147981 */ /* 0x000ee8000c1e1b00 */
[----:B---3--:R3:W-:Y:S04]  /*c9b0*/  ST.E.64 desc[UR36][R4.64+0x18], R20 ;  /* 0x0000181404007985 */ /* 0x0087e8000c101b24 */
[----:B------:R-:W4:Y:S04]  /*c9c0*/  LDG.E.64 R38, desc[UR36][R6.64+0x20] ;  /* 0x0000202406267981 */ /* 0x000f28000c1e1b00 */
[----:B----4-:R4:W-:Y:S04]  /*c9d0*/  ST.E.64 desc[UR36][R4.64+0x20], R38 ;  /* 0x0000202604007985 */ /* 0x0109e8000c101b24 */
[----:B------:R-:W5:Y:S04]  /*c9e0*/  LDG.E.64 R40, desc[UR36][R6.64+0x28] ;  /* 0x0000282406287981 */ /* 0x000f68000c1e1b00 */
[----:B-----5:R5:W-:Y:S04]  /*c9f0*/  ST.E.64 desc[UR36][R4.64+0x28], R40 ;  /* 0x0000282804007985 */ /* 0x020be8000c101b24 */
[----:B0-----:R-:W2:Y:S04]  /*ca00*/  LDG.E.64 R10, desc[UR36][R6.64+0x30] ;  /* 0x00003024060a7981 */ /* 0x001ea8000c1e1b00 */
[----:B--2---:R0:W-:Y:S04]  /*ca10*/  ST.E.64 desc[UR36][R4.64+0x30], R10 ;  /* 0x0000300a04007985 */ /* 0x0041e8000c101b24 */
[----:B-1----:R-:W2:Y:S04]  /*ca20*/  LDG.E.64 R12, desc[UR36][R6.64+0x38] ;  /* 0x00003824060c7981 */ /* 0x002ea8000c1e1b00 */
[----:B--2---:R1:W-:Y:S04]  /*ca30*/  ST.E.64 desc[UR36][R4.64+0x38], R12 ;  /* 0x0000380c04007985 */ /* 0x0043e8000c101b24 */
[----:B------:R-:W2:Y:S04]  /*ca40*/  LDG.E.64 R14, desc[UR36][R6.64+0x40] ;  /* 0x00004024060e7981 */ /* 0x000ea8000c1e1b00 */
[----:B--2---:R2:W-:Y:S04]  /*ca50*/  ST.E.64 desc[UR36][R4.64+0x40], R14 ;  /* 0x0000400e04007985 */ /* 0x0045e8000c101b24 */
[----:B---3--:R-:W3:Y:S04]  /*ca60*/  LDG.E.64 R20, desc[UR36][R6.64+0x48] ;  /* 0x0000482406147981 */ /* 0x008ee8000c1e1b00 */
[----:B---3--:R3:W-:Y:S04]  /*ca70*/  ST.E.64 desc[UR36][R4.64+0x48], R20 ;  /* 0x0000481404007985 */ /* 0x0087e8000c101b24 */
[----:B----4-:R-:W4:Y:S04]  /*ca80*/  LDG.E.64 R38, desc[UR36][R6.64+0x50] ;  /* 0x0000502406267981 */ /* 0x010f28000c1e1b00 */
[----:B----4-:R4:W-:Y:S04]  /*ca90*/  ST.E.64 desc[UR36][R4.64+0x50], R38 ;  /* 0x0000502604007985 */ /* 0x0109e8000c101b24 */
[----:B-----5:R-:W5:Y:S04]  /*caa0*/  LDG.E.64 R40, desc[UR36][R6.64+0x58] ;  /* 0x0000582406287981 */ /* 0x020f68000c1e1b00 */
[----:B-----5:R4:W-:Y:S04]  /*cab0*/  ST.E.64 desc[UR36][R4.64+0x58], R40 ;  /* 0x0000582804007985 */ /* 0x0209e8000c101b24 */
[----:B0-----:R-:W5:Y:S04]  /*cac0*/  LDG.E.64 R10, desc[UR36][R6.64+0x60] ;  /* 0x00006024060a7981 */ /* 0x001f68000c1e1b00 */
[----:B-----5:R4:W-:Y:S04]  /*cad0*/  ST.E.64 desc[UR36][R4.64+0x60], R10 ;  /* 0x0000600a04007985 */ /* 0x0209e8000c101b24 */
[----:B-1----:R-:W5:Y:S04]  /*cae0*/  LDG.E.64 R12, desc[UR36][R6.64+0x68] ;  /* 0x00006824060c7981 */ /* 0x002f68000c1e1b00 */
[----:B-----5:R4:W-:Y:S04]  /*caf0*/  ST.E.64 desc[UR36][R4.64+0x68], R12 ;  /* 0x0000680c04007985 */ /* 0x0209e8000c101b24 */
[----:B--2---:R-:W2:Y:S04]  /*cb00*/  LDG.E.64 R14, desc[UR36][R6.64+0x70] ;  /* 0x00007024060e7981 */ /* 0x004ea8000c1e1b00 */
[----:B--2---:R4:W-:Y:S04]  /*cb10*/  ST.E.64 desc[UR36][R4.64+0x70], R14 ;  /* 0x0000700e04007985 */ /* 0x0049e8000c101b24 */
[----:B---3--:R-:W2:Y:S01]  /*cb20*/  LDG.E.64 R20, desc[UR36][R6.64+0x78] ;  /* 0x0000782406147981 */ /* 0x008ea2000c1e1b00 */
[----:B------:R-:W-:-:S04]  /*cb30*/  IADD3 R9, PT, PT, R9, 0x10, RZ ;  /* 0x0000001009097810 */ /* 0x000fc80007ffe0ff */
[----:B------:R-:W-:Y:S01]  /*cb40*/  ISETP.NE.AND P1, PT, R9, R3, PT ;  /* 0x000000030900720c */ /* 0x000fe20003f25270 */
[----:B--2---:R4:W-:-:S12]  /*cb50*/  ST.E.64 desc[UR36][R4.64+0x78], R20 ;  /* 0x0000781404007985 */ /* 0x0049d8000c101b24 */
[----:B------:R-:W-:Y:S05]  /*cb60*/  @P1 BRA `(.L_x_217) ;  /* 0xfffffffc006c1947 */ /* 0x000fea000383ffff */
[----:B------:R-:W-:Y:S05]  /*cb70*/  BSYNC.RECONVERGENT B1 ;  /* 0x0000000000017941 */ /* 0x000fea0003800200 */
.L_x_216:
[----:B------:R-:W-:Y:S05]  /*cb80*/  @!P0 BRA `(.L_x_200) ;  /* 0x0000000000c48947 */ /* 0x000fea0003800000 */
[----:B------:R-:W-:Y:S02]  /*cb90*/  ISETP.GE.U32.AND P0, PT, R8, 0x8, PT ;  /* 0x000000080800780c */ /* 0x000fe40003f06070 */
[----:B----4-:R-:W-:-:S04]  /*cba0*/  LOP3.LUT R40, R0, 0x7, RZ, 0xc0, !PT ;  /* 0x0000000700287812 */ /* 0x010fc800078ec0ff */
[----:B------:R-:W-:-:S07]  /*cbb0*/  ISETP.NE.AND P1, PT, R40, RZ, PT ;  /* 0x000000ff2800720c */ /* 0x000fce0003f25270 */
[----:B------:R-:W-:Y:S06]  /*cbc0*/  @!P0 BRA `(.L_x_218) ;  /* 0x00000000004c8947 */ /* 0x000fec0003800000 */
[----:B012---:R-:W-:-:S05]  /*cbd0*/  IMAD.WIDE.U32 R4, R3, 0x8, R36 ;  /* 0x0000000803047825 */ /* 0x007fca00078e0024 */
[----:B------:R-:W2:Y:S01]  /*cbe0*/  LDG.E.64 R6, desc[UR36][R4.64] ;  /* 0x0000002404067981 */ /* 0x000ea2000c1e1b00 */
[----:B------:R-:W-:-:S05]  /*cbf0*/  IMAD.WIDE.U32 R8, R3, 0x8, R16 ;  /* 0x0000000803087825 */ /* 0x000fca00078e0010 */
[----:B--2---:R0:W-:Y:S04]  /*cc00*/  ST.E.64 desc[UR36][R8.64], R6 ;  /* 0x0000000608007985 */ /* 0x0041e8000c101b24 */
[----:B------:R-:W2:Y:S04]  /*cc10*/  LDG.E.64 R10, desc[UR36][R4.64+0x8] ;  /* 0x00000824040a7981 */ /* 0x000ea8000c1e1b00 */
        /* <DEDUP_REMOVED lines=9> */
[----:B0-----:R-:W2:Y:S04]  /*ccb0*/  LDG.E.64 R6, desc[UR36][R4.64+0x30] ;  /* 0x0000302404067981 */ /* 0x001ea8000c1e1b00 */
[----:B--2---:R3:W-:Y:S04]  /*ccc0*/  ST.E.64 desc[UR36][R8.64+0x30], R6 ;  /* 0x0000300608007985 */ /* 0x0047e8000c101b24 */
[----:B-1----:R-:W2:Y:S01]  /*ccd0*/  LDG.E.64 R10, desc[UR36][R4.64+0x38] ;  /* 0x00003824040a7981 */ /* 0x002ea2000c1e1b00 */
[----:B------:R-:W-:-:S03]  /*cce0*/  VIADD R3, R3, 0x8 ;  /* 0x0000000803037836 */ /* 0x000fc60000000000 */
[----:B--2---:R3:W-:Y:S04]  /*ccf0*/  ST.E.64 desc[UR36][R8.64+0x38], R10 ;  /* 0x0000380a08007985 */ /* 0x0047e8000c101b24 */
.L_x_218:
[----:B------:R-:W-:Y:S05]  /*cd00*/  @!P1 BRA `(.L_x_200) ;  /* 0x0000000000649947 */ /* 0x000fea0003800000 */
[----:B------:R-:W-:Y:S02]  /*cd10*/  ISETP.GE.U32.AND P0, PT, R40, 0x4, PT ;  /* 0x000000042800780c */ /* 0x000fe40003f06070 */
[----:B---3--:R-:W-:-:S04]  /*cd20*/  LOP3.LUT R21, R0, 0x3, RZ, 0xc0, !PT ;  /* 0x0000000300157812 */ /* 0x008fc800078ec0ff */
[----:B------:R-:W-:-:S07]  /*cd30*/  ISETP.NE.AND P1, PT, R21, RZ, PT ;  /* 0x000000ff1500720c */ /* 0x000fce0003f25270 */
[----:B------:R-:W-:Y:S06]  /*cd40*/  @!P0 BRA `(.L_x_219) ;  /* 0x00000000002c8947 */ /* 0x000fec0003800000 */
[----:B------:R-:W-:-:S05]  /*cd50*/  IMAD.WIDE.U32 R12, R3, 0x8, R36 ;  /* 0x00000008030c7825 */ /* 0x000fca00078e0024 */
[----:B012---:R-:W2:Y:S01]  /*cd60*/  LDG.E.64 R4, desc[UR36][R12.64] ;  /* 0x000000240c047981 */ /* 0x007ea2000c1e1b00 */
[----:B------:R-:W-:-:S05]  /*cd70*/  IMAD.WIDE.U32 R14, R3, 0x8, R16 ;  /* 0x00000008030e7825 */ /* 0x000fca00078e0010 */
[----:B--2---:R3:W-:Y:S04]  /*cd80*/  ST.E.64 desc[UR36][R14.64], R4 ;  /* 0x000000040e007985 */ /* 0x0047e8000c101b24 */
[----:B------:R-:W2:Y:S04]  /*cd90*/  LDG.E.64 R6, desc[UR36][R12.64+0x8] ;  /* 0x000008240c067981 */ /* 0x000ea8000c1e1b00 */
[----:B--2---:R3:W-:Y:S04]  /*cda0*/  ST.E.64 desc[UR36][R14.64+0x8], R6 ;  /* 0x000008060e007985 */ /* 0x0047e8000c101b24 */
[----:B------:R-:W2:Y:S04]  /*cdb0*/  LDG.E.64 R8, desc[UR36][R12.64+0x10] ;  /* 0x000010240c087981 */ /* 0x000ea8000c1e1b00 */
[----:B--2---:R3:W-:Y:S04]  /*cdc0*/  ST.E.64 desc[UR36][R14.64+0x10], R8 ;  /* 0x000010080e007985 */ /* 0x0047e8000c101b24 */
[----:B------:R-:W2:Y:S01]  /*cdd0*/  LDG.E.64 R10, desc[UR36][R12.64+0x18] ;  /* 0x000018240c0a7981 */ /* 0x000ea2000c1e1b00 */
[----:B------:R-:W-:-:S03]  /*cde0*/  VIADD R3, R3, 0x4 ;  /* 0x0000000403037836 */ /* 0x000fc60000000000 */
[----:B--2---:R3:W-:Y:S04]  /*cdf0*/  ST.E.64 desc[UR36][R14.64+0x18], R10 ;  /* 0x0000180a0e007985 */ /* 0x0047e8000c101b24 */
.L_x_219:
[----:B------:R-:W-:Y:S05]  /*ce00*/  @!P1 BRA `(.L_x_200) ;  /* 0x0000000000249947 */ /* 0x000fea0003800000 */
[----:B------:R-:W-:-:S07]  /*ce10*/  IMAD.MOV.U32 R0, RZ, RZ, RZ ;  /* 0x000000ffff007224 */ /* 0x000fce00078e00ff */
.L_x_220:
[----:B0123--:R-:W-:-:S06]  /*ce20*/  IMAD.WIDE.U32 R4, R3, 0x8, R36 ;  /* 0x0000000803047825 */ /* 0x00ffcc00078e0024 */
[----:B------:R-:W2:Y:S01]  /*ce30*/  LDG.E.64 R4, desc[UR36][R4.64] ;  /* 0x0000002404047981 */ /* 0x000ea2000c1e1b00 */
[C---:B------:R-:W-:Y:S01]  /*ce40*/  IMAD.WIDE.U32 R6, R3.reuse, 0x8, R16 ;  /* 0x0000000803067825 */ /* 0x040fe200078e0010 */
[----:B------:R-:W-:-:S03]  /*ce50*/  IADD3 R3, PT, PT, R3, 0x1, RZ ;  /* 0x0000000103037810 */ /* 0x000fc60007ffe0ff */
[----:B------:R-:W-:-:S05]  /*ce60*/  VIADD R0, R0, 0x1 ;  /* 0x0000000100007836 */ /* 0x000fca0000000000 */
[----:B------:R-:W-:Y:S01]  /*ce70*/  ISETP.NE.AND P0, PT, R0, R21, PT ;  /* 0x000000150000720c */ /* 0x000fe20003f05270 */
[----:B--2---:R0:W-:-:S12]  /*ce80*/  ST.E.64 desc[UR36][R6.64], R4 ;  /* 0x0000000406007985 */ /* 0x0041d8000c101b24 */
[----:B------:R-:W-:Y:S05]  /*ce90*/  @P0 BRA `(.L_x_220) ;  /* 0xfffffffc00e00947 */ /* 0x000fea000383ffff */
.L_x_200:
[----:B------:R-:W-:Y:S05]  /*cea0*/  BSYNC.RECONVERGENT B0 ;  /* 0x0000000000007941 */ /* 0x000fea0003800200 */
.L_x_199:
[----:B------:R-:W-:Y:S05]  /*ceb0*/  BRA `(.L_x_193) ;  /* 0x0000000000607947 */ /* 0x000fea0003800000 */
.L_x_198:
[----:B------:R-:W-:Y:S01]  /*cec0*/  MOV R0, 0x200 ;  /* 0x0000020000007802 */ /* 0x000fe20000000f00 */
[----:B------:R-:W0:Y:S01]  /*ced0*/  LDCU.64 UR4, c[0x4][0x180] ;  /* 0x01003000ff0477ac */ /* 0x000e220008000a00 */
[----:B------:R-:W-:Y:S02]  /*cee0*/  CS2R R6, SRZ ;  /* 0x0000000000067805 */ /* 0x000fe4000001ff00 */
[----:B------:R1:W2:Y:S01]  /*cef0*/  LDC.64 R8, c[0x4][R0] ;  /* 0x0100000000087b82 */ /* 0x0002a20000000a00 */
[----:B0-----:R-:W-:Y:S02]  /*cf00*/  IMAD.U32 R4, RZ, RZ, UR4 ;  /* 0x00000004ff047e24 */ /* 0x001fe4000f8e00ff */
[----:B-1----:R-:W-:-:S07]  /*cf10*/  IMAD.U32 R5, RZ, RZ, UR5 ;  /* 0x00000005ff057e24 */ /* 0x002fce000f8e00ff */
[----:B------:R-:W-:-:S07]  /*cf20*/  LEPC R20, `(.L_x_221) ;  /* 0x000000001014794e */ /* 0x000fce0000000000 */
[----:B--2---:R-:W-:Y:S05]  /*cf30*/  CALL.ABS.NOINC R8 ;  /* 0x0000000008007343 */ /* 0x004fea0003c00000 */
.L_x_221:
        /* <DEDUP_REMOVED lines=16> */
.L_x_193:
[----:B0123--:R-:W0:Y:S02]  /*d040*/  LDC R7, c[0x0][0x3b8] ;  /* 0x0000ee00ff077b82 */ /* 0x00fe240000000800 */
[----:B0-----:R-:W-:-:S13]  /*d050*/  ISETP.NE.AND P0, PT, R7, 0x1, PT ;  /* 0x000000010700780c */ /* 0x001fda0003f05270 */
[----:B------:R-:W-:Y:S05]  /*d060*/  @P0 BRA `(.L_x_222) ;  /* 0x0000000800740947 */ /* 0x000fea0003800000 */
[----:B----4-:R-:W0:Y:S02]  /*d070*/  LDC.64 R4, c[0x0][0x3b0] ;  /* 0x0000ec00ff047b82 */ /* 0x010e240000000a00 */
[----:B0-----:R-:W2:Y:S02]  /*d080*/  LDG.E.64 R4, desc[UR36][R4.64] ;  /* 0x0000002404047981 */ /* 0x001ea4000c1e1b00 */
[----:B--2---:R-:W-:-:S14]  /*d090*/  DSETP.NEU.AND P0, PT, R4, 1, PT ;  /* 0x3ff000000400742a */ /* 0x004fdc0003f0d000 */
[----:B------:R-:W-:Y:S05]  /*d0a0*/  @P0 BRA `(.L_x_222) ;  /* 0x0000000800640947 */ /* 0x000fea0003800000 */
[----:B------:R-:W0:Y:S02]  /*d0b0*/  LDC R0, c[0x0][0x388] ;  /* 0x0000e200ff007b82 */ /* 0x000e240000000800 */
[----:B0-----:R-:W-:-:S13]  /*d0c0*/  ISETP.GE.AND P0, PT, R0, 0x1, PT ;  /* 0x000000010000780c */ /* 0x001fda0003f06270 */
[----:B------:R-:W-:Y:S05]  /*d0d0*/  @!P0 BRA `(.L_x_223) ;  /* 0x0000001c00e48947 */ /* 0x000fea0003800000 */
[----:B------:R-:W-:Y:S01]  /*d0e0*/  ISETP.GE.U32.AND P0, PT, R42, 0xf, PT ;  /* 0x0000000f2a00780c */ /* 0x000fe20003f06070 */
[----:B------:R-:W-:Y:S01]  /*d0f0*/  IMAD.MOV.U32 R3, RZ, RZ, RZ ;  /* 0x000000ffff037224 */ /* 0x000fe200078e00ff */
[----:B------:R-:W-:-:S04]  /*d100*/  LOP3.LUT R9, R0, 0xf, RZ, 0xc0, !PT ;  /* 0x0000000f00097812 */ /* 0x000fc800078ec0ff */
[----:B------:R-:W-:-:S07]  /*d110*/  ISETP.NE.AND P1, PT, R9, RZ, PT ;  /* 0x000000ff0900720c */ /* 0x000fce0003f25270 */
[----:B------:R-:W-:Y:S06]  /*d120*/  @!P0 BRA `(.L_x_224) ;  /* 0x0000000000f08947 */ /* 0x000fec0003800000 */
[----:B------:R-:W-:Y:S01]  /*d130*/  BSSY.RECONVERGENT B0, `(.L_x_224) ;  /* 0x000003b000007945 */ /* 0x000fe20003800200 */
[----:B------:R-:W-:Y:S01]  /*d140*/  LOP3.LUT R3, R0, 0x7ffffff0, RZ, 0xc0, !PT ;  /* 0x7ffffff000037812 */ /* 0x000fe200078ec0ff */
[----:B------:R-:W-:-:S07]  /*d150*/  IMAD.MOV.U32 R8, RZ, RZ, RZ ;  /* 0x000000ffff087224 */ /* 0x000fce00078e00ff */
.L_x_225:
[----:B------:R-:W-:Y:S01]  /*d160*/  LOP3.LUT R5, RZ, R8, RZ, 0x33, !PT ;  /* 0x00000008ff057212 */ /* 0x000fe200078e33ff */
[----:B------:R-:W0:Y:S04]  /*d170*/  LDCU.64 UR4, c[0x3][0x60] ;  /* 0x00c00c00ff0477ac */ /* 0x000e280008000a00 */
[----:B-1----:R-:W-:-:S04]  /*d180*/  IMAD.IADD R13, R5, 0x1, R0 ;  /* 0x00000001050d7824 */ /* 0x002fc800078e0200 */
[----:B------:R-:W-:-:S05]  /*d190*/  IMAD.WIDE R4, R13, 0x8, R16 ;  /* 0x000000080d047825 */ /* 0x000fca00078e0210 */
[----:B------:R-:W0:Y:S02]  /*d1a0*/  LD.E.64 R6, desc[UR36][R4.64] ;  /* 0x0000002404067980 */ /* 0x000e24000c101b00 */
[----:B0-----:R-:W-:Y:S01]  /*d1b0*/  DMUL R10, R6, UR4 ;  /* 0x00000004060a7c28 */ /* 0x001fe20008000000 */
[----:B------:R-:W-:-:S06]  /*d1c0*/  IMAD.WIDE R6, R13, 0x8, R36 ;  /* 0x000000080d067825 */ /* 0x000fcc00078e0224 */
[----:B------:R0:W-:Y:S04]  /*d1d0*/  STG.E.64 desc[UR36][R6.64], R10 ;  /* 0x0000000a06007986 */ /* 0x0001e8000c101b24 */
[----:B------:R-:W2:Y:S02]  /*d1e0*/  LD.E.64 R12, desc[UR36][R4.64+-0x8] ;  /* 0xfffff824040c7980 */ /* 0x000ea4000c101b00 */
[----:B--2---:R-:W-:-:S07]  /*d1f0*/  DMUL R12, R12, UR4 ;  /* 0x000000040c0c7c28 */ /* 0x004fce0008000000 */
[----:B------:R1:W-:Y:S04]  /*d200*/  STG.E.64 desc[UR36][R6.64+-0x8], R12 ;  /* 0xfffff80c06007986 */ /* 0x0003e8000c101b24 */
[----:B------:R-:W2:Y:S02]  /*d210*/  LD.E.64 R14, desc[UR36][R4.64+-0x10] ;  /* 0xfffff024040e7980 */ /* 0x000ea4000c101b00 */
[----:B--2---:R-:W-:-:S07]  /*d220*/  DMUL R14, R14, UR4 ;  /* 0x000000040e0e7c28 */ /* 0x004fce0008000000 */
[----:B------:R2:W-:Y:S04]  /*d230*/  STG.E.64 desc[UR36][R6.64+-0x10], R14 ;  /* 0xfffff00e06007986 */ /* 0x0005e8000c101b24 */
[----:B------:R-:W3:Y:S02]  /*d240*/  LD.E.64 R20, desc[UR36][R4.64+-0x18] ;  /* 0xffffe82404147980 */ /* 0x000ee4000c101b00 */
[----:B---3--:R-:W-:-:S07]  /*d250*/  DMUL R20, R20, UR4 ;  /* 0x0000000414147c28 */ /* 0x008fce0008000000 */
[----:B------:R3:W-:Y:S04]  /*d260*/  STG.E.64 desc[UR36][R6.64+-0x18], R20 ;  /* 0xffffe81406007986 */ /* 0x0007e8000c101b24 */
[----:B------:R-:W4:Y:S02]  /*d270*/  LD.E.64 R38, desc[UR36][R4.64+-0x20] ;  /* 0xffffe02404267980 */ /* 0x000f24000c101b00 */
[----:B----4-:R-:W-:-:S07]  /*d280*/  DMUL R38, R38, UR4 ;  /* 0x0000000426267c28 */ /* 0x010fce0008000000 */
[----:B------:R4:W-:Y:S04]  /*d290*/  STG.E.64 desc[UR36][R6.64+-0x20], R38 ;  /* 0xffffe02606007986 */ /* 0x0009e8000c101b24 */
[----:B0-----:R-:W5:Y:S02]  /*d2a0*/  LD.E.64 R10, desc[UR36][R4.64+-0x28] ;  /* 0xffffd824040a7980 */ /* 0x001f64000c101b00 */
[----:B-----5:R-:W-:-:S07]  /*d2b0*/  DMUL R10, R10, UR4 ;  /* 0x000000040a0a7c28 */ /* 0x020fce0008000000 */
[----:B------:R0:W-:Y:S04]  /*d2c0*/  STG.E.64 desc[UR36][R6.64+-0x28], R10 ;  /* 0xffffd80a06007986 */ /* 0x0001e8000c101b24 */
[----:B-1----:R-:W5:Y:S02]  /*d2d0*/  LD.E.64 R12, desc[UR36][R4.64+-0x30] ;  /* 0xffffd024040c7980 */ /* 0x002f64000c101b00 */
[----:B-----5:R-:W-:-:S07]  /*d2e0*/  DMUL R12, R12, UR4 ;  /* 0x000000040c0c7c28 */ /* 0x020fce0008000000 */
[----:B------:R1:W-:Y:S04]  /*d2f0*/  STG.E.64 desc[UR36][R6.64+-0x30], R12 ;  /* 0xffffd00c06007986 */ /* 0x0003e8000c101b24 */
[----:B--2---:R-:W2:Y:S02]  /*d300*/  LD.E.64 R14, desc[UR36][R4.64+-0x38] ;  /* 0xffffc824040e7980 */ /* 0x004ea4000c101b00 */
[----:B--2---:R-:W-:-:S07]  /*d310*/  DMUL R14, R14, UR4 ;  /* 0x000000040e0e7c28 */ /* 0x004fce0008000000 */
[----:B------:R2:W-:Y:S04]  /*d320*/  STG.E.64 desc[UR36][R6.64+-0x38], R14 ;  /* 0xffffc80e06007986 */ /* 0x0005e8000c101b24 */
[----:B---3--:R-:W3:Y:S02]  /*d330*/  LD.E.64 R20, desc[UR36][R4.64+-0x40] ;  /* 0xffffc02404147980 */ /* 0x008ee4000c101b00 */
[----:B---3--:R-:W-:-:S07]  /*d340*/  DMUL R20, R20, UR4 ;  /* 0x0000000414147c28 */ /* 0x008fce0008000000 */
[----:B------:R3:W-:Y:S04]  /*d350*/  STG.E.64 desc[UR36][R6.64+-0x40], R20 ;  /* 0xffffc01406007986 */ /* 0x0007e8000c101b24 */
[----:B----4-:R-:W4:Y:S02]  /*d360*/  LD.E.64 R38, desc[UR36][R4.64+-0x48] ;  /* 0xffffb82404267980 */ /* 0x010f24000c101b00 */
        /* <DEDUP_REMOVED lines=11> */
[----:B---3--:R-:W2:Y:S02]  /*d420*/  LD.E.64 R20, desc[UR36][R4.64+-0x68] ;  /* 0xffff982404147980 */ /* 0x008ea4000c101b00 */
[----:B--2---:R-:W-:-:S07]  /*d430*/  DMUL R20, R20, UR4 ;  /* 0x0000000414147c28 */ /* 0x004fce0008000000 */
[----:B------:R1:W-:Y:S04]  /*d440*/  STG.E.64 desc[UR36][R6.64+-0x68], R20 ;  /* 0xffff981406007986 */ /* 0x0003e8000c101b24 */
[----:B----4-:R-:W2:Y:S02]  /*d450*/  LD.E.64 R38, desc[UR36][R4.64+-0x70] ;  /* 0xffff902404267980 */ /* 0x010ea4000c101b00 */
[----:B--2---:R-:W-:-:S07]  /*d460*/  DMUL R38, R38, UR4 ;  /* 0x0000000426267c28 */ /* 0x004fce0008000000 */
[----:B------:R1:W-:Y:S04]  /*d470*/  STG.E.64 desc[UR36][R6.64+-0x70], R38 ;  /* 0xffff902606007986 */ /* 0x0003e8000c101b24 */
[----:B0-----:R-:W2:Y:S01]  /*d480*/  LD.E.64 R10, desc[UR36][R4.64+-0x78] ;  /* 0xffff8824040a7980 */ /* 0x001ea2000c101b00 */
[----:B------:R-:W-:-:S04]  /*d490*/  IADD3 R8, PT, PT, R8, 0x10, RZ ;  /* 0x0000001008087810 */ /* 0x000fc80007ffe0ff */
[----:B------:R-:W-:Y:S01]  /*d4a0*/  ISETP.NE.AND P0, PT, R8, R3, PT ;  /* 0x000000030800720c */ /* 0x000fe20003f05270 */
[----:B--2---:R-:W-:-:S07]  /*d4b0*/  DMUL R10, R10, UR4 ;  /* 0x000000040a0a7c28 */ /* 0x004fce0008000000 */
[----:B------:R1:W-:Y:S05]  /*d4c0*/  STG.E.64 desc[UR36][R6.64+-0x78], R10 ;  /* 0xffff880a06007986 */ /* 0x0003ea000c101b24 */
[----:B------:R-:W-:Y:S05]  /*d4d0*/  @P0 BRA `(.L_x_225) ;  /* 0xfffffffc00200947 */ /* 0x000fea000383ffff */
[----:B------:R-:W-:Y:S05]  /*d4e0*/  BSYNC.RECONVERGENT B0 ;  /* 0x0000000000007941 */ /* 0x000fea0003800200 */
.L_x_224:
[----:B------:R-:W-:Y:S04]  /*d4f0*/  BSSY.RECONVERGENT B0, `(.L_x_226) ;  /* 0x0000053000007945 */ /* 0x000fe80003800200 */
[----:B------:R-:W-:Y:S05]  /*d500*/  @!P1 BRA `(.L_x_227) ;  /* 0x0000000400449947 */ /* 0x000fea0003800000 */
[----:B------:R-:W-:Y:S02]  /*d510*/  ISETP.GE.U32.AND P0, PT, R9, 0x8, PT ;  /* 0x000000080900780c */ /* 0x000fe40003f06070 */
[----:B-1----:R-:W-:-:S04]  /*d520*/  LOP3.LUT R38, R0, 0x7, RZ, 0xc0, !PT ;  /* 0x0000000700267812 */ /* 0x002fc800078ec0ff */
[----:B------:R-:W-:-:S07]  /*d530*/  ISETP.NE.AND P1, PT, R38, RZ, PT ;  /* 0x000000ff2600720c */ /* 0x000fce0003f25270 */
[----:B------:R-:W-:Y:S06]  /*d540*/  @!P0 BRA `(.L_x_228) ;  /* 0x0000000000788947 */ /* 0x000fec0003800000 */
[----:B------:R-:W-:Y:S01]  /*d550*/  LOP3.LUT R5, RZ, R3, RZ, 0x33, !PT ;  /* 0x00000003ff057212 */ /* 0x000fe200078e33ff */
[----:B------:R-:W0:Y:S04]  /*d560*/  LDCU.64 UR4, c[0x3][0x60] ;  /* 0x00c00c00ff0477ac */ /* 0x000e280008000a00 */
[----:B------:R-:W-:-:S04]  /*d570*/  IMAD.IADD R11, R5, 0x1, R0 ;  /* 0x00000001050b7824 */ /* 0x000fc800078e0200 */
        /* <DEDUP_REMOVED lines=17> */
[----:B0-----:R-:W4:Y:S02]  /*d690*/  LD.E.64 R8, desc[UR36][R4.64+-0x28] ;  /* 0xffffd82404087980 */ /* 0x001f24000c101b00 */
[----:B----4-:R-:W-:-:S07]  /*d6a0*/  DMUL R8, R8, UR4 ;  /* 0x0000000408087c28 */ /* 0x010fce0008000000 */
[----:B------:R3:W-:Y:S04]  /*d6b0*/  STG.E.64 desc[UR36][R6.64+-0x28], R8 ;  /* 0xffffd80806007986 */ /* 0x0007e8000c101b24 */
[----:B-1----:R-:W4:Y:S02]  /*d6c0*/  LD.E.64 R10, desc[UR36][R4.64+-0x30] ;  /* 0xffffd024040a7980 */ /* 0x002f24000c101b00 */
[----:B----4-:R-:W-:-:S07]  /*d6d0*/  DMUL R10, R10, UR4 ;  /* 0x000000040a0a7c28 */ /* 0x010fce0008000000 */
[----:B------:R3:W-:Y:S04]  /*d6e0*/  STG.E.64 desc[UR36][R6.64+-0x30], R10 ;  /* 0xffffd00a06007986 */ /* 0x0007e8000c101b24 */
[----:B--2---:R-:W2:Y:S01]  /*d6f0*/  LD.E.64 R12, desc[UR36][R4.64+-0x38] ;  /* 0xffffc824040c7980 */ /* 0x004ea2000c101b00 */
[----:B------:R-:W-:Y:S01]  /*d700*/  VIADD R3, R3, 0x8 ;  /* 0x0000000803037836 */ /* 0x000fe20000000000 */
[----:B--2---:R-:W-:-:S07]  /*d710*/  DMUL R12, R12, UR4 ;  /* 0x000000040c0c7c28 */ /* 0x004fce0008000000 */
[----:B------:R3:W-:Y:S04]  /*d720*/  STG.E.64 desc[UR36][R6.64+-0x38], R12 ;  /* 0xffffc80c06007986 */ /* 0x0007e8000c101b24 */
.L_x_228:
[----:B------:R-:W-:Y:S05]  /*d730*/  @!P1 BRA `(.L_x_227) ;  /* 0x0000000000b89947 */ /* 0x000fea0003800000 */
[----:B------:R-:W-:Y:S02]  /*d740*/  ISETP.GE.U32.AND P0, PT, R38, 0x4, PT ;  /* 0x000000042600780c */ /* 0x000fe40003f06070 */
[----:B------:R-:W-:-:S04]  /*d750*/  LOP3.LUT R4, R0, 0x3, RZ, 0xc0, !PT ;  /* 0x0000000300047812 */ /* 0x000fc800078ec0ff */
[----:B------:R-:W-:-:S07]  /*d760*/  ISETP.NE.AND P1, PT, R4, RZ, PT ;  /* 0x000000ff0400720c */ /* 0x000fce0003f25270 */
[----:B------:R-:W-:Y:S06]  /*d770*/  @!P0 BRA `(.L_x_229) ;  /* 0x0000000000488947 */ /* 0x000fec0003800000 */
[----:B------:R-:W-:Y:S01]  /*d780*/  LOP3.LUT R5, RZ, R3, RZ, 0x33, !PT ;  /* 0x00000003ff057212 */ /* 0x000fe200078e33ff */
[----:B------:R-:W0:Y:S04]  /*d790*/  LDCU.64 UR4, c[0x3][0x60] ;  /* 0x00c00c00ff0477ac */ /* 0x000e280008000a00 */
[----:B------:R-:W-:-:S04]  /*d7a0*/  IMAD.IADD R5, R5, 0x1, R0 ;  /* 0x0000000105057824 */ /* 0x000fc800078e0200 */
[----:B---3--:R-:W-:-:S05]  /*d7b0*/  IMAD.WIDE R14, R5, 0x8, R16 ;  /* 0x00000008050e7825 */ /* 0x008fca00078e0210 */
[----:B------:R-:W0:Y:S01]  /*d7c0*/  LD.E.64 R6, desc[UR36][R14.64] ;  /* 0x000000240e067980 */ /* 0x000e22000c101b00 */
[----:B------:R-:W-:Y:S01]  /*d7d0*/  IMAD.WIDE R20, R5, 0x8, R36 ;  /* 0x0000000805147825 */ /* 0x000fe200078e0224 */
[----:B0-----:R-:W-:-:S07]  /*d7e0*/  DMUL R6, R6, UR4 ;  /* 0x0000000406067c28 */ /* 0x001fce0008000000 */
[----:B------:R0:W-:Y:S04]  /*d7f0*/  STG.E.64 desc[UR36][R20.64], R6 ;  /* 0x0000000614007986 */ /* 0x0001e8000c101b24 */
[----:B------:R-:W2:Y:S02]  /*d800*/  LD.E.64 R8, desc[UR36][R14.64+-0x8] ;  /* 0xfffff8240e087980 */ /* 0x000ea4000c101b00 */
[----:B--2---:R-:W-:-:S07]  /*d810*/  DMUL R8, R8, UR4 ;  /* 0x0000000408087c28 */ /* 0x004fce0008000000 */
[----:B------:R0:W-:Y:S04]  /*d820*/  STG.E.64 desc[UR36][R20.64+-0x8], R8 ;  /* 0xfffff80814007986 */ /* 0x0001e8000c101b24 */
[----:B------:R-:W2:Y:S02]  /*d830*/  LD.E.64 R10, desc[UR36][R14.64+-0x10] ;  /* 0xfffff0240e0a7980 */ /* 0x000ea4000c101b00 */
[----:B--2---:R-:W-:-:S07]  /*d840*/  DMUL R10, R10, UR4 ;  /* 0x000000040a0a7c28 */ /* 0x004fce0008000000 */
[----:B------:R0:W-:Y:S04]  /*d850*/  STG.E.64 desc[UR36][R20.64+-0x10], R10 ;  /* 0xfffff00a14007986 */ /* 0x0001e8000c101b24 */
[----:B------:R-:W2:Y:S01]  /*d860*/  LD.E.64 R12, desc[UR36][R14.64+-0x18] ;  /* 0xffffe8240e0c7980 */ /* 0x000ea2000c101b00 */
[----:B------:R-:W-:Y:S01]  /*d870*/  VIADD R3, R3, 0x4 ;  /* 0x0000000403037836 */ /* 0x000fe20000000000 */
[----:B--2---:R-:W-:-:S07]  /*d880*/  DMUL R12, R12, UR4 ;  /* 0x000000040c0c7c28 */ /* 0x004fce0008000000 */
[----:B------:R0:W-:Y:S04]  /*d890*/  STG.E.64 desc[UR36][R20.64+-0x18], R12 ;  /* 0xffffe80c14007986 */ /* 0x0001e8000c101b24 */
.L_x_229:
[----:B------:R-:W-:Y:S05]  /*d8a0*/  @!P1 BRA `(.L_x_227) ;  /* 0x00000000005c9947 */ /* 0x000fea0003800000 */
[----:B------:R-:W-:Y:S01]  /*d8b0*/  LOP3.LUT R5, RZ, R3, RZ, 0x33, !PT ;  /* 0x00000003ff057212 */ /* 0x000fe200078e33ff */
[----:B0--3--:R-:W0:Y:S03]  /*d8c0*/  LDC.64 R12, c[0x3][0x60] ;  /* 0x00c01800ff0c7b82 */ /* 0x009e260000000a00 */
[----:B------:R-:W-:-:S05]  /*d8d0*/  IADD3 R5, PT, PT, R5, R0, RZ ;  /* 0x0000000005057210 */ /* 0x000fca0007ffe0ff */
[----:B------:R-:W-:-:S06]  /*d8e0*/  IMAD.WIDE R6, R5, 0x8, R16 ;  /* 0x0000000805067825 */ /* 0x000fcc00078e0210 */
[----:B------:R-:W0:Y:S01]  /*d8f0*/  LD.E.64 R6, desc[UR36][R6.64] ;  /* 0x0000002406067980 */ /* 0x000e22000c101b00 */
[----:B------:R-:W-:Y:S01]  /*d900*/  IMAD.WIDE R10, R5, 0x8, R36 ;  /* 0x00000008050a7825 */ /* 0x000fe200078e0224 */
[----:B------:R-:W-:Y:S01]  /*d910*/  ISETP.NE.AND P0, PT, R4, 0x1, PT ;  /* 0x000000010400780c */ /* 0x000fe20003f05270 */
[----:B0-----:R-:W-:-:S07]  /*d920*/  DMUL R8, R6, R12 ;  /* 0x0000000c06087228 */ /* 0x001fce0000000000 */
[----:B------:R2:W-:Y:S05]  /*d930*/  STG.E.64 desc[UR36][R10.64], R8 ;  /* 0x000000080a007986 */ /* 0x0005ea000c101b24 */
[----:B------:R-:W-:Y:S05]  /*d940*/  @!P0 BRA `(.L_x_227) ;  /* 0x0000000000348947 */ /* 0x000fea0003800000 */
[----:B------:R-:W-:Y:S02]  /*d950*/  VIADD R14, R3, 0x1 ;  /* 0x00000001030e7836 */ /* 0x000fe40000000000 */
[----:B------:R-:W-:-:S07]  /*d960*/  IMAD.MOV.U32 R3, RZ, RZ, 0x1 ;  /* 0x00000001ff037424 */ /* 0x000fce00078e00ff */
.L_x_230:
[----:B------:R-:W-:-:S05]  /*d970*/  LOP3.LUT R5, RZ, R14, RZ, 0x33, !PT ;  /* 0x0000000eff057212 */ /* 0x000fca00078e33ff */
[----:B------:R-:W-:-:S04]  /*d980*/  IMAD.IADD R5, R5, 0x1, R0 ;  /* 0x0000000105057824 */ /* 0x000fc800078e0200 */
[----:B------:R-:W-:-:S06]  /*d990*/  IMAD.WIDE R6, R5, 0x8, R16 ;  /* 0x0000000805067825 */ /* 0x000fcc00078e0210 */
[----:B------:R-:W3:Y:S01]  /*d9a0*/  LD.E.64 R6, desc[UR36][R6.64] ;  /* 0x0000002406067980 */ /* 0x000ee2000c101b00 */
[----:B--2-4-:R-:W-:Y:S01]  /*d9b0*/  IMAD.WIDE R10, R5, 0x8, R36 ;  /* 0x00000008050a7825 */ /* 0x014fe200078e0224 */
[----:B------:R-:W-:-:S03]  /*d9c0*/  IADD3 R14, PT, PT, R14, 0x1, RZ ;  /* 0x000000010e0e7810 */ /* 0x000fc60007ffe0ff */
[----:B------:R-:W-:-:S05]  /*d9d0*/  VIADD R3, R3, 0x1 ;  /* 0x0000000103037836 */ /* 0x000fca0000000000 */
[----:B------:R-:W-:Y:S01]  /*d9e0*/  ISETP.NE.AND P0, PT, R3, R4, PT ;  /* 0x000000040300720c */ /* 0x000fe20003f05270 */
[----:B---3--:R-:W-:-:S07]  /*d9f0*/  DMUL R8, R6, R12 ;  /* 0x0000000c06087228 */ /* 0x008fce0000000000 */
[----:B------:R4:W-:Y:S05]  /*da00*/  STG.E.64 desc[UR36][R10.64], R8 ;  /* 0x000000080a007986 */ /* 0x0009ea000c101b24 */
[----:B------:R-:W-:Y:S05]  /*da10*/  @P0 BRA `(.L_x_230) ;  /* 0xfffffffc00d40947 */ /* 0x000fea000383ffff */
.L_x_227:
[----:B------:R-:W-:Y:S05]  /*da20*/  BSYNC.RECONVERGENT B0 ;  /* 0x0000000000007941 */ /* 0x000fea0003800200 */
.L_x_226:
[----:B------:R-:W-:Y:S05]  /*da30*/  BRA `(.L_x_223) ;  /* 0x00000014008c7947 */ /* 0x000fea0003800000 */
.L_x_222:
[----:B----4-:R-:W0:Y:S02]  /*da40*/  LDC.64 R4, c[0x3][0x60] ;  /* 0x00c01800ff047b82 */ /* 0x010e240000000a00 */
[----:B0-----:R-:W-:-:S14]  /*da50*/  DSETP.NEU.AND P0, PT, R4, 1, PT ;  /* 0x3ff000000400742a */ /* 0x001fdc0003f0d000 */
[----:B------:R-:W-:Y:S05]  /*da60*/  @P0 BRA `(.L_x_231) ;  /* 0x0000001400200947 */ /* 0x000fea0003800000 */
[----:B------:R-:W0:Y:S01]  /*da70*/  LDC R0, c[0x0][0x388] ;  /* 0x0000e200ff007b82 */ /* 0x000e220000000800 */
[----:B------:R-:W-:Y:S01]  /*da80*/  BSSY.RECONVERGENT B0, `(.L_x_232) ;  /* 0x0000145000007945 */ /* 0x000fe20003800200 */
        /* <DEDUP_REMOVED lines=10> */
.L_x_235:
[----:B0-----:R-:W-:-:S04]  /*db30*/  IMAD.WIDE.U32 R4, R6, 0x8, R36 ;  /* 0x0000000806047825 */ /* 0x001fc800078e0024 */
[----:B------:R-:W-:Y:S01]  /*db40*/  VIADD R6, R6, 0x10 ;  /* 0x0000001006067836 */ /* 0x000fe20000000000 */
[----:B------:R0:W-:Y:S04]  /*db50*/  STG.E.64 desc[UR36][R4.64], RZ ;  /* 0x000000ff04007986 */ /* 0x0001e8000c101b24 */
        /* <DEDUP_REMOVED lines=17> */
[----:B------:R-:W-:Y:S05]  /*dc70*/  BSYNC.RECONVERGENT B1 ;  /* 0x0000000000017941 */ /* 0x000fea0003800200 */
.L_x_234:
        /* <DEDUP_REMOVED lines=15> */
.L_x_237:
[----:B------:R-:W-:Y:S04]  /*dd70*/  BSSY.RECONVERGENT B1, `(.L_x_236) ;  /* 0x0000013000017945 */ /* 0x000fe80003800200 */
[----:B------:R-:W-:Y:S05]  /*dd80*/  @!P3 BRA `(.L_x_238) ;  /* 0x000000000044b947 */ /* 0x000fea0003800000 */
[----:B------:R-:W-:Y:S02]  /*dd90*/  ISETP.GE.U32.AND P2, PT, R6, 0x4, PT ;  /* 0x000000040600780c */ /* 0x000fe40003f46070 */
[----:B------:R-:W-:-:S04]  /*dda0*/  LOP3.LUT R11, R0, 0x3, RZ, 0xc0, !PT ;  /* 0x00000003000b7812 */ /* 0x000fc800078ec0ff */
[----:B------:R-:W-:-:S07]  /*ddb0*/  ISETP.NE.AND P3, PT, R11, RZ, PT ;  /* 0x000000ff0b00720c */ /* 0x000fce0003f65270 */
[C---:B01----:R-:W-:Y:S01]  /*ddc0*/  @P2 IMAD.WIDE.U32 R4, R3.reuse, 0x8, R36 ;  /* 0x0000000803042825 */ /* 0x043fe200078e0024 */
[----:B------:R-:W-:-:S04]  /*ddd0*/  @P2 IADD3 R3, PT, PT, R3, 0x4, RZ ;  /* 0x0000000403032810 */ /* 0x000fc80007ffe0ff */
[----:B------:R2:W-:Y:S04]  /*dde0*/  @P2 STG.E.64 desc[UR36][R4.64], RZ ;  /* 0x000000ff04002986 */ /* 0x0005e8000c101b24 */
[----:B------:R2:W-:Y:S04]  /*ddf0*/  @P2 STG.E.64 desc[UR36][R4.64+0x8], RZ ;  /* 0x000008ff04002986 */ /* 0x0005e8000c101b24 */
[----:B------:R2:W-:Y:S04]  /*de00*/  @P2 STG.E.64 desc[UR36][R4.64+0x10], RZ ;  /* 0x000010ff04002986 */ /* 0x0005e8000c101b24 */
[----:B------:R2:W-:Y:S01]  /*de10*/  @P2 STG.E.64 desc[UR36][R4.64+0x18], RZ ;  /* 0x000018ff04002986 */ /* 0x0005e2000c101b24 */
[----:B------:R-:W-:Y:S05]  /*de20*/  @!P3 BRA `(.L_x_238) ;  /* 0x00000000001cb947 */ /* 0x000fea0003800000 */
[----:B------:R-:W-:-:S07]  /*de30*/  IMAD.MOV.U32 R6, RZ, RZ, RZ ;  /* 0x000000ffff067224 */ /* 0x000fce00078e00ff */
.L_x_239:
[----:B--2---:R-:W-:-:S04]  /*de40*/  IMAD.WIDE.U32 R4, R3, 0x8, R36 ;  /* 0x0000000803047825 */ /* 0x004fc800078e0024 */
[----:B------:R-:W-:Y:S01]  /*de50*/  VIADD R6, R6, 0x1 ;  /* 0x0000000106067836 */ /* 0x000fe20000000000 */
[----:B------:R3:W-:Y:S01]  /*de60*/  STG.E.64 desc[UR36][R4.64], RZ ;  /* 0x000000ff04007986 */ /* 0x0007e2000c101b24 */
[----:B------:R-:W-:-:S03]  /*de70*/  VIADD R3, R3, 0x1 ;  /* 0x0000000103037836 */ /* 0x000fc60000000000 */
[----:B------:R-:W-:-:S13]  /*de80*/  ISETP.NE.AND P2, PT, R6, R11, PT ;  /* 0x0000000b0600720c */ /* 0x000fda0003f45270 */
[----:B---3--:R-:W-:Y:S05]  /*de90*/  @P2 BRA `(.L_x_239) ;  /* 0xfffffffc00e82947 */ /* 0x008fea000383ffff */
.L_x_238:
[----:B------:R-:W-:Y:S05]  /*dea0*/  BSYNC.RECONVERGENT B1 ;  /* 0x0000000000017941 */ /* 0x000fea0003800200 */
.L_x_236:
[----:B------:R-:W-:-:S13]  /*deb0*/  ISETP.GE.AND P2, PT, R7, 0x2, PT ;  /* 0x000000020700780c */ /* 0x000fda0003f46270 */
[----:B------:R-:W-:Y:S05]  /*dec0*/  @!P2 BRA `(.L_x_240) ;  /* 0x00000008006ca947 */ /* 0x000fea0003800000 */
[C---:B------:R-:W-:Y:S01]  /*ded0*/  VIADD R9, R7.reuse, 0x7 ;  /* 0x0000000707097836 */ /* 0x040fe20000000000 */
[C---:B------:R-:W-:Y:S01]  /*dee0*/  IADD3 R11, PT, PT, R7.reuse, 0x3, RZ ;  /* 0x00000003070b7810 */ /* 0x040fe20007ffe0ff */
[----:B------:R-:W-:Y:S01]  /*def0*/  VIADD R43, R7, 0xffffffff ;  /* 0xffffffff072b7836 */ /* 0x000fe20000000000 */
[----:B------:R-:W-:Y:S02]  /*df00*/  BSSY.RECONVERGENT B1, `(.L_x_241) ;  /* 0x0000096000017945 */ /* 0x000fe40003800200 */
[----:B------:R-:W-:Y:S02]  /*df10*/  LOP3.LUT R0, R9, 0x7, RZ, 0xc0, !PT ;  /* 0x0000000709007812 */ /* 0x000fe400078ec0ff */
[----:B------:R-:W-:Y:S02]  /*df20*/  LOP3.LUT R3, R11, 0x3, RZ, 0xc0, !PT ;  /* 0x000000030b037812 */ /* 0x000fe400078ec0ff */
[----:B------:R-:W-:Y:S01]  /*df30*/  LOP3.LUT R8, R43, 0xfffffff8, RZ, 0xc0, !PT ;  /* 0xfffffff82b087812 */ /* 0x000fe200078ec0ff */
[----:B------:R-:W-:Y:S01]  /*df40*/  VIADD R0, R0, 0xffffffff ;  /* 0xffffffff00007836 */ /* 0x000fe20000000000 */
[----:B------:R-:W-:Y:S01]  /*df50*/  ISETP.NE.AND P1, PT, R3, 0x1, PT ;  /* 0x000000010300780c */ /* 0x000fe20003f25270 */
[----:B------:R-:W-:-:S03]  /*df60*/  IMAD.MOV.U32 R3, RZ, RZ, RZ ;  /* 0x000000ffff037224 */ /* 0x000fc600078e00ff */
[----:B------:R-:W-:Y:S01]  /*df70*/  ISETP.GE.U32.AND P2, PT, R0, 0x3, PT ;  /* 0x000000030000780c */ /* 0x000fe20003f46070 */
[----:B------:R-:W-:-:S12]  /*df80*/  VIADD R0, R7, 0xfffffffe ;  /* 0xfffffffe07007836 */ /* 0x000fd80000000000 */
.L_x_248:
[----:B------:R-:W3:Y:S01]  /*df90*/  LDCU UR4, c[0x0][0x388] ;  /* 0x00007100ff0477ac */ /* 0x000ee20008000800 */
[----:B012---:R-:W-:-:S04]  /*dfa0*/  LOP3.LUT R4, RZ, R3, RZ, 0x33, !PT ;  /* 0x00000003ff047212 */ /* 0x007fc800078e33ff */
[----:B---3--:R-:W-:-:S05]  /*dfb0*/  IADD3 R5, PT, PT, R4, UR4, RZ ;  /* 0x0000000404057c10 */ /* 0x008fca000fffe0ff */
[----:B------:R-:W-:-:S06]  /*dfc0*/  IMAD.WIDE R4, R5, 0x8, R16 ;  /* 0x0000000805047825 */ /* 0x000fcc00078e0210 */
[----:B------:R-:W5:Y:S01]  /*dfd0*/  LD.E.64 R4, desc[UR36][R4.64] ;  /* 0x0000002404047980 */ /* 0x000f62000c101b00 */
[----:B------:R-:W-:Y:S01]  /*dfe0*/  ISETP.GE.U32.AND P3, PT, R0, 0x7, PT ;  /* 0x000000070000780c */ /* 0x000fe20003f66070 */
[----:B------:R-:W-:Y:S01]  /*dff0*/  IMAD.MOV.U32 R10, RZ, RZ, 0x1 ;  /* 0x00000001ff0a7424 */ /* 0x000fe200078e00ff */
[----:B------:R-:W-:-:S11]  /*e000*/  LOP3.LUT P0, RZ, R43, 0x7, RZ, 0xc0, !PT ;  /* 0x000000072bff7812 */ /* 0x000fd6000780c0ff */
[----:B------:R-:W-:Y:S05]  /*e010*/  @!P3 BRA `(.L_x_242) ;  /* 0x0000000000fcb947 */ /* 0x000fea0003800000 */
[----:B------:R-:W-:Y:S01]  /*e020*/  BSSY.RECONVERGENT B2, `(.L_x_242) ;  /* 0x000003e000027945 */ /* 0x000fe20003800200 */
[----:B------:R-:W-:-:S07]  /*e030*/  IMAD.MOV.U32 R10, RZ, RZ, 0x1 ;  /* 0x00000001ff0a7424 */ /* 0x000fce00078e00ff */
.L_x_243:
[----:B------:R-:W0:Y:S01]  /*e040*/  LDC.64 R6, c[0x0][0x3b0] ;  /* 0x0000ec00ff067b82 */ /* 0x000e220000000a00 */
[CC--:B------:R-:W-:Y:S01]  /*e050*/  ISETP.GE.U32.AND P3, PT, R3.reuse, R10.reuse, PT ;  /* 0x0000000a0300720c */ /* 0x0c0fe20003f66070 */
[C---:B------:R-:W-:Y:S01]  /*e060*/  VIADD R20, R10.reuse, 0x2 ;  /* 0x000000020a147836 */ /* 0x040fe20000000000 */
[C---:B------:R-:W-:Y:S02]  /*e070*/  ISETP.GT.U32.AND P4, PT, R3.reuse, R10, PT ;  /* 0x0000000a0300720c */ /* 0x040fe40003f84070 */
[----:B------:R-:W-:Y:S02]  /*e080*/  IADD3 R40, PT, PT, R10, 0x3, RZ ;  /* 0x000000030a287810 */ /* 0x000fe40007ffe0ff */
[----:B------:R-:W-:-:S07]  /*e090*/  ISETP.GE.U32.AND P6, PT, R3, R20, PT ;  /* 0x000000140300720c */ /* 0x000fce0003fc6070 */
[----:B------:R-:W-:Y:S02]  /*e0a0*/  @P3 IMAD.IADD R15, R3, 0x1, -R10 ;  /* 0x00000001030f3824 */ /* 0x000fe400078e0a0a */
[----:B------:R-:W-:Y:S02]  /*e0b0*/  @P4 LOP3.LUT R12, RZ, R10, RZ, 0x33, !PT ;  /* 0x0000000aff0c4212 */ /* 0x000fe400078e33ff */
[----:B------:R-:W-:-:S04]  /*e0c0*/  @P3 IMAD.WIDE.U32 R14, R15, 0x8, R36 ;  /* 0x000000080f0e3825 */ /* 0x000fc800078e0024 */
[----:B------:R-:W-:Y:S02]  /*e0d0*/  @P4 IMAD.IADD R39, R12, 0x1, R3 ;  /* 0x000000010c274824 */ /* 0x000fe400078e0203 */
[----:B0-----:R-:W-:Y:S01]  /*e0e0*/  IMAD.WIDE.U32 R6, R10, 0x8, R6 ;  /* 0x000000080a067825 */ /* 0x001fe200078e0006 */
[----:B------:R-:W2:Y:S04]  /*e0f0*/  @P3 LDG.E.64 R14, desc[UR36][R14.64] ;  /* 0x000000240e0e3981 */ /* 0x000ea8000c1e1b00 */
[----:B------:R-:W2:Y:S01]  /*e100*/  @P3 LDG.E.64 R12, desc[UR36][R6.64] ;  /* 0x00000024060c3981 */ /* 0x000ea2000c1e1b00 */
[----:B------:R-:W-:Y:S01]  /*e110*/  @P4 IMAD.WIDE.U32 R38, R39, 0x8, R36 ;  /* 0x0000000827264825 */ /* 0x000fe200078e0024 */
[----:B------:R-:W-:-:S03]  /*e120*/  ISETP.GE.U32.AND P5, PT, R3, R40, PT ;  /* 0x000000280300720c */ /* 0x000fc60003fa6070 */
[----:B------:R-:W-:Y:S02]  /*e130*/  @P6 IMAD.IADD R47, R3, 0x1, -R20 ;  /* 0x00000001032f6824 */ /* 0x000fe400078e0a14 */
[----:B------:R-:W3:Y:S04]  /*e140*/  @P4 LDG.E.64 R20, desc[UR36][R6.64+0x8] ;  /* 0x0000082406144981 */ /* 0x000ee8000c1e1b00 */
[----:B------:R-:W3:Y:S01]  /*e150*/  @P4 LDG.E.64 R38, desc[UR36][R38.64] ;  /* 0x0000002426264981 */ /* 0x000ee2000c1e1b00 */
[----:B------:R-:W-:-:S03]  /*e160*/  @P6 IMAD.WIDE.U32 R46, R47, 0x8, R36 ;  /* 0x000000082f2e6825 */ /* 0x000fc600078e0024 */
[----:B------:R-:W4:Y:S01]  /*e170*/  @P5 LDG.E.64 R44, desc[UR36][R6.64+0x18] ;  /* 0x00001824062c5981 */ /* 0x000f22000c1e1b00 */
[----:B------:R-:W-:-:S03]  /*e180*/  @P5 IMAD.IADD R49, R3, 0x1, -R40 ;  /* 0x0000000103315824 */ /* 0x000fc600078e0a28 */
[----:B------:R-:W4:Y:S01]  /*e190*/  @P6 LDG.E.64 R40, desc[UR36][R6.64+0x10] ;  /* 0x0000102406286981 */ /* 0x000f22000c1e1b00 */
[----:B------:R-:W-:-:S03]  /*e1a0*/  @P5 IMAD.WIDE.U32 R48, R49, 0x8, R36 ;  /* 0x0000000831305825 */ /* 0x000fc600078e0024 */
[----:B------:R-:W4:Y:S04]  /*e1b0*/  @P6 LDG.E.64 R46, desc[UR36][R46.64] ;  /* 0x000000242e2e6981 */ /* 0x000f28000c1e1b00 */
[----:B------:R-:W4:Y:S01]  /*e1c0*/  @P5 LDG.E.64 R48, desc[UR36][R48.64] ;  /* 0x0000002430305981 */ /* 0x000f22000c1e1b00 */
[----:B--2--5:R-:W-:Y:S01]  /*e1d0*/  @P3 DFMA R4, -R12, R14, R4 ;  /* 0x0000000e0c04322b */ /* 0x024fe20000000104 */
[----:B------:R-:W-:-:S05]  /*e1e0*/  VIADD R12, R10, 0x4 ;  /* 0x000000040a0c7836 */ /* 0x000fca0000000000 */
[----:B------:R-:W-:Y:S02]  /*e1f0*/  ISETP.GE.U32.AND P3, PT, R3, R12, PT ;  /* 0x0000000c0300720c */ /* 0x000fe40003f66070 */
[----:B---3--:R-:W-:Y:S01]  /*e200*/  @P4 DFMA R4, -R20, R38, R4 ;  /* 0x000000261404422b */ /* 0x008fe20000000104 */
[C---:B------:R-:W-:Y:S01]  /*e210*/  IADD3 R20, PT, PT, R10.reuse, 0x5, RZ ;  /* 0x000000050a147810 */ /* 0x040fe20007ffe0ff */
[----:B------:R-:W-:-:S03]  /*e220*/  VIADD R38, R10, 0x6 ;  /* 0x000000060a267836 */ /* 0x000fc60000000000 */
[----:B------:R-:W-:-:S06]  /*e230*/  ISETP.GE.U32.AND P4, PT, R3, R20, PT ;  /* 0x000000140300720c */ /* 0x000fcc0003f86070 */
[C---:B------:R-:W-:Y:S02]  /*e240*/  @P3 IMAD.IADD R15, R3.reuse, 0x1, -R12 ;  /* 0x00000001030f3824 */ /* 0x040fe400078e0a0c */
[----:B------:R-:W2:Y:S01]  /*e250*/  @P3 LDG.E.64 R12, desc[UR36][R6.64+0x20] ;  /* 0x00002024060c3981 */ /* 0x000ea2000c1e1b00 */
[----:B----4-:R-:W-:Y:S01]  /*e260*/  @P6 DFMA R4, -R40, R46, R4 ;  /* 0x0000002e2804622b */ /* 0x010fe20000000104 */
[----:B------:R-:W-:Y:S01]  /*e270*/  ISETP.GE.U32.AND P6, PT, R3, R38, PT ;  /* 0x000000260300720c */ /* 0x000fe20003fc6070 */
[----:B------:R-:W-:-:S04]  /*e280*/  @P3 IMAD.WIDE.U32 R14, R15, 0x8, R36 ;  /* 0x000000080f0e3825 */ /* 0x000fc800078e0024 */
[----:B------:R-:W-:Y:S02]  /*e290*/  VIADD R46, R10, 0x7 ;  /* 0x000000070a2e7836 */ /* 0x000fe40000000000 */
[C---:B------:R-:W-:Y:S01]  /*e2a0*/  @P4 IMAD.IADD R41, R3.reuse, 0x1, -R20 ;  /* 0x0000000103294824 */ /* 0x040fe200078e0a14 */
[----:B------:R-:W-:Y:S01]  /*e2b0*/  @P5 DFMA R4, -R44, R48, R4 ;  /* 0x000000302c04522b */ /* 0x000fe20000000104 */
[----:B------:R-:W2:Y:S01]  /*e2c0*/  @P3 LDG.E.64 R14, desc[UR36][R14.64] ;  /* 0x000000240e0e3981 */ /* 0x000ea2000c1e1b00 */
[----:B------:R-:W-:Y:S01]  /*e2d0*/  ISETP.GE.U32.AND P5, PT, R3, R46, PT ;  /* 0x0000002e0300720c */ /* 0x000fe20003fa6070 */
[--C-:B------:R-:W-:Y:S02]  /*e2e0*/  @P4 IMAD.WIDE.U32 R40, R41, 0x8, R36.reuse ;  /* 0x0000000829284825 */ /* 0x100fe400078e0024 */
[----:B------:R-:W-:Y:S01]  /*e2f0*/  @P6 IADD3 R45, PT, PT, -R38, R3, RZ ;  /* 0x00000003262d6210 */ /* 0x000fe20007ffe1ff */
        /* <DEDUP_REMOVED lines=9> */
[----:B------:R-:W-:Y:S01]  /*e390*/  VIADD R10, R10, 0x8 ;  /* 0x000000080a0a7836 */ /* 0x000fe20000000000 */
[----:B--2---:R-:W-:Y:S01]  /*e3a0*/  @P3 DFMA R4, -R12, R14, R4 ;  /* 0x0000000e0c04322b */ /* 0x004fe20000000104 */
[----:B------:R-:W-:-:S07]  /*e3b0*/  ISETP.NE.AND P3, PT, R46, R8, PT ;  /* 0x000000082e00720c */ /* 0x000fce0003f65270 */
[----:B---3--:R-:W-:-:S08]  /*e3c0*/  @P4 DFMA R4, -R20, R40, R4 ;  /* 0x000000281404422b */ /* 0x008fd00000000104 */
[----:B----4-:R-:W-:-:S08]  /*e3d0*/  @P6 DFMA R4, -R38, R44, R4 ;  /* 0x0000002c2604622b */ /* 0x010fd00000000104 */
[----:B------:R-:W-:Y:S01]  /*e3e0*/  @P5 DFMA R4, -R48, R50, R4 ;  /* 0x000000323004522b */ /* 0x000fe20000000104 */
[----:B------:R-:W-:Y:S10]  /*e3f0*/  @P3 BRA `(.L_x_243) ;  /* 0xfffffffc00103947 */ /* 0x000ff4000383ffff */
[----:B------:R-:W-:Y:S05]  /*e400*/  BSYNC.RECONVERGENT B2 ;  /* 0x0000000000027941 */ /* 0x000fea0003800200 */
.L_x_242:
[----:B------:R-:W-:Y:S05]  /*e410*/  @!P0 BRA `(.L_x_244) ;  /* 0x0000000000f88947 */ /* 0x000fea0003800000 */
[----:B------:R-:W-:Y:S01]  /*e420*/  LOP3.LUT P6, RZ, R9, 0x3, RZ, 0xc0, !PT ;  /* 0x0000000309ff7812 */ /* 0x000fe200078cc0ff */
[----:B------:R-:W-:-:S12]  /*e430*/  @!P2 BRA `(.L_x_245) ;  /* 0x000000000078a947 */ /* 0x000fd80003800000 */
        /* <DEDUP_REMOVED lines=9> */
[----:B0-----:R-:W-:Y:S02]  /*e4d0*/  IMAD.WIDE.U32 R20, R10, 0x8, R20 ;  /* 0x000000080a147825 */ /* 0x001fe400078e0014 */
[----:B------:R-:W2:Y:S02]  /*e4e0*/  @P0 LDG.E.64 R12, desc[UR36][R12.64] ;  /* 0x000000240c0c0981 */ /* 0x000ea4000c1e1b00 */
[----:B------:R-:W-:Y:S01]  /*e4f0*/  @P3 IMAD.IADD R41, R6, 0x1, R3 ;  /* 0x0000000106293824 */ /* 0x000fe200078e0203 */
[----:B------:R-:W-:Y:S01]  /*e500*/  ISETP.GE.U32.AND P5, PT, R3, R38, PT ;  /* 0x000000260300720c */ /* 0x000fe20003fa6070 */
[----:B------:R-:W2:Y:S02]  /*e510*/  @P0 LDG.E.64 R6, desc[UR36][R20.64] ;  /* 0x0000002414060981 */ /* 0x000ea4000c1e1b00 */
[----:B------:R-:W-:-:S04]  /*e520*/  @P3 IMAD.WIDE.U32 R40, R41, 0x8, R36 ;  /* 0x0000000829283825 */ /* 0x000fc800078e0024 */
[----:B------:R-:W-:Y:S02]  /*e530*/  @P4 IMAD.IADD R45, R3, 0x1, -R14 ;  /* 0x00000001032d4824 */ /* 0x000fe400078e0a0e */
[----:B------:R-:W3:Y:S02]  /*e540*/  @P3 LDG.E.64 R14, desc[UR36][R20.64+0x8] ;  /* 0x00000824140e3981 */ /* 0x000ee4000c1e1b00 */
[----:B------:R-:W-:Y:S02]  /*e550*/  @P4 IMAD.WIDE.U32 R44, R45, 0x8, R36 ;  /* 0x000000082d2c4825 */ /* 0x000fe400078e0024 */
[----:B------:R-:W3:Y:S02]  /*e560*/  @P3 LDG.E.64 R40, desc[UR36][R40.64] ;  /* 0x0000002428283981 */ /* 0x000ee4000c1e1b00 */
[----:B------:R-:W-:Y:S02]  /*e570*/  @P5 IMAD.IADD R49, R3, 0x1, -R38 ;  /* 0x0000000103315824 */ /* 0x000fe400078e0a26 */
[----:B------:R-:W4:Y:S02]  /*e580*/  @P4 LDG.E.64 R38, desc[UR36][R20.64+0x10] ;  /* 0x0000102414264981 */ /* 0x000f24000c1e1b00 */
[----:B------:R-:W-:-:S02]  /*e590*/  @P5 IMAD.WIDE.U32 R48, R49, 0x8, R36 ;  /* 0x0000000831305825 */ /* 0x000fc400078e0024 */
[----:B------:R-:W4:Y:S04]  /*e5a0*/  @P4 LDG.E.64 R44, desc[UR36][R44.64] ;  /* 0x000000242c2c4981 */ /* 0x000f28000c1e1b00 */
[----:B------:R-:W4:Y:S04]  /*e5b0*/  @P5 LDG.E.64 R46, desc[UR36][R20.64+0x18] ;  /* 0x00001824142e5981 */ /* 0x000f28000c1e1b00 */
[----:B------:R-:W4:Y:S01]  /*e5c0*/  @P5 LDG.E.64 R48, desc[UR36][R48.64] ;  /* 0x0000002430305981 */ /* 0x000f22000c1e1b00 */
[----:B------:R-:W-:Y:S01]  /*e5d0*/  VIADD R10, R10, 0x4 ;  /* 0x000000040a0a7836 */ /* 0x000fe20000000000 */
[----:B--2--5:R-:W-:-:S08]  /*e5e0*/  @P0 DFMA R4, -R6, R12, R4 ;  /* 0x0000000c0604022b */ /* 0x024fd00000000104 */
[----:B---3--:R-:W-:-:S08]  /*e5f0*/  @P3 DFMA R4, -R14, R40, R4 ;  /* 0x000000280e04322b */ /* 0x008fd00000000104 */
[----:B----4-:R-:W-:-:S08]  /*e600*/  @P4 DFMA R4, -R38, R44, R4 ;  /* 0x0000002c2604422b */ /* 0x010fd00000000104 */
[----:B------:R-:W-:-:S11]  /*e610*/  @P5 DFMA R4, -R46, R48, R4 ;  /* 0x000000302e04522b */ /* 0x000fd60000000104 */
.L_x_245:
[----:B------:R-:W-:Y:S04]  /*e620*/  BSSY.RECONVERGENT B2, `(.L_x_244) ;  /* 0x000001d000027945 */ /* 0x000fe80003800200 */
[----:B------:R-:W-:Y:S05]  /*e630*/  @!P6 BRA `(.L_x_246) ;  /* 0x00000000006ce947 */ /* 0x000fea0003800000 */
[----:B------:R-:W-:Y:S01]  /*e640*/  LOP3.LUT P0, RZ, R11, 0x1, RZ, 0xc0, !PT ;  /* 0x000000010bff7812 */ /* 0x000fe2000780c0ff */
[----:B------:R-:W-:-:S12]  /*e650*/  @!P1 BRA `(.L_x_247) ;  /* 0x0000000000409947 */ /* 0x000fd80003800000 */
[----:B------:R-:W0:Y:S01]  /*e660*/  LDC.64 R6, c[0x0][0x3b0] ;  /* 0x0000ec00ff067b82 */ /* 0x000e220000000a00 */
[CC--:B------:R-:W-:Y:S02]  /*e670*/  ISETP.GE.U32.AND P3, PT, R3.reuse, R10.reuse, PT ;  /* 0x0000000a0300720c */ /* 0x0c0fe40003f66070 */
[----:B------:R-:W-:-:S11]  /*e680*/  ISETP.GT.U32.AND P4, PT, R3, R10, PT ;  /* 0x0000000a0300720c */ /* 0x000fd60003f84070 */
[----:B------:R-:W-:Y:S02]  /*e690*/  @P3 IADD3 R21, PT, PT, -R10, R3, RZ ;  /* 0x000000030a153210 */ /* 0x000fe40007ffe1ff */
[----:B------:R-:W-:-:S03]  /*e6a0*/  @P4 LOP3.LUT R12, RZ, R10, RZ, 0x33, !PT ;  /* 0x0000000aff0c4212 */ /* 0x000fc600078e33ff */
[----:B------:R-:W-:-:S04]  /*e6b0*/  @P3 IMAD.WIDE.U32 R20, R21, 0x8, R36 ;  /* 0x0000000815143825 */ /* 0x000fc800078e0024 */
[----:B------:R-:W-:Y:S02]  /*e6c0*/  @P4 IMAD.IADD R39, R12, 0x1, R3 ;  /* 0x000000010c274824 */ /* 0x000fe400078e0203 */
[----:B0-----:R-:W-:Y:S01]  /*e6d0*/  IMAD.WIDE.U32 R14, R10, 0x8, R6 ;  /* 0x000000080a0e7825 */ /* 0x001fe200078e0006 */
[----:B------:R-:W2:Y:S04]  /*e6e0*/  @P3 LDG.E.64 R20, desc[UR36][R20.64] ;  /* 0x0000002414143981 */ /* 0x000ea8000c1e1b00 */
[----:B------:R-:W2:Y:S01]  /*e6f0*/  @P3 LDG.E.64 R6, desc[UR36][R14.64] ;  /* 0x000000240e063981 */ /* 0x000ea2000c1e1b00 */
[----:B------:R-:W-:-:S03]  /*e700*/  @P4 IMAD.WIDE.U32 R38, R39, 0x8, R36 ;  /* 0x0000000827264825 */ /* 0x000fc600078e0024 */
[----:B------:R-:W3:Y:S04]  /*e710*/  @P4 LDG.E.64 R12, desc[UR36][R14.64+0x8] ;  /* 0x000008240e0c4981 */ /* 0x000ee8000c1e1b00 */
[----:B------:R-:W3:Y:S01]  /*e720*/  @P4 LDG.E.64 R38, desc[UR36][R38.64] ;  /* 0x0000002426264981 */ /* 0x000ee2000c1e1b00 */
[----:B------:R-:W-:Y:S01]  /*e730*/  VIADD R10, R10, 0x2 ;  /* 0x000000020a0a7836 */ /* 0x000fe20000000000 */
[----:B--2--5:R-:W-:-:S08]  /*e740*/  @P3 DFMA R4, R20, -R6, R4 ;  /* 0x800000061404322b */ /* 0x024fd00000000004 */
[----:B---3--:R-:W-:-:S11]  /*e750*/  @P4 DFMA R4, R38, -R12, R4 ;  /* 0x8000000c2604422b */ /* 0x008fd60000000004 */
.L_x_247:
[----:B------:R-:W-:-:S13]  /*e760*/  ISETP.LT.U32.OR P0, PT, R3, R10, !P0 ;  /* 0x0000000a0300720c */ /* 0x000fda0004701470 */
[----:B------:R-:W-:Y:S05]  /*e770*/  @P0 BRA `(.L_x_246) ;  /* 0x00000000001c0947 */ /* 0x000fea0003800000 */
[----:B------:R-:W0:Y:S01]  /*e780*/  LDC.64 R6, c[0x0][0x3b0] ;  /* 0x0000ec00ff067b82 */ /* 0x000e220000000a00 */
[----:B------:R-:W-:-:S04]  /*e790*/  IMAD.IADD R13, R3, 0x1, -R10 ;  /* 0x00000001030d7824 */ /* 0x000fc800078e0a0a */
[----:B------:R-:W-:-:S06]  /*e7a0*/  IMAD.WIDE.U32 R12, R13, 0x8, R36 ;  /* 0x000000080d0c7825 */ /* 0x000fcc00078e0024 */
[----:B------:R-:W2:Y:S01]  /*e7b0*/  LDG.E.64 R12, desc[UR36][R12.64] ;  /* 0x000000240c0c7981 */ /* 0x000ea2000c1e1b00 */
[----:B0-----:R-:W-:-:S06]  /*e7c0*/  IMAD.WIDE.U32 R6, R10, 0x8, R6 ;  /* 0x000000080a067825 */ /* 0x001fcc00078e0006 */
[----:B------:R-:W2:Y:S02]  /*e7d0*/  LDG.E.64 R6, desc[UR36][R6.64] ;  /* 0x0000002406067981 */ /* 0x000ea4000c1e1b00 */
[----:B--2--5:R-:W-:-:S11]  /*e7e0*/  DFMA R4, -R6, R12, R4 ;  /* 0x0000000c0604722b */ /* 0x024fd60000000104 */
.L_x_246:
[----:B------:R-:W-:Y:S05]  /*e7f0*/  BSYNC.RECONVERGENT B2 ;  /* 0x0000000000027941 */ /* 0x000fea0003800200 */
.L_x_244:
[----:B------:R-:W0:Y:S01]  /*e800*/  LDCU UR4, c[0x0][0x388] ;  /* 0x00007100ff0477ac */ /* 0x000e220008000800 */
[----:B------:R-:W-:-:S04]  /*e810*/  IMAD.WIDE.U32 R6, R3, 0x8, R36 ;  /* 0x0000000803067825 */ /* 0x000fc800078e0024 */
[----:B------:R-:W-:Y:S01]  /*e820*/  VIADD R3, R3, 0x1 ;  /* 0x0000000103037836 */ /* 0x000fe20000000000 */
[----:B-----5:R3:W-:Y:S04]  /*e830*/  STG.E.64 desc[UR36][R6.64], R4 ;  /* 0x0000000406007986 */ /* 0x0207e8000c101b24 */
[----:B0-----:R-:W-:-:S13]  /*e840*/  ISETP.NE.AND P0, PT, R3, UR4, PT ;  /* 0x0000000403007c0c */ /* 0x001fda000bf05270 */
[----:B---3--:R-:W-:Y:S05]  /*e850*/  @P0 BRA `(.L_x_248) ;  /* 0xfffffff400cc0947 */ /* 0x008fea000383ffff */
[----:B------:R-:W-:Y:S05]  /*e860*/  BSYNC.RECONVERGENT B1 ;  /* 0x0000000000017941 */ /* 0x000fea0003800200 */
.L_x_241:
[----:B------:R-:W-:Y:S05]  /*e870*/  BRA `(.L_x_233) ;  /* 0x0000000400947947 */ /* 0x000fea0003800000 */
.L_x_240:
[----:B------:R-:W-:Y:S01]  /*e880*/  MOV R3, RZ ;  /* 0x000000ff00037202 */ /* 0x000fe20000000f00 */
[----:B------:R-:W-:Y:S06]  /*e890*/  @!P1 BRA `(.L_x_249) ;  /* 0x0000000000ac9947 */ /* 0x000fec0003800000 */
[----:B------:R-:W-:Y:S01]  /*e8a0*/  BSSY.RECONVERGENT B1, `(.L_x_249) ;  /* 0x000002a000017945 */ /* 0x000fe20003800200 */
[----:B------:R-:W-:Y:S01]  /*e8b0*/  LOP3.LUT R3, R0, 0x7ffffff0, RZ, 0xc0, !PT ;  /* 0x7ffffff000037812 */ /* 0x000fe200078ec0ff */
[----:B------:R-:W-:-:S07]  /*e8c0*/  IMAD.MOV.U32 R8, RZ, RZ, RZ ;  /* 0x000000ffff087224 */ /* 0x000fce00078e00ff */
.L_x_250:
[----:B012-4-:R-:W-:-:S05]  /*e8d0*/  LOP3.LUT R5, RZ, R8, RZ, 0x33, !PT ;  /* 0x00000008ff057212 */ /* 0x017fca00078e33ff */
[----:B------:R-:W-:-:S04]  /*e8e0*/  IMAD.IADD R5, R5, 0x1, R0 ;  /* 0x0000000105057824 */ /* 0x000fc800078e0200 */
[----:B------:R-:W-:-:S05]  /*e8f0*/  IMAD.WIDE R6, R5, 0x8, R16 ;  /* 0x0000000805067825 */ /* 0x000fca00078e0210 */
[----:B------:R-:W2:Y:S01]  /*e900*/  LD.E.64 R10, desc[UR36][R6.64] ;  /* 0x00000024060a7980 */ /* 0x000ea2000c101b00 */
[----:B------:R-:W-:-:S05]  /*e910*/  IMAD.WIDE.U32 R4, R8, 0x8, R36 ;  /* 0x0000000808047825 */ /* 0x000fca00078e0024 */
[----:B--2---:R0:W-:Y:S04]  /*e920*/  STG.E.64 desc[UR36][R4.64], R10 ;  /* 0x0000000a04007986 */ /* 0x0041e8000c101b24 */
[----:B------:R-:W2:Y:S04]  /*e930*/  LD.E.64 R12, desc[UR36][R6.64+-0x8] ;  /* 0xfffff824060c7980 */ /* 0x000ea8000c101b00 */
[----:B--2---:R1:W-:Y:S04]  /*e940*/  STG.E.64 desc[UR36][R4.64+0x8], R12 ;  /* 0x0000080c04007986 */ /* 0x0043e8000c101b24 */
[----:B------:R-:W2:Y:S04]  /*e950*/  LD.E.64 R14, desc[UR36][R6.64+-0x10] ;  /* 0xfffff024060e7980 */ /* 0x000ea8000c101b00 */
[----:B--2---:R2:W-:Y:S04]  /*e960*/  STG.E.64 desc[UR36][R4.64+0x10], R14 ;  /* 0x0000100e04007986 */ /* 0x0045e8000c101b24 */
[----:B------:R-:W3:Y:S04]  /*e970*/  LD.E.64 R20, desc[UR36][R6.64+-0x18] ;  /* 0xffffe82406147980 */ /* 0x000ee8000c101b00 */
[----:B---3--:R3:W-:Y:S04]  /*e980*/  STG.E.64 desc[UR36][R4.64+0x18], R20 ;  /* 0x0000181404007986 */ /* 0x0087e8000c101b24 */
[----:B------:R-:W4:Y:S04]  /*e990*/  LD.E.64 R38, desc[UR36][R6.64+-0x20] ;  /* 0xffffe02406267980 */ /* 0x000f28000c101b00 */
[----:B----4-:R4:W-:Y:S04]  /*e9a0*/  STG.E.64 desc[UR36][R4.64+0x20], R38 ;  /* 0x0000202604007986 */ /* 0x0109e8000c101b24 */
[----:B------:R-:W5:Y:S04]  /*e9b0*/  LD.E.64 R40, desc[UR36][R6.64+-0x28] ;  /* 0xffffd82406287980 */ /* 0x000f68000c101b00 */
[----:B-----5:R5:W-:Y:S04]  /*e9c0*/  STG.E.64 desc[UR36][R4.64+0x28], R40 ;  /* 0x0000282804007986 */ /* 0x020be8000c101b24 */
[----:B0-----:R-:W2:Y:S04]  /*e9d0*/  LD.E.64 R10, desc[UR36][R6.64+-0x30] ;  /* 0xffffd024060a7980 */ /* 0x001ea8000c101b00 */
[----:B--2---:R0:W-:Y:S04]  /*e9e0*/  STG.E.64 desc[UR36][R4.64+0x30], R10 ;  /* 0x0000300a04007986 */ /* 0x0041e8000c101b24 */
[----:B-1----:R-:W2:Y:S04]  /*e9f0*/  LD.E.64 R12, desc[UR36][R6.64+-0x38] ;  /* 0xffffc824060c7980 */ /* 0x002ea8000c101b00 */
[----:B--2---:R1:W-:Y:S04]  /*ea00*/  STG.E.64 desc[UR36][R4.64+0x38], R12 ;  /* 0x0000380c04007986 */ /* 0x0043e8000c101b24 */
[----:B------:R-:W2:Y:S04]  /*ea10*/  LD.E.64 R14, desc[UR36][R6.64+-0x40] ;  /* 0xffffc024060e7980 */ /* 0x000ea8000c101b00 */
[----:B--2---:R2:W-:Y:S04]  /*ea20*/  STG.E.64 desc[UR36][R4.64+0x40], R14 ;  /* 0x0000400e04007986 */ /* 0x0045e8000c101b24 */
[----:B---3--:R-:W3:Y:S04]  /*ea30*/  LD.E.64 R20, desc[UR36][R6.64+-0x48] ;  /* 0xffffb82406147980 */ /* 0x008ee8000c101b00 */
[----:B---3--:R3:W-:Y:S04]  /*ea40*/  STG.E.64 desc[UR36][R4.64+0x48], R20 ;  /* 0x0000481404007986 */ /* 0x0087e8000c101b24 */
[----:B----4-:R-:W4:Y:S04]  /*ea50*/  LD.E.64 R38, desc[UR36][R6.64+-0x50] ;  /* 0xffffb02406267980 */ /* 0x010f28000c101b00 */
[----:B----4-:R4:W-:Y:S04]  /*ea60*/  STG.E.64 desc[UR36][R4.64+0x50], R38 ;  /* 0x0000502604007986 */ /* 0x0109e8000c101b24 */
[----:B-----5:R-:W5:Y:S04]  /*ea70*/  LD.E.64 R40, desc[UR36][R6.64+-0x58] ;  /* 0xffffa82406287980 */ /* 0x020f68000c101b00 */
[----:B-----5:R4:W-:Y:S04]  /*ea80*/  STG.E.64 desc[UR36][R4.64+0x58], R40 ;  /* 0x0000582804007986 */ /* 0x0209e8000c101b24 */
[----:B0-----:R-:W5:Y:S04]  /*ea90*/  LD.E.64 R10, desc[UR36][R6.64+-0x60] ;  /* 0xffffa024060a7980 */ /* 0x001f68000c101b00 */
[----:B-----5:R4:W-:Y:S04]  /*eaa0*/  STG.E.64 desc[UR36][R4.64+0x60], R10 ;  /* 0x0000600a04007986 */ /* 0x0209e8000c101b24 */
[----:B-1----:R-:W5:Y:S04]  /*eab0*/  LD.E.64 R12, desc[UR36][R6.64+-0x68] ;  /* 0xffff9824060c7980 */ /* 0x002f68000c101b00 */
[----:B-----5:R4:W-:Y:S04]  /*eac0*/  STG.E.64 desc[UR36][R4.64+0x68], R12 ;  /* 0x0000680c04007986 */ /* 0x0209e8000c101b24 */
[----:B--2---:R-:W2:Y:S04]  /*ead0*/  LD.E.64 R14, desc[UR36][R6.64+-0x70] ;  /* 0xffff9024060e7980 */ /* 0x004ea8000c101b00 */
[----:B--2---:R4:W-:Y:S04]  /*eae0*/  STG.E.64 desc[UR36][R4.64+0x70], R14 ;  /* 0x0000700e04007986 */ /* 0x0049e8000c101b24 */
[----:B---3--:R-:W2:Y:S01]  /*eaf0*/  LD.E.64 R20, desc[UR36][R6.64+-0x78] ;  /* 0xffff882406147980 */ /* 0x008ea2000c101b00 */
[----:B------:R-:W-:-:S05]  /*eb00*/  VIADD R8, R8, 0x10 ;  /* 0x0000001008087836 */ /* 0x000fca0000000000 */
[----:B------:R-:W-:Y:S01]  /*eb10*/  ISETP.NE.AND P1, PT, R8, R3, PT ;  /* 0x000000030800720c */ /* 0x000fe20003f25270 */
[----:B--2---:R4:W-:-:S12]  /*eb20*/  STG.E.64 desc[UR36][R4.64+0x78], R20 ;  /* 0x0000781404007986 */ /* 0x0049d8000c101b24 */
[----:B------:R-:W-:Y:S05]  /*eb30*/  @P1 BRA `(.L_x_250) ;  /* 0xfffffffc00641947 */ /* 0x000fea000383ffff */
[----:B------:R-:W-:Y:S05]  /*eb40*/  BSYNC.RECONVERGENT B1 ;  /* 0x0000000000017941 */ /* 0x000fea0003800200 */
.L_x_249:
[----:B------:R-:W-:Y:S05]  /*eb50*/  @!P0 BRA `(.L_x_233) ;  /* 0x0000000000dc8947 */ /* 0x000fea0003800000 */
[----:B------:R-:W-:Y:S02]  /*eb60*/  ISETP.GE.U32.AND P0, PT, R9, 0x8, PT ;  /* 0x000000080900780c */ /* 0x000fe40003f06070 */
[----:B----4-:R-:W-:-:S04]  /*eb70*/  LOP3.LUT R40, R0, 0x7, RZ, 0xc0, !PT ;  /* 0x0000000700287812 */ /* 0x010fc800078ec0ff */
[----:B------:R-:W-:-:S07]  /*eb80*/  ISETP.NE.AND P1, PT, R40, RZ, PT ;  /* 0x000000ff2800720c */ /* 0x000fce0003f25270 */
[----:B------:R-:W-:Y:S06]  /*eb90*/  @!P0 BRA `(.L_x_251) ;  /* 0x0000000000548947 */ /* 0x000fec0003800000 */
[----:B012---:R-:W-:-:S05]  /*eba0*/  LOP3.LUT R5, RZ, R3, RZ, 0x33, !PT ;  /* 0x00000003ff057212 */ /* 0x007fca00078e33ff */
        /* <DEDUP_REMOVED lines=15> */
[----:B0-----:R-:W2:Y:S04]  /*eca0*/  LD.E.64 R6, desc[UR36][R4.64+-0x30] ;  /* 0xffffd02404067980 */ /* 0x001ea8000c101b00 */
[----:B--2---:R3:W-:Y:S04]  /*ecb0*/  STG.E.64 desc[UR36][R8.64+0x30], R6 ;  /* 0x0000300608007986 */ /* 0x0047e8000c101b24 */
[----:B-1----:R-:W2:Y:S01]  /*ecc0*/  LD.E.64 R10, desc[UR36][R4.64+-0x38] ;  /* 0xffffc824040a7980 */ /* 0x002ea2000c101b00 */
[----:B------:R-:W-:-:S03]  /*ecd0*/  IADD3 R3, PT, PT, R3, 0x8, RZ ;  /* 0x0000000803037810 */ /* 0x000fc60007ffe0ff */
[----:B--2---:R3:W-:Y:S04]  /*ece0*/  STG.E.64 desc[UR36][R8.64+0x38], R10 ;  /* 0x0000380a08007986 */ /* 0x0047e8000c101b24 */
.L_x_251:
[----:B------:R-:W-:Y:S05]  /*ecf0*/  @!P1 BRA `(.L_x_233) ;  /* 0x0000000000749947 */ /* 0x000fea0003800000 */
[----:B------:R-:W-:Y:S02]  /*ed00*/  ISETP.GE.U32.AND P0, PT, R40, 0x4, PT ;  /* 0x000000042800780c */ /* 0x000fe40003f06070 */
[----:B---3--:R-:W-:-:S04]  /*ed10*/  LOP3.LUT R21, R0, 0x3, RZ, 0xc0, !PT ;  /* 0x0000000300157812 */ /* 0x008fc800078ec0ff */
        /* <DEDUP_REMOVED lines=12> */
[----:B------:R-:W2:Y:S01]  /*ede0*/  LD.E.64 R10, desc[UR36][R12.64+-0x18] ;  /* 0xffffe8240c0a7980 */ /* 0x000ea2000c101b00 */
[----:B------:R-:W-:-:S03]  /*edf0*/  VIADD R3, R3, 0x4 ;  /* 0x0000000403037836 */ /* 0x000fc60000000000 */
[----:B--2---:R3:W-:Y:S04]  /*ee00*/  STG.E.64 desc[UR36][R14.64+0x18], R10 ;  /* 0x0000180a0e007986 */ /* 0x0047e8000c101b24 */
.L_x_252:
[----:B------:R-:W-:Y:S05]  /*ee10*/  @!P1 BRA `(.L_x_233) ;  /* 0x00000000002c9947 */ /* 0x000fea0003800000 */
[----:B---3--:R-:W-:-:S07]  /*ee20*/  IMAD.MOV.U32 R8, RZ, RZ, RZ ;  /* 0x000000ffff087224 */ /* 0x008fce00078e00ff */
.L_x_253:
[----:B012---:R-:W-:-:S05]  /*ee30*/  LOP3.LUT R5, RZ, R3, RZ, 0x33, !PT ;  /* 0x00000003ff057212 */ /* 0x007fca00078e33ff */
[----:B------:R-:W-:-:S04]  /*ee40*/  IMAD.IADD R5, R5, 0x1, R0 ;  /* 0x0000000105057824 */ /* 0x000fc800078e0200 */
[----:B------:R-:W-:-:S06]  /*ee50*/  IMAD.WIDE R4, R5, 0x8, R16 ;  /* 0x0000000805047825 */ /* 0x000fcc00078e0210 */
[----:B------:R-:W2:Y:S01]  /*ee60*/  LD.E.64 R4, desc[UR36][R4.64] ;  /* 0x0000002404047980 */ /* 0x000ea2000c101b00 */
[----:B------:R-:W-:Y:S01]  /*ee70*/  IMAD.WIDE.U32 R6, R3, 0x8, R36 ;  /* 0x0000000803067825 */ /* 0x000fe200078e0024 */
[----:B------:R-:W-:-:S03]  /*ee80*/  IADD3 R8, PT, PT, R8, 0x1, RZ ;  /* 0x0000000108087810 */ /* 0x000fc60007ffe0ff */
[----:B------:R-:W-:Y:S01]  /*ee90*/  VIADD R3, R3, 0x1 ;  /* 0x0000000103037836 */ /* 0x000fe20000000000 */
[----:B------:R-:W-:Y:S01]  /*eea0*/  ISETP.NE.AND P0, PT, R8, R21, PT ;  /* 0x000000150800720c */ /* 0x000fe20003f05270 */
[----:B--2---:R0:W-:-:S12]  /*eeb0*/  STG.E.64 desc[UR36][R6.64], R4 ;  /* 0x0000000406007986 */ /* 0x0041d8000c101b24 */
[----:B------:R-:W-:Y:S05]  /*eec0*/  @P0 BRA `(.L_x_253) ;  /* 0xfffffffc00d80947 */ /* 0x000fea000383ffff */
.L_x_233:
[----:B------:R-:W-:Y:S05]  /*eed0*/  BSYNC.RECONVERGENT B0 ;  /* 0x0000000000007941 */ /* 0x000fea0003800200 */
.L_x_232:
[----:B------:R-:W-:Y:S05]  /*eee0*/  BRA `(.L_x_223) ;  /* 0x0000000000607947 */ /* 0x000fea0003800000 */
.L_x_231:
        /* <DEDUP_REMOVED lines=8> */
.L_x_254:
[----:B------:R-:W-:Y:S01]  /*ef70*/  MOV R0, 0x218 ;  /* 0x0000021800007802 */ /* 0x000fe20000000f00 */
[----:B------:R-:W0:Y:S01]  /*ef80*/  LDCU.64 UR4, c[0x4][0x188] ;  /* 0x01003100ff0477ac */ /* 0x000e220008000a00 */
[----:B------:R-:W-:Y:S02]  /*ef90*/  HFMA2 R8, -RZ, RZ, 0, 6.735324859619140625e-06 ;  /* 0x00000071ff087431 */ /* 0x000fe400000001ff */
        /* <DEDUP_REMOVED lines=13> */
.L_x_223:
[----:B------:R-:W5:Y:S02]  /*f070*/  LDCU UR4, c[0x0][0x388] ;  /* 0x00007100ff0477ac */ /* 0x000f640008000800 */
[----:B-----5:R-:W-:-:S09]  /*f080*/  UISETP.NE.AND UP0, UPT, UR4, URZ, UPT ;  /* 0x000000ff0400728c */ /* 0x020fd2000bf05270 */
[----:B------:R-:W-:Y:S05]  /*f090*/  BRA.U !UP0, `(.L_x_255) ;  /* 0x0000000d08207547 */ /* 0x000fea000b800000 */
[C---:B------:R-:W-:Y:S01]  /*f0a0*/  ISETP.GE.U32.AND P0, PT, R42.reuse, 0xe, PT ;  /* 0x0000000e2a00780c */ /* 0x040fe20003f06070 */
[----:B------:R-:W-:Y:S01]  /*f0b0*/  IMAD.MOV.U32 R3, RZ, RZ, RZ ;  /* 0x000000ffff037224 */ /* 0x000fe200078e00ff */
[----:B------:R-:W-:-:S04]  /*f0c0*/  LEA.HI R0, R42, 0x1, RZ, 0x1f ;  /* 0x000000012a007811 */ /* 0x000fc800078ff8ff */
[----:B-1-34-:R-:W-:-:S04]  /*f0d0*/  LOP3.LUT R38, R0, 0x7, RZ, 0xc0, !PT ;  /* 0x0000000700267812 */ /* 0x01afc800078ec0ff */
[----:B------:R-:W-:-:S03]  /*f0e0*/  ISETP.NE.AND P1, PT, R38, RZ, PT ;  /* 0x000000ff2600720c */ /* 0x000fc60003f25270 */
[----:B------:R-:W-:Y:S10]  /*f0f0*/  @!P0 BRA `(.L_x_256) ;  /* 0x0000000400288947 */ /* 0x000ff40003800000 */
[----:B------:R-:W-:Y:S01]  /*f100*/  BSSY.RECONVERGENT B0, `(.L_x_256) ;  /* 0x0000049000007945 */ /* 0x000fe20003800200 */
[----:B0-----:R-:W-:Y:S01]  /*f110*/  LOP3.LUT R6, R0, 0xfffffff8, RZ, 0xc0, !PT ;  /* 0xfffffff800067812 */ /* 0x001fe200078ec0ff */
[----:B------:R-:W-:Y:S01]  /*f120*/  IMAD.MOV.U32 R3, RZ, RZ, RZ ;  /* 0x000000ffff037224 */ /* 0x000fe200078e00ff */
[----:B------:R-:W-:-:S07]  /*f130*/  MOV R7, RZ ;  /* 0x000000ff00077202 */ /* 0x000fce0000000f00 */
.L_x_257:
[----:B0-2---:R-:W-:Y:S01]  /*f140*/  IMAD.WIDE.U32 R4, R3, 0x8, R36 ;  /* 0x0000000803047825 */ /* 0x005fe200078e0024 */
[----:B------:R-:W2:Y:S04]  /*f150*/  LDG.E.64 R8, desc[UR36][R34.64+-0x8] ;  /* 0xfffff82422087981 */ /* 0x000ea8000c1e1b00 */
[----:B------:R-:W2:Y:S04]  /*f160*/  LDG.E.64 R10, desc[UR36][R4.64] ;  /* 0x00000024040a7981 */ /* 0x000ea8000c1e1b00 */
[----:B------:R-:W3:Y:S04]  /*f170*/  LDG.E.64 R12, desc[UR36][R4.64+0x8] ;  /* 0x00000824040c7981 */ /* 0x000ee8000c1e1b00 */
[----:B------:R-:W4:Y:S04]  /*f180*/  LDG.E.64 R14, desc[UR36][R4.64+0x10] ;  /* 0x00001024040e7981 */ /* 0x000f28000c1e1b00 */
[----:B------:R-:W5:Y:S01]  /*f190*/  LDG.E.64 R20, desc[UR36][R4.64+0x18] ;  /* 0x0000182404147981 */ /* 0x000f62000c1e1b00 */
        /* <DEDUP_REMOVED lines=10> */
[----:B------:R-:W3:Y:S05]  /*f240*/  LDG.E.64 R20, desc[UR36][R4.64+0x20] ;  /* 0x0000202404147981 */ /* 0x000eea000c1e1b00 */
[----:B------:R4:W-:Y:S04]  /*f250*/  STG.E.64 desc[UR36][R4.64+0x18], R14 ;  /* 0x0000180e04007986 */ /* 0x0009e8000c101b24 */
[----:B0-----:R-:W3:Y:S02]  /*f260*/  LDG.E.64 R8, desc[UR36][R34.64+-0x8] ;  /* 0xfffff82422087981 */ /* 0x001ee4000c1e1b00 */
[----:B---3--:R-:W-:-:S02]  /*f270*/  DMUL R8, R8, R20 ;  /* 0x0000001408087228 */ /* 0x008fc40000000000 */
[----:B------:R-:W3:Y:S05]  /*f280*/  LDG.E.64 R20, desc[UR36][R4.64+0x28] ;  /* 0x0000282404147981 */ /* 0x000eea000c1e1b00 */
[----:B------:R0:W-:Y:S04]  /*f290*/  STG.E.64 desc[UR36][R4.64+0x20], R8 ;  /* 0x0000200804007986 */ /* 0x0001e8000c101b24 */
[----:B-1----:R-:W3:Y:S02]  /*f2a0*/  LDG.E.64 R10, desc[UR36][R34.64+-0x8] ;  /* 0xfffff824220a7981 */ /* 0x002ee4000c1e1b00 */
[----:B---3--:R-:W-:-:S02]  /*f2b0*/  DMUL R10, R10, R20 ;  /* 0x000000140a0a7228 */ /* 0x008fc40000000000 */
[----:B------:R-:W3:Y:S05]  /*f2c0*/  LDG.E.64 R20, desc[UR36][R4.64+0x30] ;  /* 0x0000302404147981 */ /* 0x000eea000c1e1b00 */
[----:B------:R1:W-:Y:S04]  /*f2d0*/  STG.E.64 desc[UR36][R4.64+0x28], R10 ;  /* 0x0000280a04007986 */ /* 0x0003e8000c101b24 */
[----:B--2---:R-:W3:Y:S02]  /*f2e0*/  LDG.E.64 R12, desc[UR36][R34.64+-0x8] ;  /* 0xfffff824220c7981 */ /* 0x004ee4000c1e1b00 */
[----:B---3--:R-:W-:-:S02]  /*f2f0*/  DMUL R12, R12, R20 ;  /* 0x000000140c0c7228 */ /* 0x008fc40000000000 */
[----:B------:R-:W2:Y:S05]  /*f300*/  LDG.E.64 R20, desc[UR36][R4.64+0x38] ;  /* 0x0000382404147981 */ /* 0x000eaa000c1e1b00 */
[----:B------:R3:W-:Y:S04]  /*f310*/  STG.E.64 desc[UR36][R4.64+0x30], R12 ;  /* 0x0000300c04007986 */ /* 0x0007e8000c101b24 */
[----:B----4-:R-:W2:Y:S02]  /*f320*/  LDG.E.64 R14, desc[UR36][R34.64+-0x8] ;  /* 0xfffff824220e7981 */ /* 0x010ea4000c1e1b00 */
[----:B--2---:R-:W-:-:S02]  /*f330*/  DMUL R14, R14, R20 ;  /* 0x000000140e0e7228 */ /* 0x004fc40000000000 */
[----:B------:R-:W2:Y:S05]  /*f340*/  LDG.E.64 R20, desc[UR36][R4.64+0x40] ;  /* 0x0000402404147981 */ /* 0x000eaa000c1e1b00 */
[----:B------:R4:W-:Y:S04]  /*f350*/  STG.E.64 desc[UR36][R4.64+0x38], R14 ;  /* 0x0000380e04007986 */ /* 0x0009e8000c101b24 */
[----:B0-----:R-:W2:Y:S02]  /*f360*/  LDG.E.64 R8, desc[UR36][R34.64+-0x8] ;  /* 0xfffff82422087981 */ /* 0x001ea4000c1e1b00 */
[----:B--2---:R-:W-:-:S02]  /*f370*/  DMUL R8, R8, R20 ;  /* 0x0000001408087228 */ /* 0x004fc40000000000 */
[----:B------:R-:W2:Y:S05]  /*f380*/  LDG.E.64 R20, desc[UR36][R4.64+0x48] ;  /* 0x0000482404147981 */ /* 0x000eaa000c1e1b00 */
[----:B------:R0:W-:Y:S04]  /*f390*/  STG.E.64 desc[UR36][R4.64+0x40], R8 ;  /* 0x0000400804007986 */ /* 0x0001e8000c101b24 */
[----:B-1----:R-:W2:Y:S02]  /*f3a0*/  LDG.E.64 R10, desc[UR36][R34.64+-0x8] ;  /* 0xfffff824220a7981 */ /* 0x002ea4000c1e1b00 */
[----:B--2---:R-:W-:-:S02]  /*f3b0*/  DMUL R10, R10, R20 ;  /* 0x000000140a0a7228 */ /* 0x004fc40000000000 */
[----:B------:R-:W2:Y:S05]  /*f3c0*/  LDG.E.64 R20, desc[UR36][R4.64+0x50] ;  /* 0x0000502404147981 */ /* 0x000eaa000c1e1b00 */
[----:B------:R1:W-:Y:S04]  /*f3d0*/  STG.E.64 desc[UR36][R4.64+0x48], R10 ;  /* 0x0000480a04007986 */ /* 0x0003e8000c101b24 */
[----:B---3--:R-:W2:Y:S02]  /*f3e0*/  LDG.E.64 R12, desc[UR36][R34.64+-0x8] ;  /* 0xfffff824220c7981 */ /* 0x008ea4000c1e1b00 */
[----:B--2---:R-:W-:-:S02]  /*f3f0*/  DMUL R12, R12, R20 ;  /* 0x000000140c0c7228 */ /* 0x004fc40000000000 */
        /* <DEDUP_REMOVED lines=18> */
[----:B----4-:R-:W2:Y:S01]  /*f520*/  LDG.E.64 R14, desc[UR36][R34.64+-0x8] ;  /* 0xfffff824220e7981 */ /* 0x010ea2000c1e1b00 */
[----:B------:R-:W-:-:S05]  /*f530*/  VIADD R7, R7, 0x8 ;  /* 0x0000000807077836 */ /* 0x000fca0000000000 */
[----:B------:R-:W-:Y:S01]  /*f540*/  ISETP.NE.AND P0, PT, R7, R6, PT ;  /* 0x000000060700720c */ /* 0x000fe20003f05270 */
[----:B------:R-:W-:Y:S01]  /*f550*/  VIADD R3, R3, 0x10 ;  /* 0x0000001003037836 */ /* 0x000fe20000000000 */
[----:B--2---:R-:W-:-:S07]  /*f560*/  DMUL R14, R14, R20 ;  /* 0x000000140e0e7228 */ /* 0x004fce0000000000 */
[----:B------:R0:W-:Y:S04]  /*f570*/  STG.E.64 desc[UR36][R4.64+0x78], R14 ;  /* 0x0000780e04007986 */ /* 0x0001e8000c101b24 */
[----:B------:R-:W-:Y:S05]  /*f580*/  @P0 BRA `(.L_x_257) ;  /* 0xfffffff800ec0947 */ /* 0x000fea000383ffff */
[----:B------:R-:W-:Y:S05]  /*f590*/  BSYNC.RECONVERGENT B0 ;  /* 0x0000000000007941 */ /* 0x000fea0003800200 */
.L_x_256:
[----:B------:R-:W-:Y:S05]  /*f5a0*/  @!P1 BRA `(.L_x_255) ;  /* 0x0000000400dc9947 */ /* 0x000fea0003800000 */
[----:B------:R-:W-:Y:S02]  /*f5b0*/  ISETP.GE.U32.AND P0, PT, R38, 0x4, PT ;  /* 0x000000042600780c */ /* 0x000fe40003f06070 */
[----:B------:R-:W-:-:S11]  /*f5c0*/  LOP3.LUT P1, R0, R0, 0x3, RZ, 0xc0, !PT ;  /* 0x0000000300007812 */ /* 0x000fd6000782c0ff */
[----:B------:R-:W-:Y:S05]  /*f5d0*/  @!P0 BRA `(.L_x_258) ;  /* 0x0000000000888947 */ /* 0x000fea0003800000 */
        /* <DEDUP_REMOVED lines=30> */
[----:B----4-:R-:W2:Y:S01]  /*f7c0*/  LDG.E.64 R12, desc[UR36][R34.64+-0x8] ;  /* 0xfffff824220c7981 */ /* 0x010ea2000c1e1b00 */
[----:B------:R-:W-:Y:S01]  /*f7d0*/  VIADD R3, R3, 0x8 ;  /* 0x0000000803037836 */ /* 0x000fe20000000000 */
[----:B--2---:R-:W-:-:S07]  /*f7e0*/  DMUL R12, R12, R14 ;  /* 0x0000000e0c0c7228 */ /* 0x004fce0000000000 */
[----:B------:R0:W-:Y:S04]  /*f7f0*/  STG.E.64 desc[UR36][R4.64+0x38], R12 ;  /* 0x0000380c04007986 */ /* 0x0001e8000c101b24 */
.L_x_258:
[----:B------:R-:W-:Y:S05]  /*f800*/  @!P1 BRA `(.L_x_255) ;  /* 0x0000000400449947 */ /* 0x000fea0003800000 */
[----:B------:R-:W-:Y:S02]  /*f810*/  ISETP.NE.AND P0, PT, R0, 0x1, PT ;  /* 0x000000010000780c */ /* 0x000fe40003f05270 */
[----:B------:R-:W-:-:S11]  /*f820*/  LOP3.LUT P1, RZ, R42, 0x2, RZ, 0xc0, !PT ;  /* 0x000000022aff7812 */ /* 0x000fd6000782c0ff */
[----:B------:R-:W-:Y:S05]  /*f830*/  @!P0 BRA `(.L_x_259) ;  /* 0x0000000000488947 */ /* 0x000fea0003800000 */
[----:B0-----:R-:W-:Y:S01]  /*f840*/  IMAD.WIDE.U32 R14, R3, 0x8, R36 ;  /* 0x00000008030e7825 */ /* 0x001fe200078e0024 */
[----:B--2---:R-:W2:Y:S04]  /*f850*/  LDG.E.64 R4, desc[UR36][R34.64+-0x8] ;  /* 0xfffff82422047981 */ /* 0x004ea8000c1e1b00 */
        /* <DEDUP_REMOVED lines=16> */
.L_x_259:
[----:B------:R-:W-:Y:S05]  /*f960*/  @P1 BRA `(.L_x_255) ;  /* 0x0000000000ec1947 */ /* 0x000fea0003800000 */
[----:B------:R-:W-:Y:S01]  /*f970*/  IMAD.WIDE.U32 R36, R3, 0x8, R36 ;  /* 0x0000000803247825 */ /* 0x000fe200078e0024 */
[----:B012---:R-:W2:Y:S04]  /*f980*/  LDG.E.64 R4, desc[UR36][R34.64+-0x8] ;  /* 0xfffff82422047981 */ /* 0x007ea8000c1e1b00 */
[----:B------:R-:W2:Y:S04]  /*f990*/  LDG.E.64 R6, desc[UR36][R36.64] ;  /* 0x0000002424067981 */ /* 0x000ea8000c1e1b00 */
[----:B------:R-:W3:Y:S01]  /*f9a0*/  LDG.E.64 R8, desc[UR36][R36.64+0x8] ;  /* 0x0000082424087981 */ /* 0x000ee2000c1e1b00 */
[----:B--2---:R-:W-:-:S07]  /*f9b0*/  DMUL R4, R4, R6 ;  /* 0x0000000604047228 */ /* 0x004fce0000000000 */
[----:B------:R0:W-:Y:S04]  /*f9c0*/  STG.E.64 desc[UR36][R36.64], R4 ;  /* 0x0000000424007986 */ /* 0x0001e8000c101b24 */
[----:B------:R-:W3:Y:S02]  /*f9d0*/  LDG.E.64 R6, desc[UR36][R34.64+-0x8] ;  /* 0xfffff82422067981 */ /* 0x000ee4000c1e1b00 */
[----:B---3--:R-:W-:-:S07]  /*f9e0*/  DMUL R6, R6, R8 ;  /* 0x0000000806067228 */ /* 0x008fce0000000000 */
[----:B------:R0:W-:Y:S01]  /*f9f0*/  STG.E.64 desc[UR36][R36.64+0x8], R6 ;  /* 0x0000080624007986 */ /* 0x0001e2000c101b24 */
[----:B------:R-:W-:Y:S05]  /*fa00*/  BRA `(.L_x_255) ;  /* 0x0000000000c47947 */ /* 0x000fea0003800000 */
.L_x_189:
[----:B------:R-:W-:Y:S01]  /*fa10*/  MOV R0, 0x200 ;  /* 0x0000020000007802 */ /* 0x000fe20000000f00 */
[----:B------:R-:W0:Y:S01]  /*fa20*/  LDCU.64 UR4, c[0x4][0x1a0] ;  /* 0x01003400ff0477ac */ /* 0x000e220008000a00 */
[----:B---3--:R-:W-:Y:S02]  /*fa30*/  CS2R R6, SRZ ;  /* 0x0000000000067805 */ /* 0x008fe4000001ff00 */
[----:B----4-:R1:W2:Y:S01]  /*fa40*/  LDC.64 R8, c[0x4][R0] ;  /* 0x0100000000087b82 */ /* 0x0102a20000000a00 */
[----:B0-----:R-:W-:Y:S01]  /*fa50*/  MOV R4, UR4 ;  /* 0x0000000400047c02 */ /* 0x001fe20008000f00 */
[----:B-1----:R-:W-:-:S07]  /*fa60*/  IMAD.U32 R5, RZ, RZ, UR5 ;  /* 0x00000005ff057e24 */ /* 0x002fce000f8e00ff */
[----:B------:R-:W-:-:S07]  /*fa70*/  LEPC R20, `(.L_x_260) ;  /* 0x000000001014794e */ /* 0x000fce0000000000 */
[----:B--2---:R-:W-:Y:S05]  /*fa80*/  CALL.ABS.NOINC R8 ;  /* 0x0000000008007343 */ /* 0x004fea0003c00000 */
.L_x_260:
        /* <DEDUP_REMOVED lines=16> */
.L_x_261:
[----:B------:R-:W-:Y:S05]  /*fb90*/  BRA `(.L_x_255) ;  /* 0x0000000000607947 */ /* 0x000fea0003800000 */
.L_x_188:
        /* <DEDUP_REMOVED lines=8> */
.L_x_262:
        /* <DEDUP_REMOVED lines=16> */
.L_x_255:
[----:B------:R-:W5:Y:S01]  /*fd20*/  LDCU UR4, c[0x0][0x3d4] ;  /* 0x00007a80ff0477ac */ /* 0x000f620008000800 */
[----:B01-34-:R-:W-:Y:S01]  /*fd30*/  CS2R R12, SRZ ;  /* 0x00000000000c7805 */ /* 0x01bfe2000001ff00 */
[----:B-----5:R-:W-:-:S09]  /*fd40*/  UISETP.NE.AND UP0, UPT, UR4, URZ, UPT ;  /* 0x000000ff0400728c */ /* 0x020fd2000bf05270 */
[----:B------:R-:W-:Y:S05]  /*fd50*/  BRA.U !UP0, `(.L_x_263) ;  /* 0x0000014d08687547 */ /* 0x000fea000b800000 */
[----:B------:R-:W2:Y:S02]  /*fd60*/  LDCU UR4, c[0x0][0x388] ;  /* 0x00007100ff0477ac */ /* 0x000ea40008000800 */
[----:B--2---:R-:W0:Y:S08]  /*fd70*/  I2F.F64 R4, UR4 ;  /* 0x0000000400047d12 */ /* 0x004e300008201c00 */
[----:B0-----:R-:W0:Y:S01]  /*fd80*/  MUFU.RCP64H R7, R5 ;  /* 0x0000000500077308 */ /* 0x001e220000001800 */
[----:B------:R-:W-:-:S05]  /*fd90*/  VIADD R6, R5, 0x300402 ;  /* 0x0030040205067836 */ /* 0x000fca0000000000 */
[----:B------:R-:W-:Y:S01]  /*fda0*/  FSETP.GEU.AND P0, PT, |R6|, 5.8789094863358348022e-39, PT ;  /* 0x004004020600780b */ /* 0x000fe20003f0e200 */
[----:B0-----:R-:W-:-:S08]  /*fdb0*/  DFMA R8, -R4, R6, 1 ;  /* 0x3ff000000408742b */ /* 0x001fd00000000106 */
[----:B------:R-:W-:-:S08]  /*fdc0*/  DFMA R8, R8, R8, R8 ;  /* 0x000000080808722b */ /* 0x000fd00000000008 */
[----:B------:R-:W-:-:S08]  /*fdd0*/  DFMA R8, R6, R8, R6 ;  /* 0x000000080608722b */ /* 0x000fd00000000006 */
[----:B------:R-:W-:-:S08]  /*fde0*/  DFMA R10, -R4, R8, 1 ;  /* 0x3ff00000040a742b */ /* 0x000fd00000000108 */
[----:B------:R-:W-:Y:S01]  /*fdf0*/  DFMA R52, R8, R10, R8 ;  /* 0x0000000a0834722b */ /* 0x000fe20000000008 */
[----:B------:R-:W-:Y:S10]  /*fe00*/  @P0 BRA `(.L_x_264) ;  /* 0x0000000000180947 */ /* 0x000ff40003800000 */
[----:B------:R-:W-:Y:S01]  /*fe10*/  LOP3.LUT R0, R5, 0x7fffffff, RZ, 0xc0, !PT ;  /* 0x7fffffff05007812 */ /* 0x000fe200078ec0ff */
[----:B------:R-:W-:Y:S02]  /*fe20*/  IMAD.MOV.U32 R10, RZ, RZ, R4 ;  /* 0x000000ffff0a7224 */ /* 0x000fe400078e0004 */
[----:B------:R-:W-:Y:S01]  /*fe30*/  IMAD.MOV.U32 R11, RZ, RZ, R5 ;  /* 0x000000ffff0b7224 */ /* 0x000fe200078e0005 */
[----:B------:R-:W-:Y:S02]  /*fe40*/  IADD3 R3, PT, PT, R0, -0x100000, RZ ;  /* 0xfff0000000037810 */ /* 0x000fe40007ffe0ff */
[----:B------:R-:W-:-:S07]  /*fe50*/  MOV R0, 0xfe70 ;  /* 0x0000fe7000007802 */ /* 0x000fce0000000f00 */
[----:B------:R-:W-:Y:S05]  /*fe60*/  CALL.REL.NOINC `($__internal_0_$__cuda_sm20_dblrcp_rn_slowpath_v3) ;  /* 0x0000015400e47944 */ /* 0x000fea0003c00000 */
.L_x_264:
[----:B------:R-:W0:Y:S01]  /*fe70*/  MUFU.RSQ64H R5, R53 ;  /* 0x0000003500057308 */ /* 0x000e220000001c00 */
[----:B------:R-:W-:Y:S01]  /*fe80*/  VIADD R4, R53, 0xfcb00000 ;  /* 0xfcb0000035047836 */ /* 0x000fe20000000000 */
[----:B------:R-:W-:Y:S01]  /*fe90*/  BSSY.RECONVERGENT B0, `(.L_x_265) ;  /* 0x0000019000007945 */ /* 0x000fe20003800200 */
[----:B------:R-:W-:Y:S02]  /*fea0*/  IMAD.MOV.U32 R8, RZ, RZ, 0x0 ;  /* 0x00000000ff087424 */ /* 0x000fe400078e00ff */
[----:B------:R-:W-:Y:S01]  /*feb0*/  IMAD.MOV.U32 R9, RZ, RZ, 0x3fd80000 ;  /* 0x3fd80000ff097424 */ /* 0x000fe200078e00ff */
[----:B------:R-:W-:Y:S01]  /*fec0*/  ISETP.GE.U32.AND P0, PT, R4, 0x7ca00000, PT ;  /* 0x7ca000000400780c */ /* 0x000fe20003f06070 */
[----:B0-----:R-:W-:-:S08]  /*fed0*/  DMUL R6, R4, R4 ;  /* 0x0000000404067228 */ /* 0x001fd00000000000 */
[----:B------:R-:W-:-:S08]  /*fee0*/  DFMA R6, -R6, R52, 1 ;  /* 0x3ff000000606742b */ /* 0x000fd00000000134 */
[----:B------:R-:W-:Y:S02]  /*fef0*/  DFMA R8, R6, R8, 0.5 ;  /* 0x3fe000000608742b */ /* 0x000fe40000000008 */
[----:B------:R-:W-:-:S08]  /*ff00*/  DMUL R6, R4, R6 ;  /* 0x0000000604067228 */ /* 0x000fd00000000000 */
[----:B------:R-:W-:-:S08]  /*ff10*/  DFMA R6, R8, R6, R4 ;  /* 0x000000060806722b */ /* 0x000fd00000000004 */
[----:B------:R-:W-:Y:S02]  /*ff20*/  DMUL R12, R6, R52 ;  /* 0x00000034060c7228 */ /* 0x000fe40000000000 */
[----:B------:R-:W-:Y:S01]  /*ff30*/  VIADD R9, R7, 0xfff00000 ;  /* 0xfff0000007097836 */ /* 0x000fe20000000000 */
[----:B------:R-:W-:-:S05]  /*ff40*/  MOV R8, R6 ;  /* 0x0000000600087202 */ /* 0x000fca0000000f00 */
[----:B------:R-:W-:-:S08]  /*ff50*/  DFMA R10, R12, -R12, R52 ;  /* 0x8000000c0c0a722b */ /* 0x000fd00000000034 */
[----:B------:R-:W-:Y:S01]  /*ff60*/  DFMA R36, R10, R8, R12 ;  /* 0x000000080a24722b */ /* 0x000fe2000000000c */
[----:B------:R-:W-:Y:S10]  /*ff70*/  @!P0 BRA `(.L_x_266) ;  /* 0x0000000000288947 */ /* 0x000ff40003800000 */
[----:B------:R-:W-:Y:S01]  /*ff80*/  IMAD.MOV.U32 R0, RZ, RZ, R6 ;  /* 0x000000ffff007224 */ /* 0x000fe200078e0006 */
[----:B------:R-:W-:Y:S01]  /*ff90*/  MOV R3, R4 ;  /* 0x0000000400037202 */ /* 0x000fe20000000f00 */
[----:B------:R-:W-:Y:S01]  /*ffa0*/  IMAD.MOV.U32 R8, RZ, RZ, R10 ;  /* 0x000000ffff087224 */ /* 0x000fe200078e000a */
[----:B------:R-:W-:Y:S01]  /*ffb0*/  MOV R4, 0x10000 ;  /* 0x0001000000047802 */ /* 0x000fe20000000f00 */
[----:B------:R-:W-:Y:S02]  /*ffc0*/  IMAD.MOV.U32 R6, RZ, RZ, R12 ;  /* 0x000000ffff067224 */ /* 0x000fe400078e000c */
[----:B------:R-:W-:Y:S02]  /*ffd0*/  IMAD.MOV.U32 R7, RZ, RZ, R13 ;  /* 0x000000ffff077224 */ /* 0x000fe400078e000d */
[----:B------:R-:W-:-:S07]  /*ffe0*/  IMAD.MOV.U32 R5, RZ, RZ, R9 ;  /* 0x000000ffff057224 */ /* 0x000fce00078e0009 */
[----:B------:R-:W-:Y:S05]  /*fff0*/  CALL.REL.NOINC `($__internal_2_$__cuda_sm20_dsqrt_rn_f64_mediumpath_v1) ;  /* 0x0000015c00b47944 */ /* 0x000fea0003c00000 */
[----:B------:R-:W-:Y:S02]  /*10000*/  IMAD.MOV.U32 R36, RZ, RZ, R6 ;  /* 0x000000ffff247224 */ /* 0x000fe400078e0006 */
[----:B------:R-:W-:-:S07]  /*10010*/  IMAD.MOV.U32 R37, RZ, RZ, R7 ;  /* 0x000000ffff257224 */ /* 0x000fce00078e0007 */
.L_x_266:
[----:B------:R-:W-:Y:S05]  /*10020*/  BSYNC.RECONVERGENT B0 ;  /* 0x0000000000007941 */ /* 0x000fea0003800200 */
.L_x_265:
[----:B------:R-:W0:Y:S01]  /*10030*/  LDC R0, c[0x0][0x398] ;  /* 0x0000e600ff007b82 */ /* 0x000e220000000800 */
[----:B------:R-:W-:Y:S01]  /*10040*/  BSSY.RECONVERGENT B6, `(.L_x_263) ;  /* 0x00014ab000067945 */ /* 0x000fe20003800200 */
[----:B------:R-:W-:Y:S01]  /*10050*/  IMAD.MOV.U32 R50, RZ, RZ, RZ ;  /* 0x000000ffff327224 */ /* 0x000fe200078e00ff */
[----:B------:R-:W-:Y:S01]  /*10060*/  MOV R38, 0x0 ;  /* 0x0000000000267802 */ /* 0x000fe20000000f00 */
[----:B------:R-:W-:-:S04]  /*10070*/  IMAD.MOV.U32 R39, RZ, RZ, 0x3ff00000 ;  /* 0x3ff00000ff277424 */ /* 0x000fc800078e00ff */
[----:B------:R-:W1:Y:S01]  /*10080*/  LDC R46, c[0x0][0x388] ;  /* 0x0000e200ff2e7b82 */ /* 0x000e620000000800 */
[----:B0-----:R-:W-:-:S05]  /*10090*/  VIADD R0, R0, 0xffffffff ;  /* 0xffffffff00007836 */ /* 0x001fca0000000000 */
[C---:B------:R-:W-:Y:S02]  /*100a0*/  LOP3.LUT R45, R0.reuse, 0xfffffff8, RZ, 0xc0, !PT ;  /* 0xfffffff8002d7812 */ /* 0x040fe400078ec0ff */
[----:B------:R-:W-:Y:S02]  /*100b0*/  LOP3.LUT R44, R0, 0xfffffffc, RZ, 0xc0, !PT ;  /* 0xfffffffc002c7812 */ /* 0x000fe400078ec0ff */
[C---:B-1----:R-:W-:Y:S02]  /*100c0*/  LOP3.LUT R49, R46.reuse, 0x7, RZ, 0xc0, !PT ;  /* 0x000000072e317812 */ /* 0x042fe400078ec0ff */
[C---:B------:R-:W-:Y:S02]  /*100d0*/  LOP3.LUT R48, R46.reuse, 0x3, RZ, 0xc0, !PT ;  /* 0x000000032e307812 */ /* 0x040fe400078ec0ff */
[C---:B------:R-:W-:Y:S02]  /*100e0*/  LOP3.LUT R47, R46.reuse, 0x7ffffff0, RZ, 0xc0, !PT ;  /* 0x7ffffff02e2f7812 */ /* 0x040fe400078ec0ff */
[----:B------:R-:W-:-:S07]  /*100f0*/  LOP3.LUT R46, R46, 0xf, RZ, 0xc0, !PT ;  /* 0x0000000f2e2e7812 */ /* 0x000fce00078ec0ff */
.L_x_620:
[----:B------:R-:W0:Y:S01]  /*10100*/  LDC R0, c[0x0][0x388] ;  /* 0x0000e200ff007b82 */ /* 0x000e220000000800 */
[----:B------:R-:W1:Y:S01]  /*10110*/  LDCU UR4, c[0x0][0x3d4] ;  /* 0x00007a80ff0477ac */ /* 0x000e620008000800 */
[----:B------:R-:W-:Y:S01]  /*10120*/  VIADD R50, R50, 0x1 ;  /* 0x0000000132327836 */ /* 0x000fe20000000000 */
[----:B------:R-:W-:Y:S01]  /*10130*/  IADD3 R20, PT, PT, R46, -0x1, RZ ;  /* 0xffffffff2e147810 */ /* 0x000fe20007ffe0ff */
[----:B------:R-:W-:-:S03]  /*10140*/  VIADD R9, R49, 0xffffffff ;  /* 0xffffffff31097836 */ /* 0x000fc60000000000 */
[----:B-1----:R-:W-:-:S04]  /*10150*/  ISETP.NE.AND P1, PT, R50, UR4, PT ;  /* 0x0000000432007c0c */ /* 0x002fc8000bf25270 */
[----:B------:R-:W-:Y:S02]  /*10160*/  P2R R43, PR, RZ, 0x2 ;  /* 0x00000002ff2b7803 */ /* 0x000fe40000000000 */
[----:B0-----:R-:W-:-:S13]  /*10170*/  ISETP.NE.AND P0, PT, R0, RZ, PT ;  /* 0x000000ff0000720c */ /* 0x001fda0003f05270 */
[----:B------:R-:W-:Y:S05]  /*10180*/  @!P0 BRA `(.L_x_267) ;  /* 0x0000000400a88947 */ /* 0x000fea0003800000 */
[----:B------:R-:W-:Y:S01]  /*10190*/  ISETP.GE.U32.AND P0, PT, R42, 0xf, PT ;  /* 0x0000000f2a00780c */ /* 0x000fe20003f06070 */
[----:B------:R-:W-:-:S12]  /*101a0*/  IMAD.MOV.U32 R3, RZ, RZ, RZ ;  /* 0x000000ffff037224 */ /* 0x000fd800078e00ff */
[----:B------:R-:W-:Y:S05]  /*101b0*/  @!P0 BRA `(.L_x_268) ;  /* 0x0000000000cc8947 */ /* 0x000fea0003800000 */
[----:B------:R-:W-:Y:S01]  /*101c0*/  IADD3 R51, P0, PT, R26, 0x40, RZ ;  /* 0x000000401a337810 */ /* 0x000fe20007f1e0ff */
[----:B------:R-:W-:Y:S01]  /*101d0*/  BSSY.RECONVERGENT B0, `(.L_x_268) ;  /* 0x0000031000007945 */ /* 0x000fe20003800200 */
[----:B------:R-:W-:Y:S02]  /*101e0*/  IADD3 R21, P1, PT, R24, 0x40, RZ ;  /* 0x0000004018157810 */ /* 0x000fe40007f3e0ff */
[----:B------:R-:W-:Y:S01]  /*101f0*/  LOP3.LUT R3, R0, 0xfffffff0, RZ, 0xc0, !PT ;  /* 0xfffffff000037812 */ /* 0x000fe200078ec0ff */
[----:B------:R-:W-:Y:S02]  /*10200*/  IMAD.X R10, RZ, RZ, R27, P0 ;  /* 0x000000ffff0a7224 */ /* 0x000fe400000e061b */
[----:B------:R-:W-:Y:S02]  /*10210*/  IMAD.X R52, RZ, RZ, R25, P1 ;  /* 0x000000ffff347224 */ /* 0x000fe400008e0619 */
[----:B------:R-:W-:-:S07]  /*10220*/  IMAD.MOV R8, RZ, RZ, -R3 ;  /* 0x000000ffff087224 */ /* 0x000fce00078e0a03 */
.L_x_269:
[----:B------:R-:W-:Y:S01]  /*10230*/  MOV R4, R51 ;  /* 0x0000003300047202 */ /* 0x000fe20000000f00 */
[----:B------:R-:W-:-:S05]  /*10240*/  IMAD.MOV.U32 R5, RZ, RZ, R10 ;  /* 0x000000ffff057224 */ /* 0x000fca00078e000a */
[----:B------:R-:W2:Y:S01]  /*10250*/  LD.E.64 R10, desc[UR36][R4.64+-0x40] ;  /* 0xffffc024040a7980 */ /* 0x000ea2000c101b00 */
[----:B-1----:R-:W-:Y:S02]  /*10260*/  IMAD.MOV.U32 R6, RZ, RZ, R21 ;  /* 0x000000ffff067224 */ /* 0x002fe400078e0015 */
[----:B------:R-:W-:-:S05]  /*10270*/  IMAD.MOV.U32 R7, RZ, RZ, R52 ;  /* 0x000000ffff077224 */ /* 0x000fca00078e0034 */
        /* <DEDUP_REMOVED lines=20> */
[----:B----4-:R4:W-:Y:S04]  /*103c0*/  ST.E.64 desc[UR36][R6.64+0x10], R52 ;  /* 0x0000103406007985 */ /* 0x0109e8000c101b24 */
[----:B-----5:R-:W5:Y:S04]  /*103d0*/  LD.E.64 R54, desc[UR36][R4.64+0x18] ;  /* 0x0000182404367980 */ /* 0x020f68000c101b00 */
[----:B-----5:R-:W-:Y:S04]  /*103e0*/  ST.E.64 desc[UR36][R6.64+0x18], R54 ;  /* 0x0000183606007985 */ /* 0x020fe8000c101b24 */
[----:B0-----:R-:W5:Y:S04]  /*103f0*/  LD.E.64 R10, desc[UR36][R4.64+0x20] ;  /* 0x00002024040a7980 */ /* 0x001f68000c101b00 */
[----:B-----5:R0:W-:Y:S04]  /*10400*/  ST.E.64 desc[UR36][R6.64+0x20], R10 ;  /* 0x0000200a06007985 */ /* 0x0201e8000c101b24 */
[----:B-1----:R-:W5:Y:S04]  /*10410*/  LD.E.64 R12, desc[UR36][R4.64+0x28] ;  /* 0x00002824040c7980 */ /* 0x002f68000c101b00 */
[----:B-----5:R1:W-:Y:S04]  /*10420*/  ST.E.64 desc[UR36][R6.64+0x28], R12 ;  /* 0x0000280c06007985 */ /* 0x0203e8000c101b24 */
[----:B--2---:R-:W2:Y:S04]  /*10430*/  LD.E.64 R14, desc[UR36][R4.64+0x30] ;  /* 0x00003024040e7980 */ /* 0x004ea8000c101b00 */
[----:B--2---:R1:W-:Y:S04]  /*10440*/  ST.E.64 desc[UR36][R6.64+0x30], R14 ;  /* 0x0000300e06007985 */ /* 0x0043e8000c101b24 */
[----:B---3--:R-:W2:Y:S01]  /*10450*/  LD.E.64 R40, desc[UR36][R4.64+0x38] ;  /* 0x0000382404287980 */ /* 0x008ea2000c101b00 */
[----:B------:R-:W-:Y:S01]  /*10460*/  VIADD R8, R8, 0x10 ;  /* 0x0000001008087836 */ /* 0x000fe20000000000 */
[----:B------:R-:W-:-:S02]  /*10470*/  IADD3 R21, P2, PT, R6, 0x80, RZ ;  /* 0x0000008006157810 */ /* 0x000fc40007f5e0ff */
[----:B------:R-:W-:Y:S02]  /*10480*/  IADD3 R51, P1, PT, R4, 0x80, RZ ;  /* 0x0000008004337810 */ /* 0x000fe40007f3e0ff */
[----:B------:R-:W-:Y:S01]  /*10490*/  ISETP.NE.AND P0, PT, R8, RZ, PT ;  /* 0x000000ff0800720c */ /* 0x000fe20003f05270 */
[----:B----4-:R-:W-:Y:S01]  /*104a0*/  IMAD.X R52, RZ, RZ, R7, P2 ;  /* 0x000000ffff347224 */ /* 0x010fe200010e0607 */
[----:B0-----:R-:W-:Y:S01]  /*104b0*/  IADD3.X R10, PT, PT, RZ, R5, RZ, P1, !PT ;  /* 0x00000005ff0a7210 */ /* 0x001fe20000ffe4ff */
[----:B--2---:R1:W-:Y:S10]  /*104c0*/  ST.E.64 desc[UR36][R6.64+0x38], R40 ;  /* 0x0000382806007985 */ /* 0x0043f4000c101b24 */
[----:B------:R-:W-:Y:S05]  /*104d0*/  @P0 BRA `(.L_x_269) ;  /* 0xfffffffc00540947 */ /* 0x000fea000383ffff */
[----:B------:R-:W-:Y:S05]  /*104e0*/  BSYNC.RECONVERGENT B0 ;  /* 0x0000000000007941 */ /* 0x000fea0003800200 */
.L_x_268:
[----:B------:R-:W-:-:S13]  /*104f0*/  ISETP.NE.AND P0, PT, R46, RZ, PT ;  /* 0x000000ff2e00720c */ /* 0x000fda0003f05270 */
[----:B------:R-:W-:Y:S05]  /*10500*/  @!P0 BRA `(.L_x_267) ;  /* 0x0000000000c88947 */ /* 0x000fea0003800000 */
[----:B------:R-:W-:Y:S02]  /*10510*/  ISETP.GE.U32.AND P0, PT, R20, 0x7, PT ;  /* 0x000000071400780c */ /* 0x000fe40003f06070 */
[----:B------:R-:W-:-:S11]  /*10520*/  ISETP.NE.AND P1, PT, R49, RZ, PT ;  /* 0x000000ff3100720c */ /* 0x000fd60003f25270 */
[----:B------:R-:W-:Y:S05]  /*10530*/  @!P0 BRA `(.L_x_270) ;  /* 0x00000000004c8947 */ /* 0x000fea0003800000 */
[----:B-1----:R-:W-:-:S05]  /*10540*/  IMAD.WIDE.U32 R6, R3, 0x8, R26 ;  /* 0x0000000803067825 */ /* 0x002fca00078e001a */
[----:B------:R-:W2:Y:S01]  /*10550*/  LD.E.64 R10, desc[UR36][R6.64] ;  /* 0x00000024060a7980 */ /* 0x000ea2000c101b00 */
[----:B------:R-:W-:-:S05]  /*10560*/  IMAD.WIDE.U32 R4, R3, 0x8, R24 ;  /* 0x0000000803047825 */ /* 0x000fca00078e0018 */
[----:B--2---:R0:W-:Y:S04]  /*10570*/  ST.E.64 desc[UR36][R4.64], R10 ;  /* 0x0000000a04007985 */ /* 0x0041e8000c101b24 */
[----:B------:R-:W2:Y:S04]  /*10580*/  LD.E.64 R12, desc[UR36][R6.64+0x8] ;  /* 0x00000824060c7980 */ /* 0x000ea8000c101b00 */
[----:B--2---:R1:W-:Y:S04]  /*10590*/  ST.E.64 desc[UR36][R4.64+0x8], R12 ;  /* 0x0000080c04007985 */ /* 0x0043e8000c101b24 */
[----:B------:R-:W2:Y:S04]  /*105a0*/  LD.E.64 R14, desc[UR36][R6.64+0x10] ;  /* 0x00001024060e7980 */ /* 0x000ea8000c101b00 */
[----:B--2---:R2:W-:Y:S04]  /*105b0*/  ST.E.64 desc[UR36][R4.64+0x10], R14 ;  /* 0x0000100e04007985 */ /* 0x0045e8000c101b24 */
[----:B------:R-:W3:Y:S04]  /*105c0*/  LD.E.64 R40, desc[UR36][R6.64+0x18] ;  /* 0x0000182406287980 */ /* 0x000ee8000c101b00 */
[----:B---3--:R2:W-:Y:S04]  /*105d0*/  ST.E.64 desc[UR36][R4.64+0x18], R40 ;  /* 0x0000182804007985 */ /* 0x0085e8000c101b24 */
[----:B------:R-:W3:Y:S04]  /*105e0*/  LD.E.64 R52, desc[UR36][R6.64+0x20] ;  /* 0x0000202406347980 */ /* 0x000ee8000c101b00 */
[----:B---3--:R2:W-:Y:S04]  /*105f0*/  ST.E.64 desc[UR36][R4.64+0x20], R52 ;  /* 0x0000203404007985 */ /* 0x0085e8000c101b24 */
[----:B------:R-:W3:Y:S04]  /*10600*/  LD.E.64 R54, desc[UR36][R6.64+0x28] ;  /* 0x0000282406367980 */ /* 0x000ee8000c101b00 */
[----:B---3--:R2:W-:Y:S04]  /*10610*/  ST.E.64 desc[UR36][R4.64+0x28], R54 ;  /* 0x0000283604007985 */ /* 0x0085e8000c101b24 */
[----:B0-----:R-:W3:Y:S04]  /*10620*/  LD.E.64 R10, desc[UR36][R6.64+0x30] ;  /* 0x00003024060a7980 */ /* 0x001ee8000c101b00 */
[----:B---3--:R2:W-:Y:S04]  /*10630*/  ST.E.64 desc[UR36][R4.64+0x30], R10 ;  /* 0x0000300a04007985 */ /* 0x0085e8000c101b24 */
[----:B-1----:R-:W3:Y:S01]  /*10640*/  LD.E.64 R12, desc[UR36][R6.64+0x38] ;  /* 0x00003824060c7980 */ /* 0x002ee2000c101b00 */
[----:B------:R-:W-:-:S03]  /*10650*/  VIADD R3, R3, 0x8 ;  /* 0x0000000803037836 */ /* 0x000fc60000000000 */
[----:B---3--:R2:W-:Y:S04]  /*10660*/  ST.E.64 desc[UR36][R4.64+0x38], R12 ;  /* 0x0000380c04007985 */ /* 0x0085e8000c101b24 */
.L_x_270:
[----:B------:R-:W-:Y:S05]  /*10670*/  @!P1 BRA `(.L_x_267) ;  /* 0x00000000006c9947 */ /* 0x000fea0003800000 */
[----:B------:R-:W-:Y:S02]  /*10680*/  ISETP.GE.U32.AND P0, PT, R9, 0x3, PT ;  /* 0x000000030900780c */ /* 0x000fe40003f06070 */
[----:B------:R-:W-:-:S11]  /*10690*/  ISETP.NE.AND P1, PT, R48, RZ, PT ;  /* 0x000000ff3000720c */ /* 0x000fd60003f25270 */
[----:B------:R-:W-:Y:S05]  /*106a0*/  @!P0 BRA `(.L_x_271) ;  /* 0x00000000002c8947 */ /* 0x000fea0003800000 */
[----:B-12---:R-:W-:-:S05]  /*106b0*/  IMAD.WIDE.U32 R40, R3, 0x8, R26 ;  /* 0x0000000803287825 */ /* 0x006fca00078e001a */
[----:B------:R-:W2:Y:S01]  /*106c0*/  LD.E.64 R6, desc[UR36][R40.64] ;  /* 0x0000002428067980 */ /* 0x000ea2000c101b00 */
[----:B------:R-:W-:-:S05]  /*106d0*/  IMAD.WIDE.U32 R4, R3, 0x8, R24 ;  /* 0x0000000803047825 */ /* 0x000fca00078e0018 */
[----:B--2---:R0:W-:Y:S04]  /*106e0*/  ST.E.64 desc[UR36][R4.64], R6 ;  /* 0x0000000604007985 */ /* 0x0041e8000c101b24 */
[----:B------:R-:W2:Y:S04]  /*106f0*/  LD.E.64 R10, desc[UR36][R40.64+0x8] ;  /* 0x00000824280a7980 */ /* 0x000ea8000c101b00 */
[----:B--2---:R0:W-:Y:S04]  /*10700*/  ST.E.64 desc[UR36][R4.64+0x8], R10 ;  /* 0x0000080a04007985 */ /* 0x0041e8000c101b24 */
[----:B------:R-:W2:Y:S04]  /*10710*/  LD.E.64 R12, desc[UR36][R40.64+0x10] ;  /* 0x00001024280c7980 */ /* 0x000ea8000c101b00 */
[----:B--2---:R0:W-:Y:S04]  /*10720*/  ST.E.64 desc[UR36][R4.64+0x10], R12 ;  /* 0x0000100c04007985 */ /* 0x0041e8000c101b24 */
[----:B------:R-:W2:Y:S01]  /*10730*/  LD.E.64 R14, desc[UR36][R40.64+0x18] ;  /* 0x00001824280e7980 */ /* 0x000ea2000c101b00 */
[----:B------:R-:W-:-:S03]  /*10740*/  VIADD R3, R3, 0x4 ;  /* 0x0000000403037836 */ /* 0x000fc60000000000 */
[----:B--2---:R0:W-:Y:S04]  /*10750*/  ST.E.64 desc[UR36][R4.64+0x18], R14 ;  /* 0x0000180e04007985 */ /* 0x0041e8000c101b24 */
.L_x_271:
[----:B------:R-:W-:Y:S05]  /*10760*/  @!P1 BRA `(.L_x_267) ;  /* 0x0000000000309947 */ /* 0x000fea0003800000 */
[----:B01----:R-:W-:-:S05]  /*10770*/  IMAD.WIDE.U32 R6, R3, 0x8, R26 ;  /* 0x0000000803067825 */ /* 0x003fca00078e001a */
[----:B--2---:R-:W2:Y:S01]  /*10780*/  LD.E.64 R4, desc[UR36][R6.64] ;  /* 0x0000002406047980 */ /* 0x004ea2000c101b00 */
[----:B------:R-:W-:Y:S01]  /*10790*/  IMAD.WIDE.U32 R10, R3, 0x8, R24 ;  /* 0x00000008030a7825 */ /* 0x000fe200078e0018 */
[----:B------:R-:W-:-:S04]  /*107a0*/  ISETP.NE.AND P0, PT, R48, 0x1, PT ;  /* 0x000000013000780c */ /* 0x000fc80003f05270 */
[----:B--2---:R3:W-:Y:S09]  /*107b0*/  ST.E.64 desc[UR36][R10.64], R4 ;  /* 0x000000040a007985 */ /* 0x0047f2000c101b24 */
[----:B------:R-:W-:Y:S05]  /*107c0*/  @!P0 BRA `(.L_x_267) ;  /* 0x0000000000188947 */ /* 0x000fea0003800000 */
[----:B---3--:R-:W2:Y:S01]  /*107d0*/  LD.E.64 R4, desc[UR36][R6.64+0x8] ;  /* 0x0000082406047980 */ /* 0x008ea2000c101b00 */
[----:B------:R-:W-:-:S03]  /*107e0*/  ISETP.NE.AND P0, PT, R48, 0x2, PT ;  /* 0x000000023000780c */ /* 0x000fc60003f05270 */
[----:B--2---:R4:W-:Y:S10]  /*107f0*/  ST.E.64 desc[UR36][R10.64+0x8], R4 ;  /* 0x000008040a007985 */ /* 0x0049f4000c101b24 */
[----:B------:R-:W-:Y:S05]  /*10800*/  @!P0 BRA `(.L_x_267) ;  /* 0x0000000000088947 */ /* 0x000fea0003800000 */
[----:B----4-:R-:W2:Y:S04]  /*10810*/  LD.E.64 R4, desc[UR36][R6.64+0x10] ;  /* 0x0000102406047980 */ /* 0x010ea8000c101b00 */
[----:B--2---:R0:W-:Y:S02]  /*10820*/  ST.E.64 desc[UR36][R10.64+0x10], R4 ;  /* 0x000010040a007985 */ /* 0x0041e4000c101b24 */
.L_x_267:
[----:B0-234-:R-:W0:Y:S02]  /*10830*/  LDC.64 R4, c[0x3][0x60] ;  /* 0x00c01800ff047b82 */ /* 0x01de240000000a00 */
[----:B0-----:R-:W-:-:S14]  /*10840*/  DSETP.NEU.AND P0, PT, R4, 1, PT ;  /* 0x3ff000000400742a */ /* 0x001fdc0003f0d000 */
[----:B------:R-:W-:Y:S05]  /*10850*/  @P0 BRA `(.L_x_272) ;  /* 0x0000000c00040947 */ /* 0x000fea0003800000 */
[----:B------:R-:W-:-:S13]  /*10860*/  ISETP.GE.AND P0, PT, R0, 0x1, PT ;  /* 0x000000010000780c */ /* 0x000fda0003f06270 */
[----:B------:R-:W-:Y:S05]  /*10870*/  @!P0 BRA `(.L_x_273) ;  /* 0x0000001800088947 */ /* 0x000fea0003800000 */
[----:B------:R-:W-:Y:S01]  /*10880*/  BSSY.RECONVERGENT B0, `(.L_x_274) ;  /* 0x00000bd000007945 */ /* 0x000fe20003800200 */
[----:B------:R-:W-:-:S07]  /*10890*/  IMAD.MOV.U32 R0, RZ, RZ, RZ ;  /* 0x000000ffff007224 */ /* 0x000fce00078e00ff */
.L_x_309:
[----:B0-----:R-:W0:Y:S01]  /*108a0*/  LDCU UR4, c[0x0][0x388] ;  /* 0x00007100ff0477ac */ /* 0x001e220008000800 */
[----:B-1----:R-:W1:Y:S01]  /*108b0*/  LDC.64 R10, c[0x0][0x390] ;  /* 0x0000e400ff0a7b82 */ /* 0x002e620000000a00 */
[----:B------:R-:W-:-:S04]  /*108c0*/  LOP3.LUT R3, RZ, R0, RZ, 0x33, !PT ;  /* 0x00000000ff037212 */ /* 0x000fc800078e33ff */
[----:B0-----:R-:W-:Y:S01]  /*108d0*/  IADD3 R3, PT, PT, R3, UR4, RZ ;  /* 0x0000000403037c10 */ /* 0x001fe2000fffe0ff */
[----:B------:R-:W0:Y:S04]  /*108e0*/  LDCU UR4, c[0x0][0x398] ;  /* 0x00007300ff0477ac */ /* 0x000e280008000800 */
[C---:B------:R-:W-:Y:S01]  /*108f0*/  IMAD.WIDE R4, R3.reuse, 0x8, R18 ;  /* 0x0000000803047825 */ /* 0x040fe200078e0212 */
[----:B-1234-:R-:W2:Y:S04]  /*10900*/  LDG.E.64 R6, desc[UR36][R10.64] ;  /* 0x000000240a067981 */ /* 0x01eea8000c1e1b00 */
[----:B------:R-:W2:Y:S01]  /*10910*/  LD.E.64 R8, desc[UR36][R4.64] ;  /* 0x0000002404087980 */ /* 0x000ea2000c101b00 */
[----:B0-----:R-:W-:Y:S01]  /*10920*/  UISETP.GE.AND UP0, UPT, UR4, 0x2, UPT ;  /* 0x000000020400788c */ /* 0x001fe2000bf06270 */
[----:B--2---:R-:W-:Y:S01]  /*10930*/  DMUL R12, R6, R8 ;  /* 0x00000008060c7228 */ /* 0x004fe20000000000 */
[----:B------:R-:W-:-:S06]  /*10940*/  IMAD.WIDE R6, R3, 0x8, R26 ;  /* 0x0000000803067825 */ /* 0x000fcc00078e021a */
[----:B------:R0:W-:Y:S01]  /*10950*/  ST.E.64 desc[UR36][R6.64], R12 ;  /* 0x0000000c06007985 */ /* 0x0001e2000c101b24 */
[----:B------:R-:W-:Y:S05]  /*10960*/  BRA.U !UP0, `(.L_x_275) ;  /* 0x0000000908a87547 */ /* 0x000fea000b800000 */
[----:B------:R-:W-:Y:S01]  /*10970*/  UIADD3 UR4, UPT, UPT, UR4, -0x2, URZ ;  /* 0xfffffffe04047890 */ /* 0x000fe2000fffe0ff */
[----:B------:R-:W-:-:S03]  /*10980*/  IMAD.MOV.U32 R3, RZ, RZ, 0x1 ;  /* 0x00000001ff037424 */ /* 0x000fc600078e00ff */
[----:B------:R-:W-:-:S09]  /*10990*/  UISETP.GE.U32.AND UP0, UPT, UR4, 0x7, UPT ;  /* 0x000000070400788c */ /* 0x000fd2000bf06070 */
[----:B------:R-:W-:Y:S05]  /*109a0*/  BRA.U !UP0, `(.L_x_276) ;  /* 0x0000000508407547 */ /* 0x000fea000b800000 */
[----:B------:R-:W-:Y:S01]  /*109b0*/  BSSY.RECONVERGENT B1, `(.L_x_276) ;  /* 0x000004f000017945 */ /* 0x000fe20003800200 */
[----:B------:R-:W-:-:S07]  /*109c0*/  IMAD.MOV.U32 R3, RZ, RZ, 0x1 ;  /* 0x00000001ff037424 */ /* 0x000fce00078e00ff */
.L_x_293:
[----:B-1----:R-:W1:Y:S01]  /*109d0*/  LDC.64 R10, c[0x0][0x390] ;  /* 0x0000e400ff0a7b82 */ /* 0x002e620000000a00 */
[CC--:B------:R-:W-:Y:S01]  /*109e0*/  ISETP.GT.U32.AND P6, PT, R3.reuse, R0.reuse, PT ;  /* 0x000000000300720c */ /* 0x0c0fe20003fc4070 */
[C---:B------:R-:W-:Y:S01]  /*109f0*/  VIADD R9, R3.reuse, 0x2 ;  /* 0x0000000203097836 */ /* 0x040fe20000000000 */
[----:B------:R-:W-:Y:S01]  /*10a00*/  BSSY.RECONVERGENT B2, `(.L_x_277) ;  /* 0x0000014000027945 */ /* 0x000fe20003800200 */
[C---:B------:R-:W-:Y:S01]  /*10a10*/  VIADD R15, R3.reuse, 0x3 ;  /* 0x00000003030f7836 */ /* 0x040fe20000000000 */
[CC--:B------:R-:W-:Y:S01]  /*10a20*/  ISETP.GE.U32.AND P0, PT, R3.reuse, R0.reuse, PT ;  /* 0x000000000300720c */ /* 0x0c0fe20003f06070 */
[----:B------:R-:W-:Y:S01]  /*10a30*/  VIADD R21, R3, 0x5 ;  /* 0x0000000503157836 */ /* 0x000fe20000000000 */
[-C--:B------:R-:W-:Y:S01]  /*10a40*/  ISETP.GT.U32.AND P1, PT, R9, R0.reuse, PT ;  /* 0x000000000900720c */ /* 0x080fe20003f24070 */
[C---:B------:R-:W-:Y:S01]  /*10a50*/  VIADD R41, R3.reuse, 0x6 ;  /* 0x0000000603297836 */ /* 0x040fe20000000000 */
[C---:B------:R-:W-:Y:S01]  /*10a60*/  IADD3 R9, PT, PT, R3.reuse, 0x4, RZ ;  /* 0x0000000403097810 */ /* 0x040fe20007ffe0ff */
[----:B------:R-:W-:Y:S01]  /*10a70*/  VIADD R40, R3, 0x7 ;  /* 0x0000000703287836 */ /* 0x000fe20000000000 */
[----:B------:R-:W-:-:S02]  /*10a80*/  ISETP.GT.U32.AND P2, PT, R15, R0, PT ;  /* 0x000000000f00720c */ /* 0x000fc40003f44070 */
[-C--:B------:R-:W-:Y:S01]  /*10a90*/  ISETP.GT.U32.AND P3, PT, R9, R0.reuse, PT ;  /* 0x000000000900720c */ /* 0x080fe20003f64070 */
[----:B------:R-:W-:Y:S01]  /*10aa0*/  IMAD.WIDE R8, R3, 0x8, R4 ;  /* 0x0000000803087825 */ /* 0x000fe200078e0204 */
[-C--:B------:R-:W-:Y:S02]  /*10ab0*/  ISETP.GT.U32.AND P4, PT, R21, R0.reuse, PT ;  /* 0x000000001500720c */ /* 0x080fe40003f84070 */
[----:B------:R-:W-:Y:S01]  /*10ac0*/  ISETP.GT.U32.AND P5, PT, R41, R0, PT ;  /* 0x000000002900720c */ /* 0x000fe20003fa4070 */
[----:B-1----:R-:W-:Y:S01]  /*10ad0*/  IMAD.WIDE.U32 R10, R3, 0x8, R10 ;  /* 0x00000008030a7825 */ /* 0x002fe200078e000a */
[----:B--234-:R-:W-:Y:S11]  /*10ae0*/  @P6 BRA `(.L_x_278) ;  /* 0x0000000000146947 */ /* 0x01cff60003800000 */
[----:B------:R-:W-:Y:S01]  /*10af0*/  IMAD.WIDE R14, R3, 0x8, R4 ;  /* 0x00000008030e7825 */ /* 0x000fe200078e0204 */
[----:B------:R-:W0:Y:S05]  /*10b00*/  LDG.E.64 R20, desc[UR36][R10.64] ;  /* 0x000000240a147981 */ /* 0x000e2a000c1e1b00 */
[----:B------:R-:W0:Y:S02]  /*10b10*/  LD.E.64 R14, desc[UR36][R14.64] ;  /* 0x000000240e0e7980 */ /* 0x000e24000c101b00 */
[----:B0-----:R-:W-:-:S07]  /*10b20*/  DFMA R12, R20, R14, R12 ;  /* 0x0000000e140c722b */ /* 0x001fce000000000c */
[----:B------:R1:W-:Y:S04]  /*10b30*/  ST.E.64 desc[UR36][R6.64], R12 ;  /* 0x0000000c06007985 */ /* 0x0003e8000c101b24 */
.L_x_278:
[----:B------:R-:W-:Y:S05]  /*10b40*/  BSYNC.RECONVERGENT B2 ;  /* 0x0000000000027941 */ /* 0x000fea0003800200 */
.L_x_277:
[----:B------:R-:W-:Y:S01]  /*10b50*/  BSSY.RECONVERGENT B2, `(.L_x_279) ;  /* 0x0000007000027945 */ /* 0x000fe20003800200 */
[----:B------:R-:W-:-:S03]  /*10b60*/  ISETP.GT.U32.AND P6, PT, R40, R0, PT ;  /* 0x000000002800720c */ /* 0x000fc60003fc4070 */
[----:B------:R-:W-:Y:S10]  /*10b70*/  @P0 BRA `(.L_x_280) ;  /* 0x0000000000100947 */ /* 0x000ff40003800000 */
[----:B------:R-:W0:Y:S04]  /*10b80*/  LDG.E.64 R20, desc[UR36][R10.64+0x8] ;  /* 0x000008240a147981 */ /* 0x000e28000c1e1b00 */
[----:B------:R-:W0:Y:S02]  /*10b90*/  LD.E.64 R14, desc[UR36][R8.64+0x8] ;  /* 0x00000824080e7980 */ /* 0x000e24000c101b00 */
[----:B01----:R-:W-:-:S07]  /*10ba0*/  DFMA R12, R20, R14, R12 ;  /* 0x0000000e140c722b */ /* 0x003fce000000000c */
[----:B------:R2:W-:Y:S04]  /*10bb0*/  ST.E.64 desc[UR36][R6.64], R12 ;  /* 0x0000000c06007985 */ /* 0x0005e8000c101b24 */
.L_x_280:
[----:B------:R-:W-:Y:S05]  /*10bc0*/  BSYNC.RECONVERGENT B2 ;  /* 0x0000000000027941 */ /* 0x000fea0003800200 */
.L_x_279:
[----:B------:R-:W-:Y:S04]  /*10bd0*/  BSSY.RECONVERGENT B2, `(.L_x_281) ;  /* 0x0000006000027945 */ /* 0x000fe80003800200 */
[----:B------:R-:W-:Y:S05]  /*10be0*/  @P1 BRA `(.L_x_282) ;  /* 0x0000000000101947 */ /* 0x000fea0003800000 */
[----:B------:R-:W0:Y:S04]  /*10bf0*/  LDG.E.64 R20, desc[UR36][R10.64+0x10] ;  /* 0x000010240a147981 */ /* 0x000e28000c1e1b00 */
[----:B------:R-:W0:Y:S02]  /*10c00*/  LD.E.64 R14, desc[UR36][R8.64+0x10] ;  /* 0x00001024080e7980 */ /* 0x000e24000c101b00 */
[----:B012---:R-:W-:-:S07]  /*10c10*/  DFMA R12, R20, R14, R12 ;  /* 0x0000000e140c722b */ /* 0x007fce000000000c */
[----:B------:R3:W-:Y:S04]  /*10c20*/  ST.E.64 desc[UR36][R6.64], R12 ;  /* 0x0000000c06007985 */ /* 0x0007e8000c101b24 */
.L_x_282:
[----:B------:R-:W-:Y:S05]  /*10c30*/  BSYNC.RECONVERGENT B2 ;  /* 0x0000000000027941 */ /* 0x000fea0003800200 */
.L_x_281:
[----:B------:R-:W-:Y:S04]  /*10c40*/  BSSY.RECONVERGENT B2, `(.L_x_283) ;  /* 0x0000006000027945 */ /* 0x000fe80003800200 */
[----:B------:R-:W-:Y:S05]  /*10c50*/  @P2 BRA `(.L_x_284) ;  /* 0x0000000000102947 */ /* 0x000fea0003800000 */
[----:B------:R-:W0:Y:S04]  /*10c60*/  LDG.E.64 R14, desc[UR36][R10.64+0x18] ;  /* 0x000018240a0e7981 */ /* 0x000e28000c1e1b00 */
[----:B------:R-:W0:Y:S02]  /*10c70*/  LD.E.64 R20, desc[UR36][R8.64+0x18] ;  /* 0x0000182408147980 */ /* 0x000e24000c101b00 */
[----:B0123--:R-:W-:-:S07]  /*10c80*/  DFMA R12, R14, R20, R12 ;  /* 0x000000140e0c722b */ /* 0x00ffce000000000c */
[----:B------:R4:W-:Y:S04]  /*10c90*/  ST.E.64 desc[UR36][R6.64], R12 ;  /* 0x0000000c06007985 */ /* 0x0009e8000c101b24 */
.L_x_284:
[----:B------:R-:W-:Y:S05]  /*10ca0*/  BSYNC.RECONVERGENT B2 ;  /* 0x0000000000027941 */ /* 0x000fea0003800200 */
.L_x_283:
[----:B------:R-:W-:Y:S04]  /*10cb0*/  BSSY.RECONVERGENT B2, `(.L_x_285) ;  /* 0x0000006000027945 */ /* 0x000fe80003800200 */
[----:B------:R-:W-:Y:S05]  /*10cc0*/  @P3 BRA `(.L_x_286) ;  /* 0x0000000000103947 */ /* 0x000fea0003800000 */
[----:B------:R-:W0:Y:S04]  /*10cd0*/  LDG.E.64 R14, desc[UR36][R10.64+0x20] ;  /* 0x000020240a0e7981 */ /* 0x000e28000c1e1b00 */
[----:B------:R-:W0:Y:S02]  /*10ce0*/  LD.E.64 R20, desc[UR36][R8.64+0x20] ;  /* 0x0000202408147980 */ /* 0x000e24000c101b00 */
[----:B01234-:R-:W-:-:S07]  /*10cf0*/  DFMA R12, R14, R20, R12 ;  /* 0x000000140e0c722b */ /* 0x01ffce000000000c */
[----:B------:R0:W-:Y:S04]  /*10d00*/  ST.E.64 desc[UR36][R6.64], R12 ;  /* 0x0000000c06007985 */ /* 0x0001e8000c101b24 */
.L_x_286:
[----:B------:R-:W-:Y:S05]  /*10d10*/  BSYNC.RECONVERGENT B2 ;  /* 0x0000000000027941 */ /* 0x000fea0003800200 */
.L_x_285:
[----:B------:R-:W-:Y:S04]  /*10d20*/  BSSY.RECONVERGENT B2, `(.L_x_287) ;  /* 0x0000006000027945 */ /* 0x000fe80003800200 */
[----:B------:R-:W-:Y:S05]  /*10d30*/  @P4 BRA `(.L_x_288) ;  /* 0x0000000000104947 */ /* 0x000fea0003800000 */
[----:B------:R-:W0:Y:S04]  /*10d40*/  LDG.E.64 R14, desc[UR36][R10.64+0x28] ;  /* 0x000028240a0e7981 */ /* 0x000e28000c1e1b00 */
[----:B------:R-:W0:Y:S02]  /*10d50*/  LD.E.64 R20, desc[UR36][R8.64+0x28] ;  /* 0x0000282408147980 */ /* 0x000e24000c101b00 */
[----:B01234-:R-:W-:-:S07]  /*10d60*/  DFMA R12, R14, R20, R12 ;  /* 0x000000140e0c722b */ /* 0x01ffce000000000c */
[----:B------:R0:W-:Y:S04]  /*10d70*/  ST.E.64 desc[UR36][R6.64], R12 ;  /* 0x0000000c06007985 */ /* 0x0001e8000c101b24 */
.L_x_288:
[----:B------:R-:W-:Y:S05]  /*10d80*/  BSYNC.RECONVERGENT B2 ;  /* 0x0000000000027941 */ /* 0x000fea0003800200 */
.L_x_287:
[----:B------:R-:W-:Y:S04]  /*10d90*/  BSSY.RECONVERGENT B2, `(.L_x_289) ;  /* 0x0000006000027945 */ /* 0x000fe80003800200 */
[----:B------:R-:W-:Y:S05]  /*10da0*/  @P5 BRA `(.L_x_290) ;  /* 0x0000000000105947 */ /* 0x000fea0003800000 */
[----:B------:R-:W0:Y:S04]  /*10db0*/  LDG.E.64 R14, desc[UR36][R10.64+0x30] ;  /* 0x000030240a0e7981 */ /* 0x000e28000c1e1b00 */
[----:B------:R-:W0:Y:S02]  /*10dc0*/  LD.E.64 R20, desc[UR36][R8.64+0x30] ;  /* 0x0000302408147980 */ /* 0x000e24000c101b00 */
[----:B01234-:R-:W-:-:S07]  /*10dd0*/  DFMA R12, R14, R20, R12 ;  /* 0x000000140e0c722b */ /* 0x01ffce000000000c */
[----:B------:R0:W-:Y:S04]  /*10de0*/  ST.E.64 desc[UR36][R6.64], R12 ;  /* 0x0000000c06007985 */ /* 0x0001e8000c101b24 */
.L_x_290:
[----:B------:R-:W-:Y:S05]  /*10df0*/  BSYNC.RECONVERGENT B2 ;  /* 0x0000000000027941 */ /* 0x000fea0003800200 */
.L_x_289:
[----:B------:R-:W-:Y:S04]  /*10e00*/  BSSY.RECONVERGENT B2, `(.L_x_291) ;  /* 0x0000006000027945 */ /* 0x000fe80003800200 */
[----:B------:R-:W-:Y:S05]  /*10e10*/  @P6 BRA `(.L_x_292) ;  /* 0x0000000000106947 */ /* 0x000fea0003800000 */
[----:B------:R-:W0:Y:S04]  /*10e20*/  LDG.E.64 R10, desc[UR36][R10.64+0x38] ;  /* 0x000038240a0a7981 */ /* 0x000e28000c1e1b00 */
[----:B------:R-:W0:Y:S02]  /*10e30*/  LD.E.64 R8, desc[UR36][R8.64+0x38] ;  /* 0x0000382408087980 */ /* 0x000e24000c101b00 */
[----:B01234-:R-:W-:-:S07]  /*10e40*/  DFMA R12, R10, R8, R12 ;  /* 0x000000080a0c722b */ /* 0x01ffce000000000c */
[----:B------:R0:W-:Y:S04]  /*10e50*/  ST.E.64 desc[UR36][R6.64], R12 ;  /* 0x0000000c06007985 */ /* 0x0001e8000c101b24 */
.L_x_292:
[----:B------:R-:W-:Y:S05]  /*10e60*/  BSYNC.RECONVERGENT B2 ;  /* 0x0000000000027941 */ /* 0x000fea0003800200 */
.L_x_291:
[----:B------:R-:W-:Y:S01]  /*10e70*/  ISETP.NE.AND P0, PT, R40, R45, PT ;  /* 0x0000002d2800720c */ /* 0x000fe20003f05270 */
[----:B------:R-:W-:-:S12]  /*10e80*/  VIADD R3, R3, 0x8 ;  /* 0x0000000803037836 */ /* 0x000fd80000000000 */
[----:B------:R-:W-:Y:S05]  /*10e90*/  @P0 BRA `(.L_x_293) ;  /* 0xfffffff800cc0947 */ /* 0x000fea000383ffff */
[----:B------:R-:W-:Y:S05]  /*10ea0*/  BSYNC.RECONVERGENT B1 ;  /* 0x0000000000017941 */ /* 0x000fea0003800200 */
.L_x_276:
[----:B------:R-:W5:Y:S01]  /*10eb0*/  LDC R40, c[0x0][0x398] ;  /* 0x0000e600ff287b82 */ /* 0x000f620000000800 */
[----:B------:R-:W-:Y:S01]  /*10ec0*/  BSSY.RECONVERGENT B1, `(.L_x_275) ;  /* 0x0000054000017945 */ /* 0x000fe20003800200 */
[----:B-----5:R-:W-:-:S04]  /*10ed0*/  IADD3 R41, PT, PT, R40, -0x1, RZ ;  /* 0xffffffff28297810 */ /* 0x020fc80007ffe0ff */
[----:B------:R-:W-:-:S13]  /*10ee0*/  LOP3.LUT P0, RZ, R41, 0x7, RZ, 0xc0, !PT ;  /* 0x0000000729ff7812 */ /* 0x000fda000780c0ff */
[----:B------:R-:W-:Y:S05]  /*10ef0*/  @!P0 BRA `(.L_x_294) ;  /* 0x0000000400408947 */ /* 0x000fea0003800000 */
[----:B------:R-:W-:-:S05]  /*10f00*/  LOP3.LUT R8, R41, 0x7, RZ, 0xc0, !PT ;  /* 0x0000000729087812 */ /* 0x000fca00078ec0ff */
[----:B------:R-:W-:-:S05]  /*10f10*/  VIADD R8, R8, 0xffffffff ;  /* 0xffffffff08087836 */ /* 0x000fca0000000000 */
[----:B------:R-:W-:-:S13]  /*10f20*/  ISETP.GE.U32.AND P0, PT, R8, 0x3, PT ;  /* 0x000000030800780c */ /* 0x000fda0003f06070 */
[----:B------:R-:W-:Y:S05]  /*10f30*/  @!P0 BRA `(.L_x_295) ;  /* 0x00000000009c8947 */ /* 0x000fea0003800000 */
[----:B------:R-:W5:Y:S01]  /*10f40*/  LDC.64 R10, c[0x0][0x390] ;  /* 0x0000e400ff0a7b82 */ /* 0x000f620000000a00 */
[CC--:B------:R-:W-:Y:S01]  /*10f50*/  ISETP.GT.U32.AND P0, PT, R3.reuse, R0.reuse, PT ;  /* 0x000000000300720c */ /* 0x0c0fe20003f04070 */
[C---:B------:R-:W-:Y:S01]  /*10f60*/  VIADD R9, R3.reuse, 0x2 ;  /* 0x0000000203097836 */ /* 0x040fe20000000000 */
[----:B------:R-:W-:Y:S01]  /*10f70*/  BSSY.RECONVERGENT B2, `(.L_x_296) ;  /* 0x000000d000027945 */ /* 0x000fe20003800200 */
[C---:B------:R-:W-:Y:S01]  /*10f80*/  VIADD R15, R3.reuse, 0x3 ;  /* 0x00000003030f7836 */ /* 0x040fe20000000000 */
[-C--:B------:R-:W-:Y:S02]  /*10f90*/  ISETP.GE.U32.AND P1, PT, R3, R0.reuse, PT ;  /* 0x000000000300720c */ /* 0x080fe40003f26070 */
[-C--:B------:R-:W-:Y:S01]  /*10fa0*/  ISETP.GT.U32.AND P2, PT, R9, R0.reuse, PT ;  /* 0x000000000900720c */ /* 0x080fe20003f44070 */
[----:B------:R-:W-:Y:S01]  /*10fb0*/  IMAD.WIDE R8, R3, 0x8, R4 ;  /* 0x0000000803087825 */ /* 0x000fe200078e0204 */
[----:B------:R-:W-:-:S03]  /*10fc0*/  ISETP.GT.U32.AND P3, PT, R15, R0, PT ;  /* 0x000000000f00720c */ /* 0x000fc60003f64070 */
[----:B-----5:R-:W-:Y:S02]  /*10fd0*/  IMAD.WIDE.U32 R10, R3, 0x8, R10 ;  /* 0x00000008030a7825 */ /* 0x020fe400078e000a */
[----:B------:R-:W-:Y:S08]  /*10fe0*/  @P0 BRA `(.L_x_297) ;  /* 0x0000000000140947 */ /* 0x000ff00003800000 */
[----:B------:R-:W-:Y:S01]  /*10ff0*/  IMAD.WIDE R20, R3, 0x8, R4 ;  /* 0x0000000803147825 */ /* 0x000fe200078e0204 */
[----:B------:R-:W0:Y:S05]  /*11000*/  LDG.E.64 R14, desc[UR36][R10.64] ;  /* 0x000000240a0e7981 */ /* 0x000e2a000c1e1b00 */
[----:B------:R-:W0:Y:S02]  /*11010*/  LD.E.64 R20, desc[UR36][R20.64] ;  /* 0x0000002414147980 */ /* 0x000e24000c101b00 */
[----:B01234-:R-:W-:-:S07]  /*11020*/  DFMA R12, R14, R20, R12 ;  /* 0x000000140e0c722b */ /* 0x01ffce000000000c */
[----:B------:R0:W-:Y:S04]  /*11030*/  ST.E.64 desc[UR36][R6.64], R12 ;  /* 0x0000000c06007985 */ /* 0x0001e8000c101b24 */
.L_x_297:
[----:B------:R-:W-:Y:S05]  /*11040*/  BSYNC.RECONVERGENT B2 ;  /* 0x0000000000027941 */ /* 0x000fea0003800200 */
.L_x_296:
[----:B------:R-:W-:Y:S04]  /*11050*/  BSSY.RECONVERGENT B2, `(.L_x_298) ;  /* 0x0000006000027945 */ /* 0x000fe80003800200 */
[----:B------:R-:W-:Y:S05]  /*11060*/  @P1 BRA `(.L_x_299) ;  /* 0x0000000000101947 */ /* 0x000fea0003800000 */
[----:B------:R-:W0:Y:S04]  /*11070*/  LDG.E.64 R14, desc[UR36][R10.64+0x8] ;  /* 0x000008240a0e7981 */ /* 0x000e28000c1e1b00 */
[----:B------:R-:W0:Y:S02]  /*11080*/  LD.E.64 R20, desc[UR36][R8.64+0x8] ;  /* 0x0000082408147980 */ /* 0x000e24000c101b00 */
[----:B01234-:R-:W-:-:S07]  /*11090*/  DFMA R12, R14, R20, R12 ;  /* 0x000000140e0c722b */ /* 0x01ffce000000000c */
[----:B------:R0:W-:Y:S04]  /*110a0*/  ST.E.64 desc[UR36][R6.64], R12 ;  /* 0x0000000c06007985 */ /* 0x0001e8000c101b24 */
.L_x_299:
[----:B------:R-:W-:Y:S05]  /*110b0*/  BSYNC.RECONVERGENT B2 ;  /* 0x0000000000027941 */ /* 0x000fea0003800200 */
.L_x_298:
[----:B------:R-:W-:Y:S04]  /*110c0*/  BSSY.RECONVERGENT B2, `(.L_x_300) ;  /* 0x0000006000027945 */ /* 0x000fe80003800200 */
[----:B------:R-:W-:Y:S05]  /*110d0*/  @P2 BRA `(.L_x_301) ;  /* 0x0000000000102947 */ /* 0x000fea0003800000 */
[----:B------:R-:W0:Y:S04]  /*110e0*/  LDG.E.64 R14, desc[UR36][R10.64+0x10] ;  /* 0x000010240a0e7981 */ /* 0x000e28000c1e1b00 */
[----:B------:R-:W0:Y:S02]  /*110f0*/  LD.E.64 R20, desc[UR36][R8.64+0x10] ;  /* 0x0000102408147980 */ /* 0x000e24000c101b00 */
[----:B01234-:R-:W-:-:S07]  /*11100*/  DFMA R12, R14, R20, R12 ;  /* 0x000000140e0c722b */ /* 0x01ffce000000000c */
[----:B------:R0:W-:Y:S04]  /*11110*/  ST.E.64 desc[UR36][R6.64], R12 ;  /* 0x0000000c06007985 */ /* 0x0001e8000c101b24 */
.L_x_301:
[----:B------:R-:W-:Y:S05]  /*11120*/  BSYNC.RECONVERGENT B2 ;  /* 0x0000000000027941 */ /* 0x000fea0003800200 */
.L_x_300:
[----:B------:R-:W-:Y:S04]  /*11130*/  BSSY.RECONVERGENT B2, `(.L_x_302) ;  /* 0x0000006000027945 */ /* 0x000fe80003800200 */
[----:B------:R-:W-:Y:S05]  /*11140*/  @P3 BRA `(.L_x_303) ;  /* 0x0000000000103947 */ /* 0x000fea0003800000 */
[----:B------:R-:W0:Y:S04]  /*11150*/  LDG.E.64 R10, desc[UR36][R10.64+0x18] ;  /* 0x000018240a0a7981 */ /* 0x000e28000c1e1b00 */
[----:B------:R-:W0:Y:S02]  /*11160*/  LD.E.64 R8, desc[UR36][R8.64+0x18] ;  /* 0x0000182408087980 */ /* 0x000e24000c101b00 */
[----:B01234-:R-:W-:-:S07]  /*11170*/  DFMA R12, R10, R8, R12 ;  /* 0x000000080a0c722b */ /* 0x01ffce000000000c */
[----:B------:R0:W-:Y:S04]  /*11180*/  ST.E.64 desc[UR36][R6.64], R12 ;  /* 0x0000000c06007985 */ /* 0x0001e8000c101b24 */
.L_x_303:
[----:B------:R-:W-:Y:S05]  /*11190*/  BSYNC.RECONVERGENT B2 ;  /* 0x0000000000027941 */ /* 0x000fea0003800200 */
.L_x_302:
[----:B------:R-:W-:-:S07]  /*111a0*/  VIADD R3, R3, 0x4 ;  /* 0x0000000403037836 */ /* 0x000fce0000000000 */
.L_x_295:
[----:B------:R-:W-:-:S13]  /*111b0*/  LOP3.LUT P0, RZ, R41, 0x3, RZ, 0xc0, !PT ;  /* 0x0000000329ff7812 */ /* 0x000fda000780c0ff */
[----:B------:R-:W-:Y:S05]  /*111c0*/  @!P0 BRA `(.L_x_294) ;  /* 0x00000000008c8947 */ /* 0x000fea0003800000 */
[----:B------:R-:W-:-:S04]  /*111d0*/  LOP3.LUT R41, R41, 0x3, RZ, 0xc0, !PT ;  /* 0x0000000329297812 */ /* 0x000fc800078ec0ff */
[----:B------:R-:W-:-:S13]  /*111e0*/  ISETP.NE.AND P0, PT, R41, 0x1, PT ;  /* 0x000000012900780c */ /* 0x000fda0003f05270 */
[----:B------:R-:W-:Y:S05]  /*111f0*/  @!P0 BRA `(.L_x_304) ;  /* 0x0000000000548947 */ /* 0x000fea0003800000 */
[----:B------:R-:W5:Y:S01]  /*11200*/  LDC.64 R8, c[0x0][0x390] ;  /* 0x0000e400ff087b82 */ /* 0x000f620000000a00 */
[CC--:B------:R-:W-:Y:S01]  /*11210*/  ISETP.GT.U32.AND P0, PT, R3.reuse, R0.reuse, PT ;  /* 0x000000000300720c */ /* 0x0c0fe20003f04070 */
[----:B------:R-:W-:Y:S01]  /*11220*/  BSSY.RECONVERGENT B2, `(.L_x_305) ;  /* 0x0000009000027945 */ /* 0x000fe20003800200 */
[C---:B------:R-:W-:Y:S01]  /*11230*/  ISETP.GE.U32.AND P1, PT, R3.reuse, R0, PT ;  /* 0x000000000300720c */ /* 0x040fe20003f26070 */
[----:B-----5:R-:W-:-:S10]  /*11240*/  IMAD.WIDE.U32 R8, R3, 0x8, R8 ;  /* 0x0000000803087825 */ /* 0x020fd400078e0008 */
[----:B------:R-:W-:Y:S05]  /*11250*/  @P0 BRA `(.L_x_306) ;  /* 0x0000000000140947 */ /* 0x000fea0003800000 */
[----:B------:R-:W-:Y:S01]  /*11260*/  IMAD.WIDE R14, R3, 0x8, R4 ;  /* 0x00000008030e7825 */ /* 0x000fe200078e0204 */
[----:B------:R-:W0:Y:S05]  /*11270*/  LDG.E.64 R10, desc[UR36][R8.64] ;  /* 0x00000024080a7981 */ /* 0x000e2a000c1e1b00 */
[----:B------:R-:W0:Y:S02]  /*11280*/  LD.E.64 R14, desc[UR36][R14.64] ;  /* 0x000000240e0e7980 */ /* 0x000e24000c101b00 */
[----:B01234-:R-:W-:-:S07]  /*11290*/  DFMA R12, R10, R14, R12 ;  /* 0x0000000e0a0c722b */ /* 0x01ffce000000000c */
[----:B------:R0:W-:Y:S04]  /*112a0*/  ST.E.64 desc[UR36][R6.64], R12 ;  /* 0x0000000c06007985 */ /* 0x0001e8000c101b24 */
.L_x_306:
[----:B------:R-:W-:Y:S05]  /*112b0*/  BSYNC.RECONVERGENT B2 ;  /* 0x0000000000027941 */ /* 0x000fea0003800200 */
.L_x_305:
[----:B------:R-:W-:Y:S04]  /*112c0*/  BSSY.RECONVERGENT B2, `(.L_x_307) ;  /* 0x0000007000027945 */ /* 0x000fe80003800200 */
[----:B------:R-:W-:Y:S05]  /*112d0*/  @P1 BRA `(.L_x_308) ;  /* 0x0000000000141947 */ /* 0x000fea0003800000 */
[----:B------:R-:W-:Y:S01]  /*112e0*/  IMAD.WIDE R10, R3, 0x8, R4 ;  /* 0x00000008030a7825 */ /* 0x000fe200078e0204 */
[----:B------:R-:W0:Y:S05]  /*112f0*/  LDG.E.64 R8, desc[UR36][R8.64+0x8] ;  /* 0x0000082408087981 */ /* 0x000e2a000c1e1b00 */
[----:B------:R-:W0:Y:S02]  /*11300*/  LD.E.64 R10, desc[UR36][R10.64+0x8] ;  /* 0x000008240a0a7980 */ /* 0x000e24000c101b00 */
[----:B01234-:R-:W-:-:S07]  /*11310*/  DFMA R12, R8, R10, R12 ;  /* 0x0000000a080c722b */ /* 0x01ffce000000000c */
[----:B------:R0:W-:Y:S04]  /*11320*/  ST.E.64 desc[UR36][R6.64], R12 ;  /* 0x0000000c06007985 */ /* 0x0001e8000c101b24 */
.L_x_308:
[----:B------:R-:W-:Y:S05]  /*11330*/  BSYNC.RECONVERGENT B2 ;  /* 0x0000000000027941 */ /* 0x000fea0003800200 */
.L_x_307:
[----:B------:R-:W-:-:S07]  /*11340*/  IADD3 R3, PT, PT, R3, 0x2, RZ ;  /* 0x0000000203037810 */ /* 0x000fce0007ffe0ff */
.L_x_304:
[----:B------:R-:W-:Y:S02]  /*11350*/  LOP3.LUT R40, R40, 0x1, RZ, 0xc0, !PT ;  /* 0x0000000128287812 */ /* 0x000fe400078ec0ff */
[----:B------:R-:W-:-:S04]  /*11360*/  ISETP.GT.U32.AND P0, PT, R3, R0, PT ;  /* 0x000000000300720c */ /* 0x000fc80003f04070 */
[----:B------:R-:W-:-:S13]  /*11370*/  ISETP.EQ.U32.OR P0, PT, R40, 0x1, P0 ;  /* 0x000000012800780c */ /* 0x000fda0000702470 */
[----:B------:R-:W-:Y:S05]  /*11380*/  @P0 BRA `(.L_x_294) ;  /* 0x00000000001c0947 */ /* 0x000fea0003800000 */
[----:B------:R-:W5:Y:S01]  /*11390*/  LDC.64 R10, c[0x0][0x390] ;  /* 0x0000e400ff0a7b82 */ /* 0x000f620000000a00 */
[----:B------:R-:W-:-:S06]  /*113a0*/  IMAD.WIDE R8, R3, 0x8, R4 ;  /* 0x0000000803087825 */ /* 0x000fcc00078e0204 */
[----:B------:R-:W0:Y:S01]  /*113b0*/  LD.E.64 R8, desc[UR36][R8.64] ;  /* 0x0000002408087980 */ /* 0x000e22000c101b00 */
[----:B-----5:R-:W-:-:S06]  /*113c0*/  IMAD.WIDE.U32 R4, R3, 0x8, R10 ;  /* 0x0000000803047825 */ /* 0x020fcc00078e000a */
[----:B------:R-:W0:Y:S02]  /*113d0*/  LDG.E.64 R4, desc[UR36][R4.64] ;  /* 0x0000002404047981 */ /* 0x000e24000c1e1b00 */
[----:B01234-:R-:W-:-:S07]  /*113e0*/  DFMA R12, R4, R8, R12 ;  /* 0x00000008040c722b */ /* 0x01ffce000000000c */
[----:B------:R0:W-:Y:S04]  /*113f0*/  ST.E.64 desc[UR36][R6.64], R12 ;  /* 0x0000000c06007985 */ /* 0x0001e8000c101b24 */
.L_x_294:
[----:B------:R-:W-:Y:S05]  /*11400*/  BSYNC.RECONVERGENT B1 ;  /* 0x0000000000017941 */ /* 0x000fea0003800200 */
.L_x_275:
[----:B------:R-:W5:Y:S01]  /*11410*/  LDCU UR4, c[0x0][0x388] ;  /* 0x00007100ff0477ac */ /* 0x000f620008000800 */
[----:B------:R-:W-:-:S05]  /*11420*/  VIADD R0, R0, 0x1 ;  /* 0x0000000100007836 */ /* 0x000fca0000000000 */
[----:B-----5:R-:W-:-:S13]  /*11430*/  ISETP.NE.AND P0, PT, R0, UR4, PT ;  /* 0x0000000400007c0c */ /* 0x020fda000bf05270 */
[----:B------:R-:W-:Y:S05]  /*11440*/  @P0 BRA `(.L_x_309) ;  /* 0xfffffff400140947 */ /* 0x000fea000383ffff */
[----:B------:R-:W-:Y:S05]  /*11450*/  BSYNC.RECONVERGENT B0 ;  /* 0x0000000000007941 */ /* 0x000fea0003800200 */
.L_x_274:
[----:B------:R-:W-:Y:S05]  /*11460*/  BRA `(.L_x_273) ;  /* 0x0000000c000c7947 */ /* 0x000fea0003800000 */
.L_x_272:
        /* <DEDUP_REMOVED lines=10> */
[----:B------:R-:W-:-:S12]  /*11510*/  IMAD.MOV.U32 R3, RZ, RZ, RZ ;  /* 0x000000ffff037224 */ /* 0x000fd800078e00ff */
[----:B------:R-:W-:Y:S05]  /*11520*/  @!P0 BRA `(.L_x_311) ;  /* 0x0000000000608947 */ /* 0x000fea0003800000 */
[----:B------:R-:W-:Y:S01]  /*11530*/  BSSY.RECONVERGENT B0, `(.L_x_312) ;  /* 0x0000016000007945 */ /* 0x000fe20003800200 */
[----:B------:R-:W-:-:S07]  /*11540*/  IMAD.MOV.U32 R3, RZ, RZ, RZ ;  /* 0x000000ffff037224 */ /* 0x000fce00078e00ff */
.L_x_313:
        /* <DEDUP_REMOVED lines=21> */
.L_x_312:
[----:B------:R-:W-:-:S07]  /*116a0*/  MOV R3, R47 ;  /* 0x0000002f00037202 */ /* 0x000fce0000000f00 */
.L_x_311:
[----:B------:R-:W-:-:S13]  /*116b0*/  ISETP.NE.AND P1, PT, R46, RZ, PT ;  /* 0x000000ff2e00720c */ /* 0x000fda0003f25270 */
[----:B------:R-:W-:Y:S05]  /*116c0*/  @!P1 BRA `(.L_x_314) ;  /* 0x0000000000789947 */ /* 0x000fea0003800000 */
[----:B------:R-:W-:Y:S02]  /*116d0*/  ISETP.GE.U32.AND P2, PT, R20, 0x7, PT ;  /* 0x000000071400780c */ /* 0x000fe40003f46070 */
[----:B------:R-:W-:-:S11]  /*116e0*/  ISETP.NE.AND P3, PT, R49, RZ, PT ;  /* 0x000000ff3100720c */ /* 0x000fd60003f65270 */
[----:B------:R-:W-:Y:S05]  /*116f0*/  @!P2 BRA `(.L_x_315) ;  /* 0x000000000028a947 */ /* 0x000fea0003800000 */
        /* <DEDUP_REMOVED lines=10> */
.L_x_315:
[----:B------:R-:W-:Y:S05]  /*117a0*/  @!P3 BRA `(.L_x_314) ;  /* 0x000000000040b947 */ /* 0x000fea0003800000 */
[----:B------:R-:W-:Y:S02]  /*117b0*/  ISETP.GE.U32.AND P2, PT, R9, 0x3, PT ;  /* 0x000000030900780c */ /* 0x000fe40003f46070 */
[----:B------:R-:W-:-:S11]  /*117c0*/  ISETP.NE.AND P3, PT, R48, RZ, PT ;  /* 0x000000ff3000720c */ /* 0x000fd60003f65270 */
[----:B0-2---:R-:W-:-:S04]  /*117d0*/  @P2 IMAD.WIDE.U32 R4, R3, 0x8, R26 ;  /* 0x0000000803042825 */ /* 0x005fc800078e001a */
[----:B------:R-:W-:Y:S01]  /*117e0*/  @P2 VIADD R3, R3, 0x4 ;  /* 0x0000000403032836 */ /* 0x000fe20000000000 */
[----:B------:R3:W-:Y:S04]  /*117f0*/  @P2 ST.E.64 desc[UR36][R4.64], RZ ;  /* 0x000000ff04002985 */ /* 0x0007e8000c101b24 */
[----:B------:R3:W-:Y:S04]  /*11800*/  @P2 ST.E.64 desc[UR36][R4.64+0x8], RZ ;  /* 0x000008ff04002985 */ /* 0x0007e8000c101b24 */
[----:B------:R3:W-:Y:S04]  /*11810*/  @P2 ST.E.64 desc[UR36][R4.64+0x10], RZ ;  /* 0x000010ff04002985 */ /* 0x0007e8000c101b24 */
[----:B------:R3:W-:Y:S01]  /*11820*/  @P2 ST.E.64 desc[UR36][R4.64+0x18], RZ ;  /* 0x000018ff04002985 */ /* 0x0007e2000c101b24 */
[----:B------:R-:W-:Y:S05]  /*11830*/  @!P3 BRA `(.L_x_314) ;  /* 0x00000000001cb947 */ /* 0x000fea0003800000 */
[----:B---3--:R-:W-:Y:S01]  /*11840*/  IMAD.WIDE.U32 R4, R3, 0x8, R26 ;  /* 0x0000000803047825 */ /* 0x008fe200078e001a */
[----:B------:R-:W-:-:S04]  /*11850*/  ISETP.NE.AND P2, PT, R48, 0x1, PT ;  /* 0x000000013000780c */ /* 0x000fc80003f45270 */
[----:B------:R4:W-:Y:S09]  /*11860*/  ST.E.64 desc[UR36][R4.64], RZ ;  /* 0x000000ff04007985 */ /* 0x0009f2000c101b24 */
[----:B------:R-:W-:Y:S05]  /*11870*/  @!P2 BRA `(.L_x_314) ;  /* 0x00000000000ca947 */ /* 0x000fea0003800000 */
[----:B------:R-:W-:Y:S01]  /*11880*/  ISETP.NE.AND P2, PT, R48, 0x2, PT ;  /* 0x000000023000780c */ /* 0x000fe20003f45270 */
[----:B------:R0:W-:-:S12]  /*11890*/  ST.E.64 desc[UR36][R4.64+0x8], RZ ;  /* 0x000008ff04007985 */ /* 0x0001d8000c101b24 */
[----:B------:R0:W-:Y:S02]  /*118a0*/  @P2 ST.E.64 desc[UR36][R4.64+0x10], RZ ;  /* 0x000010ff04002985 */ /* 0x0001e4000c101b24 */
.L_x_314:
[----:B------:R-:W-:Y:S01]  /*118b0*/  IMAD.MOV.U32 R3, RZ, RZ, RZ ;  /* 0x000000ffff037224 */ /* 0x000fe200078e00ff */
[----:B------:R-:W-:Y:S06]  /*118c0*/  @!P0 BRA `(.L_x_316) ;  /* 0x0000000000ac8947 */ /* 0x000fec0003800000 */
[----:B------:R-:W-:Y:S01]  /*118d0*/  BSSY.RECONVERGENT B0, `(.L_x_317) ;  /* 0x0000029000007945 */ /* 0x000fe20003800200 */
[----:B------:R-:W-:-:S07]  /*118e0*/  IMAD.MOV.U32 R3, RZ, RZ, RZ ;  /* 0x000000ffff037224 */ /* 0x000fce00078e00ff */
.L_x_318:
[----:B0-234-:R-:W-:-:S04]  /*118f0*/  LOP3.LUT R5, RZ, R3, RZ, 0x33, !PT ;  /* 0x00000003ff057212 */ /* 0x01dfc800078e33ff */
[----:B------:R-:W-:-:S05]  /*11900*/  IADD3 R5, PT, PT, R5, R0, RZ ;  /* 0x0000000005057210 */ /* 0x000fca0007ffe0ff */
[----:B-1----:R-:W-:-:S05]  /*11910*/  IMAD.WIDE R6, R5, 0x8, R18 ;  /* 0x0000000805067825 */ /* 0x002fca00078e0212 */
        /* <DEDUP_REMOVED lines=24> */
[----:B-----5:R4:W-:Y:S04]  /*11aa0*/  ST.E.64 desc[UR36][R4.64+0x58], R54 ;  /* 0x0000583604007985 */ /* 0x0209e8000c101b24 */
[----:B0-----:R-:W5:Y:S04]  /*11ab0*/  LD.E.64 R10, desc[UR36][R6.64+-0x60] ;  /* 0xffffa024060a7980 */ /* 0x001f68000c101b00 */
[----:B-----5:R4:W-:Y:S04]  /*11ac0*/  ST.E.64 desc[UR36][R4.64+0x60], R10 ;  /* 0x0000600a04007985 */ /* 0x0209e8000c101b24 */
[----:B-1----:R-:W5:Y:S04]  /*11ad0*/  LD.E.64 R12, desc[UR36][R6.64+-0x68] ;  /* 0xffff9824060c7980 */ /* 0x002f68000c101b00 */
[----:B-----5:R4:W-:Y:S04]  /*11ae0*/  ST.E.64 desc[UR36][R4.64+0x68], R12 ;  /* 0x0000680c04007985 */ /* 0x0209e8000c101b24 */
[----:B--2---:R-:W2:Y:S04]  /*11af0*/  LD.E.64 R14, desc[UR36][R6.64+-0x70] ;  /* 0xffff9024060e7980 */ /* 0x004ea8000c101b00 */
[----:B--2---:R4:W-:Y:S04]  /*11b00*/  ST.E.64 desc[UR36][R4.64+0x70], R14 ;  /* 0x0000700e04007985 */ /* 0x0049e8000c101b24 */
[----:B---3--:R-:W2:Y:S01]  /*11b10*/  LD.E.64 R40, desc[UR36][R6.64+-0x78] ;  /* 0xffff882406287980 */ /* 0x008ea2000c101b00 */
[----:B------:R-:W-:-:S05]  /*11b20*/  VIADD R3, R3, 0x10 ;  /* 0x0000001003037836 */ /* 0x000fca0000000000 */
[----:B------:R-:W-:Y:S01]  /*11b30*/  ISETP.NE.AND P0, PT, R3, R47, PT ;  /* 0x0000002f0300720c */ /* 0x000fe20003f05270 */
[----:B--2---:R4:W-:-:S12]  /*11b40*/  ST.E.64 desc[UR36][R4.64+0x78], R40 ;  /* 0x0000782804007985 */ /* 0x0049d8000c101b24 */
[----:B------:R-:W-:Y:S05]  /*11b50*/  @P0 BRA `(.L_x_318) ;  /* 0xfffffffc00640947 */ /* 0x000fea000383ffff */
[----:B------:R-:W-:Y:S05]  /*11b60*/  BSYNC.RECONVERGENT B0 ;  /* 0x0000000000007941 */ /* 0x000fea0003800200 */
.L_x_317:
[----:B------:R-:W-:-:S07]  /*11b70*/  IMAD.MOV.U32 R3, RZ, RZ, R47 ;  /* 0x000000ffff037224 */ /* 0x000fce00078e002f */
.L_x_316:
[----:B------:R-:W-:Y:S05]  /*11b80*/  @!P1 BRA `(.L_x_273) ;  /* 0x0000000400449947 */ /* 0x000fea0003800000 */
[----:B------:R-:W-:Y:S02]  /*11b90*/  ISETP.GE.U32.AND P0, PT, R20, 0x7, PT ;  /* 0x000000071400780c */ /* 0x000fe40003f06070 */
[----:B------:R-:W-:-:S11]  /*11ba0*/  ISETP.NE.AND P1, PT, R49, RZ, PT ;  /* 0x000000ff3100720c */ /* 0x000fd60003f25270 */
[----:B------:R-:W-:Y:S05]  /*11bb0*/  @!P0 BRA `(.L_x_319) ;  /* 0x0000000000548947 */ /* 0x000fea0003800000 */
[----:B0-234-:R-:W-:-:S05]  /*11bc0*/  LOP3.LUT R5, RZ, R3, RZ, 0x33, !PT ;  /* 0x00000003ff057212 */ /* 0x01dfca00078e33ff */
[----:B------:R-:W-:-:S04]  /*11bd0*/  IMAD.IADD R5, R5, 0x1, R0 ;  /* 0x0000000105057824 */ /* 0x000fc800078e0200 */
        /* <DEDUP_REMOVED lines=19> */
.L_x_319:
[----:B------:R-:W-:Y:S05]  /*11d10*/  @!P1 BRA `(.L_x_273) ;  /* 0x0000000000e09947 */ /* 0x000fea0003800000 */
[----:B------:R-:W-:Y:S02]  /*11d20*/  ISETP.GE.U32.AND P0, PT, R9, 0x3, PT ;  /* 0x000000030900780c */ /* 0x000fe40003f06070 */
[----:B------:R-:W-:-:S11]  /*11d30*/  ISETP.NE.AND P1, PT, R48, RZ, PT ;  /* 0x000000ff3000720c */ /* 0x000fd60003f25270 */
[----:B------:R-:W-:Y:S05]  /*11d40*/  @!P0 BRA `(.L_x_320) ;  /* 0x0000000000348947 */ /* 0x000fea0003800000 */
        /* <DEDUP_REMOVED lines=13> */
.L_x_320:
[----:B------:R-:W-:Y:S05]  /*11e20*/  @!P1 BRA `(.L_x_273) ;  /* 0x00000000009c9947 */ /* 0x000fea0003800000 */
[----:B0-234-:R-:W-:-:S05]  /*11e30*/  LOP3.LUT R5, RZ, R3, RZ, 0x33, !PT ;  /* 0x00000003ff057212 */ /* 0x01dfca00078e33ff */
[----:B------:R-:W-:-:S04]  /*11e40*/  IMAD.IADD R5, R5, 0x1, R0 ;  /* 0x0000000105057824 */ /* 0x000fc800078e0200 */
[----:B-1----:R-:W-:-:S05]  /*11e50*/  IMAD.WIDE R6, R5, 0x8, R18 ;  /* 0x0000000805067825 */ /* 0x002fca00078e0212 */
[----:B------:R-:W2:Y:S01]  /*11e60*/  LD.E.64 R4, desc[UR36][R6.64] ;  /* 0x0000002406047980 */ /* 0x000ea2000c101b00 */
[----:B------:R-:W-:Y:S01]  /*11e70*/  IMAD.WIDE.U32 R8, R3, 0x8, R26 ;  /* 0x0000000803087825 */ /* 0x000fe200078e001a */
[----:B------:R-:W-:-:S04]  /*11e80*/  ISETP.NE.AND P0, PT, R48, 0x1, PT ;  /* 0x000000013000780c */ /* 0x000fc80003f05270 */
[----:B--2---:R0:W-:Y:S09]  /*11e90*/  ST.E.64 desc[UR36][R8.64], R4 ;  /* 0x0000000408007985 */ /* 0x0041f2000c101b24 */
[----:B------:R-:W-:Y:S05]  /*11ea0*/  @!P0 BRA `(.L_x_273) ;  /* 0x00000000007c8947 */ /* 0x000fea0003800000 */
[----:B0-----:R-:W2:Y:S01]  /*11eb0*/  LD.E.64 R4, desc[UR36][R6.64+-0x8] ;  /* 0xfffff82406047980 */ /* 0x001ea2000c101b00 */
[----:B------:R-:W-:-:S03]  /*11ec0*/  ISETP.NE.AND P0, PT, R48, 0x2, PT ;  /* 0x000000023000780c */ /* 0x000fc60003f05270 */
[----:B--2---:R0:W-:Y:S10]  /*11ed0*/  ST.E.64 desc[UR36][R8.64+0x8], R4 ;  /* 0x0000080408007985 */ /* 0x0041f4000c101b24 */
[----:B------:R-:W-:Y:S05]  /*11ee0*/  @!P0 BRA `(.L_x_273) ;  /* 0x00000000006c8947 */ /* 0x000fea0003800000 */
[----:B0-----:R-:W2:Y:S04]  /*11ef0*/  LD.E.64 R4, desc[UR36][R6.64+-0x10] ;  /* 0xfffff02406047980 */ /* 0x001ea8000c101b00 */
[----:B--2---:R0:W-:Y:S01]  /*11f00*/  ST.E.64 desc[UR36][R8.64+0x10], R4 ;  /* 0x0000100408007985 */ /* 0x0041e2000c101b24 */
[----:B------:R-:W-:Y:S05]  /*11f10*/  BRA `(.L_x_273) ;  /* 0x0000000000607947 */ /* 0x000fea0003800000 */
.L_x_310:
[----:B------:R-:W-:Y:S01]  /*11f20*/  MOV R0, 0x200 ;  /* 0x0000020000007802 */ /* 0x000fe20000000f00 */
[----:B------:R-:W0:Y:S01]  /*11f30*/  LDCU.64 UR4, c[0x4][0x180] ;  /* 0x01003000ff0477ac */ /* 0x000e220008000a00 */
[----:B-1----:R-:W-:Y:S02]  /*11f40*/  CS2R R6, SRZ ;  /* 0x0000000000067805 */ /* 0x002fe4000001ff00 */
[----:B------:R1:W2:Y:S01]  /*11f50*/  LDC.64 R8, c[0x4][R0] ;  /* 0x0100000000087b82 */ /* 0x0002a20000000a00 */
[----:B0-----:R-:W-:Y:S02]  /*11f60*/  IMAD.U32 R4, RZ, RZ, UR4 ;  /* 0x00000004ff047e24 */ /* 0x001fe4000f8e00ff */
[----:B-1----:R-:W-:-:S07]  /*11f70*/  IMAD.U32 R5, RZ, RZ, UR5 ;  /* 0x00000005ff057e24 */ /* 0x002fce000f8e00ff */
[----:B------:R-:W-:-:S07]  /*11f80*/  LEPC R20, `(.L_x_321) ;  /* 0x000000001014794e */ /* 0x000fce0000000000 */
[----:B--2---:R-:W-:Y:S05]  /*11f90*/  CALL.ABS.NOINC R8 ;  /* 0x0000000008007343 */ /* 0x004fea0003c00000 */
.L_x_321:
[----:B------:R-:W-:Y:S01]  /*11fa0*/  MOV R14, 0x218 ;  /* 0x00000218000e7802 */ /* 0x000fe20000000f00 */
[----:B------:R-:W0:Y:S01]  /*11fb0*/  LDCU.64 UR4, c[0x4][0x188] ;  /* 0x01003100ff0477ac */ /* 0x000e220008000a00 */
[----:B------:R-:W-:Y:S02]  /*11fc0*/  IMAD.MOV.U32 R8, RZ, RZ, 0x71 ;  /* 0x00000071ff087424 */ /* 0x000fe400078e00ff */
[----:B------:R-:W-:Y:S01]  /*11fd0*/  IMAD.MOV.U32 R12, RZ, RZ, 0x1 ;  /* 0x00000001ff0c7424 */ /* 0x000fe200078e00ff */
[----:B------:R-:W1:Y:S01]  /*11fe0*/  LDCU.64 UR6, c[0x4][0x190] ;  /* 0x01003200ff0677ac */ /* 0x000e620008000a00 */
[----:B------:R-:W2:Y:S01]  /*11ff0*/  LDC.64 R14, c[0x4][R14] ;  /* 0x010000000e0e7b82 */ /* 0x000ea20000000a00 */
[----:B------:R-:W-:Y:S01]  /*12000*/  IMAD.MOV.U32 R13, RZ, RZ, RZ ;  /* 0x000000ffff0d7224 */ /* 0x000fe200078e00ff */
[----:B------:R-:W3:Y:S01]  /*12010*/  LDCU.64 UR8, c[0x4][URZ] ;  /* 0x01000000ff0877ac */ /* 0x000ee20008000a00 */
[----:B0-----:R-:W-:Y:S01]  /*12020*/  MOV R4, UR4 ;  /* 0x0000000400047c02 */ /* 0x001fe20008000f00 */
[----:B------:R-:W-:-:S02]  /*12030*/  IMAD.U32 R5, RZ, RZ, UR5 ;  /* 0x00000005ff057e24 */ /* 0x000fc4000f8e00ff */
[----:B-1----:R-:W-:Y:S02]  /*12040*/  IMAD.U32 R6, RZ, RZ, UR6 ;  /* 0x00000006ff067e24 */ /* 0x002fe4000f8e00ff */
[----:B------:R-:W-:Y:S02]  /*12050*/  IMAD.U32 R7, RZ, RZ, UR7 ;  /* 0x00000007ff077e24 */ /* 0x000fe4000f8e00ff */
[----:B---3--:R-:W-:Y:S01]  /*12060*/  IMAD.U32 R10, RZ, RZ, UR8 ;  /* 0x00000008ff0a7e24 */ /* 0x008fe2000f8e00ff */
[----:B------:R-:W-:-:S07]  /*12070*/  MOV R11, UR9 ;  /* 0x00000009000b7c02 */ /* 0x000fce0008000f00 */
[----:B------:R-:W-:-:S07]  /*12080*/  LEPC R20, `(.L_x_273) ;  /* 0x000000001014794e */ /* 0x000fce0000000000 */
[----:B--2---:R-:W-:Y:S05]  /*12090*/  CALL.ABS.NOINC R14 ;  /* 0x000000000e007343 */ /* 0x004fea0003c00000 */
.L_x_273:
[----:B------:R-:W5:Y:S02]  /*120a0*/  LDCU UR4, c[0x0][0x39c] ;  /* 0x00007380ff0477ac */ /* 0x000f640008000800 */
[----:B-----5:R-:W-:-:S09]  /*120b0*/  UISETP.NE.AND UP0, UPT, UR4, 0x2, UPT ;  /* 0x000000020400788c */ /* 0x020fd2000bf05270 */
[----:B------:R-:W-:Y:S05]  /*120c0*/  BRA.U UP0, `(.L_x_322) ;  /* 0x0000003900f47547 */ /* 0x000fea000b800000 */
[----:B------:R-:W5:Y:S01]  /*120d0*/  LDCU UR5, c[0x0][0x3b8] ;  /* 0x00007700ff0577ac */ /* 0x000f620008000800 */
[----:B------:R-:W5:Y:S02]  /*120e0*/  LDCU UR4, c[0x0][0x3a8] ;  /* 0x00007500ff0477ac */ /* 0x000f640008000800 */
[----:B-----5:R-:W-:-:S04]  /*120f0*/  UIADD3 UR4, UPT, UPT, UR5, UR4, URZ ;  /* 0x0000000405047290 */ /* 0x020fc8000fffe0ff */
[----:B------:R-:W-:-:S09]  /*12100*/  UISETP.GE.AND UP0, UPT, UR4, 0x3, UPT ;  /* 0x000000030400788c */ /* 0x000fd2000bf06270 */
[----:B------:R-:W-:Y:S05]  /*12110*/  BRA.U !UP0, `(.L_x_323) ;  /* 0x00000039087c7547 */ /* 0x000fea000b800000 */
[----:B------:R-:W-:-:S09]  /*12120*/  UISETP.NE.AND UP0, UPT, UR5, 0x1, UPT ;  /* 0x000000010500788c */ /* 0x000fd2000bf05270 */
[----:B------:R-:W-:Y:S05]  /*12130*/  BRA.U !UP0, `(.L_x_324) ;  /* 0x0000000108607547 */ /* 0x000fea000b800000 */
[----:B------:R-:W-:Y:S01]  /*12140*/  MOV R0, 0x200 ;  /* 0x0000020000007802 */ /* 0x000fe20000000f00 */
[----:B------:R-:W5:Y:S01]  /*12150*/  LDCU.64 UR4, c[0x4][0x198] ;  /* 0x01003300ff0477ac */ /* 0x000f620008000a00 */
[----:B01234-:R-:W-:Y:S02]  /*12160*/  CS2R R6, SRZ ;  /* 0x0000000000067805 */ /* 0x01ffe4000001ff00 */
[----:B------:R0:W1:Y:S01]  /*12170*/  LDC.64 R8, c[0x4][R0] ;  /* 0x0100000000087b82 */ /* 0x0000620000000a00 */
[----:B-----5:R-:W-:Y:S01]  /*12180*/  IMAD.U32 R4, RZ, RZ, UR4 ;  /* 0x00000004ff047e24 */ /* 0x020fe2000f8e00ff */
[----:B0-----:R-:W-:-:S07]  /*12190*/  MOV R5, UR5 ;  /* 0x0000000500057c02 */ /* 0x001fce0008000f00 */
[----:B------:R-:W-:-:S07]  /*121a0*/  LEPC R20, `(.L_x_325) ;  /* 0x000000001014794e */ /* 0x000fce0000000000 */
[----:B-1----:R-:W-:Y:S05]  /*121b0*/  CALL.ABS.NOINC R8 ;  /* 0x0000000008007343 */ /* 0x002fea0003c00000 */
.L_x_325:
        /* <DEDUP_REMOVED lines=8> */
[----:B0-----:R-:W-:Y:S02]  /*12240*/  IMAD.U32 R4, RZ, RZ, UR4 ;  /* 0x00000004ff047e24 */ /* 0x001fe4000f8e00ff */
[----:B------:R-:W-:-:S02]  /*12250*/  IMAD.U32 R5, RZ, RZ, UR5 ;  /* 0x00000005ff057e24 */ /* 0x000fc4000f8e00ff */
[----:B-1----:R-:W-:Y:S02]  /*12260*/  IMAD.U32 R6, RZ, RZ, UR6 ;  /* 0x00000006ff067e24 */ /* 0x002fe4000f8e00ff */
[----:B------:R-:W-:Y:S01]  /*12270*/  IMAD.U32 R7, RZ, RZ, UR7 ;  /* 0x00000007ff077e24 */ /* 0x000fe2000f8e00ff */
[----:B---3--:R-:W-:Y:S01]  /*12280*/  MOV R10, UR8 ;  /* 0x00000008000a7c02 */ /* 0x008fe20008000f00 */
[----:B------:R-:W-:-:S07]  /*12290*/  IMAD.U32 R11, RZ, RZ, UR9 ;  /* 0x00000009ff0b7e24 */ /* 0x000fce000f8e00ff */
[----:B------:R-:W-:-:S07]  /*122a0*/  LEPC R20, `(.L_x_324) ;  /* 0x000000001014794e */ /* 0x000fce0000000000 */
[----:B--2---:R-:W-:Y:S05]  /*122b0*/  CALL.ABS.NOINC R14 ;  /* 0x000000000e007343 */ /* 0x004fea0003c00000 */
.L_x_324:
[----:B------:R-:W5:Y:S01]  /*122c0*/  LDCU UR4, c[0x0][0x3a8] ;  /* 0x00007500ff0477ac */ /* 0x000f620008000800 */
[----:B------:R-:W-:Y:S01]  /*122d0*/  IADD3 R51, PT, PT, R46, -0x1, RZ ;  /* 0xffffffff2e337810 */ /* 0x000fe20007ffe0ff */
[----:B0-----:R-:W-:Y:S01]  /*122e0*/  VIADD R9, R49, 0xffffffff ;  /* 0xffffffff31097836 */ /* 0x001fe20000000000 */
[----:B-----5:R-:W-:-:S09]  /*122f0*/  UISETP.NE.AND UP0, UPT, UR4, 0x1, UPT ;  /* 0x000000010400788c */ /* 0x020fd2000bf05270 */
[----:B------:R-:W-:Y:S05]  /*12300*/  BRA.U UP0, `(.L_x_326) ;  /* 0x00000009004c7547 */ /* 0x000fea000b800000 */
[----:B--234-:R-:W0:Y:S02]  /*12310*/  LDC.64 R4, c[0x0][0x3a0] ;  /* 0x0000e800ff047b82 */ /* 0x01ce240000000a00 */
[----:B0-----:R-:W2:Y:S02]  /*12320*/  LDG.E.64 R4, desc[UR36][R4.64] ;  /* 0x0000002404047981 */ /* 0x001ea4000c1e1b00 */
[----:B--2---:R-:W-:-:S14]  /*12330*/  DSETP.NEU.AND P0, PT, R4, 1, PT ;  /* 0x3ff000000400742a */ /* 0x004fdc0003f0d000 */
[----:B------:R-:W-:Y:S05]  /*12340*/  @P0 BRA `(.L_x_326) ;  /* 0x00000008003c0947 */ /* 0x000fea0003800000 */
[----:B------:R-:W0:Y:S02]  /*12350*/  LDC R0, c[0x0][0x388] ;  /* 0x0000e200ff007b82 */ /* 0x000e240000000800 */
[----:B0-----:R-:W-:-:S13]  /*12360*/  ISETP.GE.AND P0, PT, R0, 0x1, PT ;  /* 0x000000010000780c */ /* 0x001fda0003f06270 */
[----:B------:R-:W-:Y:S05]  /*12370*/  @!P0 BRA `(.L_x_327) ;  /* 0x0000001800108947 */ /* 0x000fea0003800000 */
[----:B------:R-:W-:Y:S01]  /*12380*/  ISETP.GE.U32.AND P0, PT, R42, 0xf, PT ;  /* 0x0000000f2a00780c */ /* 0x000fe20003f06070 */
[----:B------:R-:W-:-:S12]  /*12390*/  IMAD.MOV.U32 R3, RZ, RZ, RZ ;  /* 0x000000ffff037224 */ /* 0x000fd800078e00ff */
[----:B------:R-:W-:Y:S05]  /*123a0*/  @!P0 BRA `(.L_x_328) ;  /* 0x0000000000f08947 */ /* 0x000fea0003800000 */
[----:B------:R-:W-:Y:S01]  /*123b0*/  BSSY.RECONVERGENT B0, `(.L_x_329) ;  /* 0x000003a000007945 */ /* 0x000fe20003800200 */
[----:B------:R-:W-:-:S07]  /*123c0*/  IMAD.MOV.U32 R8, RZ, RZ, RZ ;  /* 0x000000ffff087224 */ /* 0x000fce00078e00ff */
.L_x_330:
[----:B------:R-:W-:Y:S01]  /*123d0*/  LOP3.LUT R3, RZ, R8, RZ, 0x33, !PT ;  /* 0x00000008ff037212 */ /* 0x000fe200078e33ff */
[----:B------:R-:W0:Y:S04]  /*123e0*/  LDCU.64 UR4, c[0x3][0x60] ;  /* 0x00c00c00ff0477ac */ /* 0x000e280008000a00 */
[----:B------:R-:W-:-:S04]  /*123f0*/  IMAD.IADD R3, R3, 0x1, R0 ;  /* 0x0000000103037824 */ /* 0x000fc800078e0200 */
[----:B------:R-:W-:-:S05]  /*12400*/  IMAD.WIDE R4, R3, 0x8, R26 ;  /* 0x0000000803047825 */ /* 0x000fca00078e021a */
[----:B-1----:R-:W0:Y:S02]  /*12410*/  LD.E.64 R6, desc[UR36][R4.64] ;  /* 0x0000002404067980 */ /* 0x002e24000c101b00 */
[----:B0-----:R-:W-:Y:S01]  /*12420*/  DMUL R10, R6, UR4 ;  /* 0x00000004060a7c28 */ /* 0x001fe20008000000 */
[----:B------:R-:W-:-:S06]  /*12430*/  IMAD.WIDE R6, R3, 0x8, R16 ;  /* 0x0000000803067825 */ /* 0x000fcc00078e0210 */
[----:B------:R0:W-:Y:S04]  /*12440*/  ST.E.64 desc[UR36][R6.64], R10 ;  /* 0x0000000a06007985 */ /* 0x0001e8000c101b24 */
[----:B------:R-:W2:Y:S02]  /*12450*/  LD.E.64 R12, desc[UR36][R4.64+-0x8] ;  /* 0xfffff824040c7980 */ /* 0x000ea4000c101b00 */
[----:B--2---:R-:W-:-:S07]  /*12460*/  DMUL R12, R12, UR4 ;  /* 0x000000040c0c7c28 */ /* 0x004fce0008000000 */
[----:B------:R1:W-:Y:S04]  /*12470*/  ST.E.64 desc[UR36][R6.64+-0x8], R12 ;  /* 0xfffff80c06007985 */ /* 0x0003e8000c101b24 */
[----:B------:R-:W2:Y:S02]  /*12480*/  LD.E.64 R14, desc[UR36][R4.64+-0x10] ;  /* 0xfffff024040e7980 */ /* 0x000ea4000c101b00 */
[----:B--2---:R-:W-:-:S07]  /*12490*/  DMUL R14, R14, UR4 ;  /* 0x000000040e0e7c28 */ /* 0x004fce0008000000 */
[----:B------:R2:W-:Y:S04]  /*124a0*/  ST.E.64 desc[UR36][R6.64+-0x10], R14 ;  /* 0xfffff00e06007985 */ /* 0x0005e8000c101b24 */
[----:B------:R-:W3:Y:S02]  /*124b0*/  LD.E.64 R20, desc[UR36][R4.64+-0x18] ;  /* 0xffffe82404147980 */ /* 0x000ee4000c101b00 */
[----:B---3--:R-:W-:-:S07]  /*124c0*/  DMUL R20, R20, UR4 ;  /* 0x0000000414147c28 */ /* 0x008fce0008000000 */
[----:B------:R3:W-:Y:S04]  /*124d0*/  ST.E.64 desc[UR36][R6.64+-0x18], R20 ;  /* 0xffffe81406007985 */ /* 0x0007e8000c101b24 */
[----:B------:R-:W4:Y:S02]  /*124e0*/  LD.E.64 R40, desc[UR36][R4.64+-0x20] ;  /* 0xffffe02404287980 */ /* 0x000f24000c101b00 */
[----:B----4-:R-:W-:-:S07]  /*124f0*/  DMUL R40, R40, UR4 ;  /* 0x0000000428287c28 */ /* 0x010fce0008000000 */
[----:B------:R4:W-:Y:S04]  /*12500*/  ST.E.64 desc[UR36][R6.64+-0x20], R40 ;  /* 0xffffe02806007985 */ /* 0x0009e8000c101b24 */
[----:B0-----:R-:W5:Y:S02]  /*12510*/  LD.E.64 R10, desc[UR36][R4.64+-0x28] ;  /* 0xffffd824040a7980 */ /* 0x001f64000c101b00 */
[----:B-----5:R-:W-:-:S07]  /*12520*/  DMUL R10, R10, UR4 ;  /* 0x000000040a0a7c28 */ /* 0x020fce0008000000 */
[----:B------:R0:W-:Y:S04]  /*12530*/  ST.E.64 desc[UR36][R6.64+-0x28], R10 ;  /* 0xffffd80a06007985 */ /* 0x0001e8000c101b24 */
[----:B-1----:R-:W5:Y:S02]  /*12540*/  LD.E.64 R12, desc[UR36][R4.64+-0x30] ;  /* 0xffffd024040c7980 */ /* 0x002f64000c101b00 */
[----:B-----5:R-:W-:-:S07]  /*12550*/  DMUL R12, R12, UR4 ;  /* 0x000000040c0c7c28 */ /* 0x020fce0008000000 */
[----:B------:R1:W-:Y:S04]  /*12560*/  ST.E.64 desc[UR36][R6.64+-0x30], R12 ;  /* 0xffffd00c06007985 */ /* 0x0003e8000c101b24 */
[----:B--2---:R-:W2:Y:S02]  /*12570*/  LD.E.64 R14, desc[UR36][R4.64+-0x38] ;  /* 0xffffc824040e7980 */ /* 0x004ea4000c101b00 */
[----:B--2---:R-:W-:-:S07]  /*12580*/  DMUL R14, R14, UR4 ;  /* 0x000000040e0e7c28 */ /* 0x004fce0008000000 */
[----:B------:R2:W-:Y:S04]  /*12590*/  ST.E.64 desc[UR36][R6.64+-0x38], R14 ;  /* 0xffffc80e06007985 */ /* 0x0005e8000c101b24 */
[----:B---3--:R-:W3:Y:S02]  /*125a0*/  LD.E.64 R20, desc[UR36][R4.64+-0x40] ;  /* 0xffffc02404147980 */ /* 0x008ee4000c101b00 */
[----:B---3--:R-:W-:-:S07]  /*125b0*/  DMUL R20, R20, UR4 ;  /* 0x0000000414147c28 */ /* 0x008fce0008000000 */
[----:B------:R3:W-:Y:S04]  /*125c0*/  ST.E.64 desc[UR36][R6.64+-0x40], R20 ;  /* 0xffffc01406007985 */ /* 0x0007e8000c101b24 */
[----:B----4-:R-:W4:Y:S02]  /*125d0*/  LD.E.64 R40, desc[UR36][R4.64+-0x48] ;  /* 0xffffb82404287980 */ /* 0x010f24000c101b00 */
        /* <DEDUP_REMOVED lines=11> */
[----:B---3--:R-:W2:Y:S02]  /*12690*/  LD.E.64 R20, desc[UR36][R4.64+-0x68] ;  /* 0xffff982404147980 */ /* 0x008ea4000c101b00 */
[----:B--2---:R-:W-:-:S07]  /*126a0*/  DMUL R20, R20, UR4 ;  /* 0x0000000414147c28 */ /* 0x004fce0008000000 */
[----:B------:R1:W-:Y:S04]  /*126b0*/  ST.E.64 desc[UR36][R6.64+-0x68], R20 ;  /* 0xffff981406007985 */ /* 0x0003e8000c101b24 */
[----:B----4-:R-:W2:Y:S02]  /*126c0*/  LD.E.64 R40, desc[UR36][R4.64+-0x70] ;  /* 0xffff902404287980 */ /* 0x010ea4000c101b00 */
[----:B--2---:R-:W-:-:S07]  /*126d0*/  DMUL R40, R40, UR4 ;  /* 0x0000000428287c28 */ /* 0x004fce0008000000 */
[----:B------:R1:W-:Y:S04]  /*126e0*/  ST.E.64 desc[UR36][R6.64+-0x70], R40 ;  /* 0xffff902806007985 */ /* 0x0003e8000c101b24 */
[----:B0-----:R-:W2:Y:S01]  /*126f0*/  LD.E.64 R10, desc[UR36][R4.64+-0x78] ;  /* 0xffff8824040a7980 */ /* 0x001ea2000c101b00 */
[----:B------:R-:W-:-:S04]  /*12700*/  IADD3 R8, PT, PT, R8, 0x10, RZ ;  /* 0x0000001008087810 */ /* 0x000fc80007ffe0ff */
[----:B------:R-:W-:Y:S01]  /*12710*/  ISETP.NE.AND P0, PT, R8, R47, PT ;  /* 0x0000002f0800720c */ /* 0x000fe20003f05270 */
[----:B--2---:R-:W-:-:S07]  /*12720*/  DMUL R10, R10, UR4 ;  /* 0x000000040a0a7c28 */ /* 0x004fce0008000000 */
[----:B------:R1:W-:Y:S05]  /*12730*/  ST.E.64 desc[UR36][R6.64+-0x78], R10 ;  /* 0xffff880a06007985 */ /* 0x0003ea000c101b24 */
[----:B------:R-:W-:Y:S05]  /*12740*/  @P0 BRA `(.L_x_330) ;  /* 0xfffffffc00200947 */ /* 0x000fea000383ffff */
[----:B------:R-:W-:Y:S05]  /*12750*/  BSYNC.RECONVERGENT B0 ;  /* 0x0000000000007941 */ /* 0x000fea0003800200 */
.L_x_329:
[----:B------:R-:W-:-:S07]  /*12760*/  IMAD.MOV.U32 R3, RZ, RZ, R47 ;  /* 0x000000ffff037224 */ /* 0x000fce00078e002f */
.L_x_328:
[----:B------:R-:W-:-:S13]  /*12770*/  ISETP.NE.AND P0, PT, R46, RZ, PT ;  /* 0x000000ff2e00720c */ /* 0x000fda0003f05270 */
[----:B------:R-:W-:Y:S05]  /*12780*/  @!P0 BRA `(.L_x_327) ;  /* 0x00000014000c8947 */ /* 0x000fea0003800000 */
[----:B------:R-:W-:Y:S02]  /*12790*/  ISETP.GE.U32.AND P0, PT, R51, 0x7, PT ;  /* 0x000000073300780c */ /* 0x000fe40003f06070 */
[----:B------:R-:W-:-:S11]  /*127a0*/  ISETP.NE.AND P1, PT, R49, RZ, PT ;  /* 0x000000ff3100720c */ /* 0x000fd60003f25270 */
[----:B------:R-:W-:Y:S05]  /*127b0*/  @!P0 BRA `(.L_x_331) ;  /* 0x0000000000788947 */ /* 0x000fea0003800000 */
[----:B------:R-:W-:Y:S01]  /*127c0*/  LOP3.LUT R5, RZ, R3, RZ, 0x33, !PT ;  /* 0x00000003ff057212 */ /* 0x000fe200078e33ff */
[----:B------:R-:W0:Y:S04]  /*127d0*/  LDCU.64 UR4, c[0x3][0x60] ;  /* 0x00c00c00ff0477ac */ /* 0x000e280008000a00 */
[----:B-1----:R-:W-:-:S04]  /*127e0*/  IMAD.IADD R13, R5, 0x1, R0 ;  /* 0x00000001050d7824 */ /* 0x002fc800078e0200 */
[----:B------:R-:W-:-:S05]  /*127f0*/  IMAD.WIDE R4, R13, 0x8, R26 ;  /* 0x000000080d047825 */ /* 0x000fca00078e021a */
[----:B------:R-:W0:Y:S02]  /*12800*/  LD.E.64 R6, desc[UR36][R4.64] ;  /* 0x0000002404067980 */ /* 0x000e24000c101b00 */
        /* <DEDUP_REMOVED lines=15> */
[----:B0-----:R-:W4:Y:S02]  /*12900*/  LD.E.64 R10, desc[UR36][R4.64+-0x28] ;  /* 0xffffd824040a7980 */ /* 0x001f24000c101b00 */
[----:B----4-:R-:W-:-:S07]  /*12910*/  DMUL R10, R10, UR4 ;  /* 0x000000040a0a7c28 */ /* 0x010fce0008000000 */
[----:B------:R3:W-:Y:S04]  /*12920*/  ST.E.64 desc[UR36][R6.64+-0x28], R10 ;  /* 0xffffd80a06007985 */ /* 0x0007e8000c101b24 */
[----:B-1----:R-:W4:Y:S02]  /*12930*/  LD.E.64 R12, desc[UR36][R4.64+-0x30] ;  /* 0xffffd024040c7980 */ /* 0x002f24000c101b00 */
[----:B----4-:R-:W-:-:S07]  /*12940*/  DMUL R12, R12, UR4 ;  /* 0x000000040c0c7c28 */ /* 0x010fce0008000000 */
[----:B------:R3:W-:Y:S04]  /*12950*/  ST.E.64 desc[UR36][R6.64+-0x30], R12 ;  /* 0xffffd00c06007985 */ /* 0x0007e8000c101b24 */
[----:B--2---:R-:W2:Y:S01]  /*12960*/  LD.E.64 R14, desc[UR36][R4.64+-0x38] ;  /* 0xffffc824040e7980 */ /* 0x004ea2000c101b00 */
[----:B------:R-:W-:Y:S01]  /*12970*/  VIADD R3, R3, 0x8 ;  /* 0x0000000803037836 */ /* 0x000fe20000000000 */
[----:B--2---:R-:W-:-:S07]  /*12980*/  DMUL R14, R14, UR4 ;  /* 0x000000040e0e7c28 */ /* 0x004fce0008000000 */
[----:B------:R3:W-:Y:S04]  /*12990*/  ST.E.64 desc[UR36][R6.64+-0x38], R14 ;  /* 0xffffc80e06007985 */ /* 0x0007e8000c101b24 */
.L_x_331:
[----:B------:R-:W-:Y:S05]  /*129a0*/  @!P1 BRA `(.L_x_327) ;  /* 0x0000001000849947 */ /* 0x000fea0003800000 */
[----:B------:R-:W-:Y:S02]  /*129b0*/  ISETP.GE.U32.AND P0, PT, R9, 0x3, PT ;  /* 0x000000030900780c */ /* 0x000fe40003f06070 */
[----:B------:R-:W-:-:S11]  /*129c0*/  ISETP.NE.AND P1, PT, R48, RZ, PT ;  /* 0x000000ff3000720c */ /* 0x000fd60003f25270 */
[----:B------:R-:W-:Y:S05]  /*129d0*/  @!P0 BRA `(.L_x_332) ;  /* 0x0000000000488947 */ /* 0x000fea0003800000 */
[----:B------:R-:W-:Y:S01]  /*129e0*/  LOP3.LUT R5, RZ, R3, RZ, 0x33, !PT ;  /* 0x00000003ff057212 */ /* 0x000fe200078e33ff */
[----:B------:R-:W0:Y:S04]  /*129f0*/  LDCU.64 UR4, c[0x3][0x60] ;  /* 0x00c00c00ff0477ac */ /* 0x000e280008000a00 */
[----:B-1-3--:R-:W-:-:S04]  /*12a00*/  IMAD.IADD R11, R5, 0x1, R0 ;  /* 0x00000001050b7824 */ /* 0x00afc800078e0200 */
        /* <DEDUP_REMOVED lines=11> */
[----:B------:R-:W2:Y:S01]  /*12ac0*/  LD.E.64 R14, desc[UR36][R4.64+-0x18] ;  /* 0xffffe824040e7980 */ /* 0x000ea2000c101b00 */
[----:B------:R-:W-:Y:S01]  /*12ad0*/  IADD3 R3, PT, PT, R3, 0x4, RZ ;  /* 0x0000000403037810 */ /* 0x000fe20007ffe0ff */
[----:B--2---:R-:W-:-:S07]  /*12ae0*/  DMUL R14, R14, UR4 ;  /* 0x000000040e0e7c28 */ /* 0x004fce0008000000 */
[----:B------:R0:W-:Y:S04]  /*12af0*/  ST.E.64 desc[UR36][R6.64+-0x18], R14 ;  /* 0xffffe80e06007985 */ /* 0x0001e8000c101b24 */
.L_x_332:
[----:B------:R-:W-:Y:S05]  /*12b00*/  @!P1 BRA `(.L_x_327) ;  /* 0x00000010002c9947 */ /* 0x000fea0003800000 */
[----:B------:R-:W-:Y:S01]  /*12b10*/  LOP3.LUT R3, RZ, R3, RZ, 0x33, !PT ;  /* 0x00000003ff037212 */ /* 0x000fe200078e33ff */
[----:B------:R-:W2:Y:S04]  /*12b20*/  LDCU.64 UR4, c[0x3][0x60] ;  /* 0x00c00c00ff0477ac */ /* 0x000ea80008000a00 */
[----:B------:R-:W-:-:S04]  /*12b30*/  IMAD.IADD R3, R3, 0x1, R0 ;  /* 0x0000000103037824 */ /* 0x000fc800078e0200 */
[----:B01-3--:R-:W-:-:S05]  /*12b40*/  IMAD.WIDE R6, R3, 0x8, R26 ;  /* 0x0000000803067825 */ /* 0x00bfca00078e021a */
[----:B------:R-:W2:Y:S01]  /*12b50*/  LD.E.64 R4, desc[UR36][R6.64] ;  /* 0x0000002406047980 */ /* 0x000ea2000c101b00 */
[----:B------:R-:W-:Y:S01]  /*12b60*/  IMAD.WIDE R8, R3, 0x8, R16 ;  /* 0x0000000803087825 */ /* 0x000fe200078e0210 */
[----:B------:R-:W-:Y:S01]  /*12b70*/  ISETP.NE.AND P0, PT, R48, 0x1, PT ;  /* 0x000000013000780c */ /* 0x000fe20003f05270 */
[----:B--2---:R-:W-:-:S07]  /*12b80*/  DMUL R4, R4, UR4 ;  /* 0x0000000404047c28 */ /* 0x004fce0008000000 */
[----:B------:R2:W-:Y:S05]  /*12b90*/  ST.E.64 desc[UR36][R8.64], R4 ;  /* 0x0000000408007985 */ /* 0x0005ea000c101b24 */
[----:B------:R-:W-:Y:S05]  /*12ba0*/  @!P0 BRA `(.L_x_327) ;  /* 0x0000001000048947 */ /* 0x000fea0003800000 */
[----:B--2---:R-:W2:Y:S01]  /*12bb0*/  LD.E.64 R4, desc[UR36][R6.64+-0x8] ;  /* 0xfffff82406047980 */ /* 0x004ea2000c101b00 */
[----:B------:R-:W-:Y:S01]  /*12bc0*/  ISETP.NE.AND P0, PT, R48, 0x2, PT ;  /* 0x000000023000780c */ /* 0x000fe20003f05270 */
[----:B--2---:R-:W-:-:S07]  /*12bd0*/  DMUL R4, R4, UR4 ;  /* 0x0000000404047c28 */ /* 0x004fce0008000000 */
[----:B------:R4:W-:Y:S05]  /*12be0*/  ST.E.64 desc[UR36][R8.64+-0x8], R4 ;  /* 0xfffff80408007985 */ /* 0x0009ea000c101b24 */
[----:B------:R-:W-:Y:S05]  /*12bf0*/  @!P0 BRA `(.L_x_327) ;  /* 0x0000000c00f08947 */ /* 0x000fea0003800000 */
[----:B----4-:R-:W2:Y:S02]  /*12c00*/  LD.E.64 R4, desc[UR36][R6.64+-0x10] ;  /* 0xfffff02406047980 */ /* 0x010ea4000c101b00 */
[----:B--2---:R-:W-:-:S07]  /*12c10*/  DMUL R4, R4, UR4 ;  /* 0x0000000404047c28 */ /* 0x004fce0008000000 */
[----:B------:R0:W-:Y:S01]  /*12c20*/  ST.E.64 desc[UR36][R8.64+-0x10], R4 ;  /* 0xfffff00408007985 */ /* 0x0001e2000c101b24 */
[----:B------:R-:W-:Y:S05]  /*12c30*/  BRA `(.L_x_327) ;  /* 0x0000000c00e07947 */ /* 0x000fea0003800000 */
.L_x_326:
[----:B--234-:R-:W0:Y:S02]  /*12c40*/  LDC.64 R4, c[0x3][0x60] ;  /* 0x00c01800ff047b82 */ /* 0x01ce240000000a00 */
[----:B0-----:R-:W-:-:S14]  /*12c50*/  DSETP.NEU.AND P0, PT, R4, 1, PT ;  /* 0x3ff000000400742a */ /* 0x001fdc0003f0d000 */
[----:B------:R-:W-:Y:S05]  /*12c60*/  @P0 BRA `(.L_x_333) ;  /* 0x0000000c00740947 */ /* 0x000fea0003800000 */
[----:B------:R-:W0:Y:S02]  /*12c70*/  LDCU UR4, c[0x0][0x388] ;  /* 0x00007100ff0477ac */ /* 0x000e240008000800 */
[----:B0-----:R-:W-:-:S09]  /*12c80*/  UISETP.GE.AND UP0, UPT, UR4, 0x1, UPT ;  /* 0x000000010400788c */ /* 0x001fd2000bf06270 */
[----:B------:R-:W-:Y:S05]  /*12c90*/  BRA.U !UP0, `(.L_x_327) ;  /* 0x0000000d08c87547 */ /* 0x000fea000b800000 */
[----:B------:R-:W-:Y:S01]  /*12ca0*/  ISETP.GE.U32.AND P0, PT, R42, 0xf, PT ;  /* 0x0000000f2a00780c */ /* 0x000fe20003f06070 */
[----:B------:R-:W-:-:S12]  /*12cb0*/  IMAD.MOV.U32 R3, RZ, RZ, RZ ;  /* 0x000000ffff037224 */ /* 0x000fd800078e00ff */
[----:B------:R-:W-:Y:S05]  /*12cc0*/  @!P0 BRA `(.L_x_334) ;  /* 0x0000000000608947 */ /* 0x000fea0003800000 */
[----:B------:R-:W-:Y:S01]  /*12cd0*/  BSSY.RECONVERGENT B0, `(.L_x_335) ;  /* 0x0000016000007945 */ /* 0x000fe20003800200 */
[----:B------:R-:W-:-:S07]  /*12ce0*/  IMAD.MOV.U32 R0, RZ, RZ, RZ ;  /* 0x000000ffff007224 */ /* 0x000fce00078e00ff */
.L_x_336:
        /* <DEDUP_REMOVED lines=21> */
.L_x_335:
[----:B------:R-:W-:-:S07]  /*12e40*/  MOV R3, R47 ;  /* 0x0000002f00037202 */ /* 0x000fce0000000f00 */
.L_x_334:
        /* <DEDUP_REMOVED lines=15> */
.L_x_338:
        /* <DEDUP_REMOVED lines=17> */
.L_x_337:
[----:B------:R-:W-:Y:S01]  /*13050*/  BSSY.RECONVERGENT B0, `(.L_x_339) ;  /* 0x000009d000007945 */ /* 0x000fe20003800200 */
[----:B------:R-:W-:-:S07]  /*13060*/  IMAD.MOV.U32 R3, RZ, RZ, RZ ;  /* 0x000000ffff037224 */ /* 0x000fce00078e00ff */
.L_x_346:
[----:B------:R-:W0:Y:S01]  /*13070*/  LDCU UR4, c[0x0][0x388] ;  /* 0x00007100ff0477ac */ /* 0x000e220008000800 */
[----:B------:R-:W-:Y:S01]  /*13080*/  LOP3.LUT R0, RZ, R3, RZ, 0x33, !PT ;  /* 0x00000003ff007212 */ /* 0x000fe200078e33ff */
[----:B-1----:R-:W1:Y:S04]  /*13090*/  LDC R6, c[0x0][0x3a8] ;  /* 0x0000ea00ff067b82 */ /* 0x002e680000000800 */
[----:B0-234-:R-:W-:-:S04]  /*130a0*/  VIADD R5, R0, UR4 ;  /* 0x0000000400057c36 */ /* 0x01dfc80008000000 */
[----:B------:R-:W-:-:S06]  /*130b0*/  IMAD.WIDE R4, R5, 0x8, R26 ;  /* 0x0000000805047825 */ /* 0x000fcc00078e021a */
[----:B------:R-:W5:Y:S01]  /*130c0*/  LD.E.64 R4, desc[UR36][R4.64] ;  /* 0x0000002404047980 */ /* 0x000f62000c101b00 */
[----:B-1----:R-:W-:-:S13]  /*130d0*/  ISETP.GE.AND P0, PT, R6, 0x2, PT ;  /* 0x000000020600780c */ /* 0x002fda0003f06270 */
[----:B------:R-:W-:Y:S05]  /*130e0*/  @!P0 BRA `(.L_x_340) ;  /* 0x0000000800348947 */ /* 0x000fea0003800000 */
[----:B------:R-:W0:Y:S01]  /*130f0*/  LDC R0, c[0x0][0x3a8] ;  /* 0x0000ea00ff007b82 */ /* 0x000e220000000800 */
[----:B------:R-:W-:Y:S01]  /*13100*/  IADD3 R7, PT, PT, R6, -0x2, RZ ;  /* 0xfffffffe06077810 */ /* 0x000fe20007ffe0ff */
[----:B------:R-:W-:-:S03]  /*13110*/  IMAD.MOV.U32 R58, RZ, RZ, 0x1 ;  /* 0x00000001ff3a7424 */ /* 0x000fc600078e00ff */
[----:B------:R-:W-:Y:S01]  /*13120*/  ISETP.GE.U32.AND P1, PT, R7, 0x7, PT ;  /* 0x000000070700780c */ /* 0x000fe20003f26070 */
[----:B0-----:R-:W-:-:S05]  /*13130*/  VIADD R51, R0, 0xffffffff ;  /* 0xffffffff00337836 */ /* 0x001fca0000000000 */
[----:B------:R-:W-:-:S07]  /*13140*/  LOP3.LUT P0, RZ, R51, 0x7, RZ, 0xc0, !PT ;  /* 0x0000000733ff7812 */ /* 0x000fce000780c0ff */
[----:B------:R-:W-:Y:S06]  /*13150*/  @!P1 BRA `(.L_x_341) ;  /* 0x0000000400049947 */ /* 0x000fec0003800000 */
[----:B------:R-:W-:Y:S01]  /*13160*/  VIADD R56, R6, 0xffffffff ;  /* 0xffffffff06387836 */ /* 0x000fe20000000000 */
[----:B------:R-:W-:Y:S01]  /*13170*/  BSSY.RECONVERGENT B1, `(.L_x_341) ;  /* 0x000003f000017945 */ /* 0x000fe20003800200 */
[----:B------:R-:W-:-:S03]  /*13180*/  IMAD.MOV.U32 R58, RZ, RZ, 0x1 ;  /* 0x00000001ff3a7424 */ /* 0x000fc600078e00ff */
[----:B------:R-:W-:-:S07]  /*13190*/  LOP3.LUT R56, R56, 0xfffffff8, RZ, 0xc0, !PT ;  /* 0xfffffff838387812 */ /* 0x000fce00078ec0ff */
.L_x_342:
[----:B------:R-:W0:Y:S01]  /*131a0*/  LDC.64 R54, c[0x0][0x3a0] ;  /* 0x0000e800ff367b82 */ /* 0x000e220000000a00 */
[CC--:B------:R-:W-:Y:S01]  /*131b0*/  ISETP.GE.U32.AND P3, PT, R3.reuse, R58.reuse, PT ;  /* 0x0000003a0300720c */ /* 0x0c0fe20003f66070 */
[----:B------:R-:W-:Y:S01]  /*131c0*/  VIADD R8, R58, 0x2 ;  /* 0x000000023a087836 */ /* 0x000fe20000000000 */
[----:B------:R-:W-:-:S11]  /*131d0*/  ISETP.GT.U32.AND P5, PT, R3, R58, PT ;  /* 0x0000003a0300720c */ /* 0x000fd60003fa4070 */
[----:B------:R-:W-:-:S05]  /*131e0*/  @P3 IADD3 R21, PT, PT, -R58, R3, RZ ;  /* 0x000000033a153210 */ /* 0x000fca0007ffe1ff */
[----:B------:R-:W-:-:S04]  /*131f0*/  @P3 IMAD.WIDE.U32 R20, R21, 0x8, R16 ;  /* 0x0000000815143825 */ /* 0x000fc800078e0010 */
[----:B0-----:R-:W-:Y:S02]  /*13200*/  IMAD.WIDE.U32 R54, R58, 0x8, R54 ;  /* 0x000000083a367825 */ /* 0x001fe400078e0036 */
[----:B------:R-:W2:Y:S01]  /*13210*/  @P3 LD.E.64 R20, desc[UR36][R20.64] ;  /* 0x0000002414143980 */ /* 0x000ea2000c101b00 */
[----:B------:R-:W-:-:S03]  /*13220*/  @P5 LOP3.LUT R6, RZ, R58, RZ, 0x33, !PT ;  /* 0x0000003aff065212 */ /* 0x000fc600078e33ff */
[----:B------:R-:W2:Y:S01]  /*13230*/  @P3 LDG.E.64 R52, desc[UR36][R54.64] ;  /* 0x0000002436343981 */ /* 0x000ea2000c1e1b00 */
[----:B------:R-:W-:Y:S01]  /*13240*/  ISETP.GE.U32.AND P1, PT, R3, R8, PT ;  /* 0x000000080300720c */ /* 0x000fe20003f26070 */
[----:B------:R-:W-:Y:S02]  /*13250*/  @P5 IMAD.IADD R11, R6, 0x1, R3 ;  /* 0x00000001060b5824 */ /* 0x000fe400078e0203 */
[----:B------:R-:W-:Y:S01]  /*13260*/  VIADD R14, R58, 0x3 ;  /* 0x000000033a0e7836 */ /* 0x000fe20000000000 */
[----:B------:R-:W3:Y:S01]  /*13270*/  @P5 LDG.E.64 R12, desc[UR36][R54.64+0x8] ;  /* 0x00000824360c5981 */ /* 0x000ee2000c1e1b00 */
[----:B------:R-:W-:-:S03]  /*13280*/  @P5 IMAD.WIDE.U32 R10, R11, 0x8, R16 ;  /* 0x000000080b0a5825 */ /* 0x000fc600078e0010 */
[----:B------:R-:W-:-:S03]  /*13290*/  ISETP.GE.U32.AND P2, PT, R3, R14, PT ;  /* 0x0000000e0300720c */ /* 0x000fc60003f46070 */
[----:B------:R-:W3:Y:S02]  /*132a0*/  @P5 LD.E.64 R10, desc[UR36][R10.64] ;  /* 0x000000240a0a5980 */ /* 0x000ee4000c101b00 */
[----:B------:R-:W-:Y:S02]  /*132b0*/  @P1 IMAD.IADD R7, R3, 0x1, -R8 ;  /* 0x0000000103071824 */ /* 0x000fe400078e0a08 */
[----:B------:R-:W4:Y:S02]  /*132c0*/  @P1 LDG.E.64 R8, desc[UR36][R54.64+0x10] ;  /* 0x0000102436081981 */ /* 0x000f24000c1e1b00 */
[----:B------:R-:W-:-:S04]  /*132d0*/  @P1 IMAD.WIDE.U32 R6, R7, 0x8, R16 ;  /* 0x0000000807061825 */ /* 0x000fc800078e0010 */
[----:B------:R-:W4:Y:S01]  /*132e0*/  @P2 LDG.E.64 R40, desc[UR36][R54.64+0x18] ;  /* 0x0000182436282981 */ /* 0x000f22000c1e1b00 */
[----:B------:R-:W-:-:S03]  /*132f0*/  @P2 IADD3 R15, PT, PT, -R14, R3, RZ ;  /* 0x000000030e0f2210 */ /* 0x000fc60007ffe1ff */
[----:B------:R-:W4:Y:S02]  /*13300*/  @P1 LD.E.64 R6, desc[UR36][R6.64] ;  /* 0x0000002406061980 */ /* 0x000f24000c101b00 */
[----:B------:R-:W-:-:S06]  /*13310*/  @P2 IMAD.WIDE.U32 R14, R15, 0x8, R16 ;  /* 0x000000080f0e2825 */ /* 0x000fcc00078e0010 */
[----:B------:R-:W4:Y:S01]  /*13320*/  @P2 LD.E.64 R14, desc[UR36][R14.64] ;  /* 0x000000240e0e2980 */ /* 0x000f22000c101b00 */
[C---:B------:R-:W-:Y:S01]  /*13330*/  IADD3 R60, PT, PT, R58.reuse, 0x7, RZ ;  /* 0x000000073a3c7810 */ /* 0x040fe20007ffe0ff */
[----:B--2--5:R-:W-:Y:S01]  /*13340*/  @P3 DFMA R4, -R52, R20, R4 ;  /* 0x000000143404322b */ /* 0x024fe20000000104 */
[C---:B------:R-:W-:Y:S02]  /*13350*/  VIADD R20, R58.reuse, 0x4 ;  /* 0x000000043a147836 */ /* 0x040fe40000000000 */
[----:B------:R-:W-:-:S03]  /*13360*/  VIADD R21, R58, 0x5 ;  /* 0x000000053a157836 */ /* 0x000fc60000000000 */
[C---:B------:R-:W-:Y:S02]  /*13370*/  ISETP.GE.U32.AND P3, PT, R3.reuse, R20, PT ;  /* 0x000000140300720c */ /* 0x040fe40003f66070 */
[----:B------:R-:W-:Y:S01]  /*13380*/  ISETP.GE.U32.AND P4, PT, R3, R21, PT ;  /* 0x000000150300720c */ /* 0x000fe20003f86070 */
[----:B---3--:R-:W-:Y:S01]  /*13390*/  @P5 DFMA R4, -R12, R10, R4 ;  /* 0x0000000a0c04522b */ /* 0x008fe20000000104 */
[----:B------:R-:W-:-:S09]  /*133a0*/  VIADD R10, R58, 0x6 ;  /* 0x000000063a0a7836 */ /* 0x000fd20000000000 */
[C---:B------:R-:W-:Y:S01]  /*133b0*/  @P3 IMAD.IADD R53, R3.reuse, 0x1, -R20 ;  /* 0x0000000103353824 */ /* 0x040fe200078e0a14 */
[----:B------:R-:W-:-:S03]  /*133c0*/  ISETP.GE.U32.AND P5, PT, R3, R10, PT ;  /* 0x0000000a0300720c */ /* 0x000fc60003fa6070 */
[----:B------:R-:W-:Y:S01]  /*133d0*/  @P3 IMAD.WIDE.U32 R52, R53, 0x8, R16 ;  /* 0x0000000835343825 */ /* 0x000fe200078e0010 */
[----:B----4-:R-:W-:-:S03]  /*133e0*/  @P1 DFMA R4, -R8, R6, R4 ;  /* 0x000000060804122b */ /* 0x010fc60000000104 */
[C---:B------:R-:W-:Y:S01]  /*133f0*/  @P4 IMAD.IADD R13, R3.reuse, 0x1, -R21 ;  /* 0x00000001030d4824 */ /* 0x040fe200078e0a15 */
[----:B------:R-:W2:Y:S01]  /*13400*/  @P3 LDG.E.64 R6, desc[UR36][R54.64+0x20] ;  /* 0x0000202436063981 */ /* 0x000ea2000c1e1b00 */
[----:B------:R-:W-:-:S03]  /*13410*/  ISETP.GE.U32.AND P1, PT, R3, R60, PT ;  /* 0x0000003c0300720c */ /* 0x000fc60003f26070 */
[----:B------:R-:W2:Y:S01]  /*13420*/  @P3 LD.E.64 R8, desc[UR36][R52.64] ;  /* 0x0000002434083980 */ /* 0x000ea2000c101b00 */
[----:B------:R-:W-:-:S04]  /*13430*/  @P4 IMAD.WIDE.U32 R12, R13, 0x8, R16 ;  /* 0x000000080d0c4825 */ /* 0x000fc800078e0010 */
[----:B------:R-:W-:Y:S02]  /*13440*/  @P5 IMAD.IADD R21, R3, 0x1, -R10 ;  /* 0x0000000103155824 */ /* 0x000fe400078e0a0a */
[----:B------:R-:W3:Y:S02]  /*13450*/  @P4 LDG.E.64 R10, desc[UR36][R54.64+0x28] ;  /* 0x00002824360a4981 */ /* 0x000ee4000c1e1b00 */
[----:B------:R-:W-:Y:S02]  /*13460*/  @P5 IMAD.WIDE.U32 R20, R21, 0x8, R16 ;  /* 0x0000000815145825 */ /* 0x000fe400078e0010 */
[----:B------:R-:W3:Y:S01]  /*13470*/  @P4 LD.E.64 R12, desc[UR36][R12.64] ;  /* 0x000000240c0c4980 */ /* 0x000ee2000c101b00 */
[----:B------:R-:W-:Y:S01]  /*13480*/  @P2 DFMA R4, -R40, R14, R4 ;  /* 0x0000000e2804222b */ /* 0x000fe20000000104 */
[----:B------:R-:W-:Y:S02]  /*13490*/  @P1 IMAD.IADD R41, R3, 0x1, -R60 ;  /* 0x0000000103291824 */ /* 0x000fe400078e0a3c */
[----:B------:R-:W4:Y:S04]  /*134a0*/  @P5 LDG.E.64 R14, desc[UR36][R54.64+0x30] ;  /* 0x00003024360e5981 */ /* 0x000f28000c1e1b00 */
[----:B------:R-:W4:Y:S01]  /*134b0*/  @P5 LD.E.64 R20, desc[UR36][R20.64] ;  /* 0x0000002414145980 */ /* 0x000f22000c101b00 */
[----:B------:R-:W-:-:S03]  /*134c0*/  @P1 IMAD.WIDE.U32 R40, R41, 0x8, R16 ;  /* 0x0000000829281825 */ /* 0x000fc600078e0010 */
[----:B------:R-:W4:Y:S04]  /*134d0*/  @P1 LDG.E.64 R52, desc[UR36][R54.64+0x38] ;  /* 0x0000382436341981 */ /* 0x000f28000c1e1b00 */
[----:B------:R-:W4:Y:S01]  /*134e0*/  @P1 LD.E.64 R40, desc[UR36][R40.64] ;  /* 0x0000002428281980 */ /* 0x000f22000c101b00 */
[----:B------:R-:W-:Y:S01]  /*134f0*/  ISETP.NE.AND P2, PT, R60, R56, PT ;  /* 0x000000383c00720c */ /* 0x000fe20003f45270 */
[----:B------:R-:W-:Y:S01]  /*13500*/  VIADD R58, R58, 0x8 ;  /* 0x000000083a3a7836 */ /* 0x000fe20000000000 */
[----:B--2---:R-:W-:-:S08]  /*13510*/  @P3 DFMA R4, -R6, R8, R4 ;  /* 0x000000080604322b */ /* 0x004fd00000000104 */
[----:B---3--:R-:W-:-:S08]  /*13520*/  @P4 DFMA R4, -R10, R12, R4 ;  /* 0x0000000c0a04422b */ /* 0x008fd00000000104 */
[----:B----4-:R-:W-:-:S08]  /*13530*/  @P5 DFMA R4, -R14, R20, R4 ;  /* 0x000000140e04522b */ /* 0x010fd00000000104 */
[----:B------:R-:W-:Y:S01]  /*13540*/  @P1 DFMA R4, -R52, R40, R4 ;  /* 0x000000283404122b */ /* 0x000fe20000000104 */
[----:B------:R-:W-:Y:S10]  /*13550*/  @P2 BRA `(.L_x_342) ;  /* 0xfffffffc00102947 */ /* 0x000ff4000383ffff */
[----:B------:R-:W-:Y:S05]  /*13560*/  BSYNC.RECONVERGENT B1 ;  /* 0x0000000000017941 */ /* 0x000fea0003800200 */
.L_x_341:
[----:B------:R-:W-:Y:S04]  /*13570*/  BSSY.RECONVERGENT B1, `(.L_x_340) ;  /* 0x0000044000017945 */ /* 0x000fe80003800200 */
[----:B------:R-:W-:Y:S05]  /*13580*/  @!P0 BRA `(.L_x_343) ;  /* 0x0000000400088947 */ /* 0x000fea0003800000 */
[C---:B------:R-:W-:Y:S02]  /*13590*/  LOP3.LUT R6, R51.reuse, 0x7, RZ, 0xc0, !PT ;  /* 0x0000000733067812 */ /* 0x040fe400078ec0ff */
[----:B------:R-:W-:Y:S02]  /*135a0*/  LOP3.LUT P4, RZ, R51, 0x3, RZ, 0xc0, !PT ;  /* 0x0000000333ff7812 */ /* 0x000fe4000788c0ff */
[----:B------:R-:W-:-:S04]  /*135b0*/  IADD3 R6, PT, PT, R6, -0x1, RZ ;  /* 0xffffffff06067810 */ /* 0x000fc80007ffe0ff */
[----:B------:R-:W-:-:S13]  /*135c0*/  ISETP.GE.U32.AND P0, PT, R6, 0x3, PT ;  /* 0x000000030600780c */ /* 0x000fda0003f06070 */
[----:B------:R-:W-:Y:S05]  /*135d0*/  @!P0 BRA `(.L_x_344) ;  /* 0x0000000000788947 */ /* 0x000fea0003800000 */
        /* <DEDUP_REMOVED lines=11> */
[----:B------:R-:W-:Y:S02]  /*13690*/  @P1 IMAD.IADD R15, R8, 0x1, R3 ;  /* 0x00000001080f1824 */ /* 0x000fe400078e0203 */
[----:B------:R-:W2:Y:S01]  /*136a0*/  @P0 LDG.E.64 R52, desc[UR36][R6.64] ;  /* 0x0000002406340981 */ /* 0x000ea2000c1e1b00 */
[----:B------:R-:W-:Y:S01]  /*136b0*/  ISETP.GE.U32.AND P3, PT, R3, R12, PT ;  /* 0x0000000c0300720c */ /* 0x000fe20003f66070 */
[--C-:B------:R-:W-:Y:S01]  /*136c0*/  @P1 IMAD.WIDE.U32 R14, R15, 0x8, R16.reuse ;  /* 0x000000080f0e1825 */ /* 0x100fe200078e0010 */
[----:B------:R-:W-:Y:S01]  /*136d0*/  @P2 IADD3 R11, PT, PT, -R10, R3, RZ ;  /* 0x000000030a0b2210 */ /* 0x000fe20007ffe1ff */
[----:B------:R-:W3:Y:S04]  /*136e0*/  @P1 LDG.E.64 R20, desc[UR36][R6.64+0x8] ;  /* 0x0000082406141981 */ /* 0x000ee8000c1e1b00 */
[----:B------:R-:W3:Y:S01]  /*136f0*/  @P1 LD.E.64 R14, desc[UR36][R14.64] ;  /* 0x000000240e0e1980 */ /* 0x000ee2000c101b00 */
[----:B------:R-:W-:-:S03]  /*13700*/  @P2 IMAD.WIDE.U32 R10, R11, 0x8, R16 ;  /* 0x000000080b0a2825 */ /* 0x000fc600078e0010 */
[----:B------:R-:W4:Y:S02]  /*13710*/  @P2 LDG.E.64 R8, desc[UR36][R6.64+0x10] ;  /* 0x0000102406082981 */ /* 0x000f24000c1e1b00 */
[----:B------:R-:W-:Y:S02]  /*13720*/  @P3 IMAD.IADD R13, R3, 0x1, -R12 ;  /* 0x00000001030d3824 */ /* 0x000fe400078e0a0c */
[----:B------:R-:W4:Y:S02]  /*13730*/  @P2 LD.E.64 R10, desc[UR36][R10.64] ;  /* 0x000000240a0a2980 */ /* 0x000f24000c101b00 */
[----:B------:R-:W-:Y:S02]  /*13740*/  @P3 IMAD.WIDE.U32 R12, R13, 0x8, R16 ;  /* 0x000000080d0c3825 */ /* 0x000fe400078e0010 */
[----:B------:R-:W4:Y:S04]  /*13750*/  @P3 LDG.E.64 R54, desc[UR36][R6.64+0x18] ;  /* 0x0000182406363981 */ /* 0x000f28000c1e1b00 */
[----:B------:R-:W4:Y:S01]  /*13760*/  @P3 LD.E.64 R12, desc[UR36][R12.64] ;  /* 0x000000240c0c3980 */ /* 0x000f22000c101b00 */
[----:B------:R-:W-:Y:S01]  /*13770*/  VIADD R58, R58, 0x4 ;  /* 0x000000043a3a7836 */ /* 0x000fe20000000000 */
[----:B--2--5:R-:W-:-:S08]  /*13780*/  @P0 DFMA R4, -R52, R40, R4 ;  /* 0x000000283404022b */ /* 0x024fd00000000104 */
[----:B---3--:R-:W-:-:S08]  /*13790*/  @P1 DFMA R4, -R20, R14, R4 ;  /* 0x0000000e1404122b */ /* 0x008fd00000000104 */
[----:B----4-:R-:W-:-:S08]  /*137a0*/  @P2 DFMA R4, -R8, R10, R4 ;  /* 0x0000000a0804222b */ /* 0x010fd00000000104 */
[----:B------:R-:W-:-:S11]  /*137b0*/  @P3 DFMA R4, -R54, R12, R4 ;  /* 0x0000000c3604322b */ /* 0x000fd60000000104 */
.L_x_344:
[----:B------:R-:W-:Y:S05]  /*137c0*/  @!P4 BRA `(.L_x_343) ;  /* 0x000000000078c947 */ /* 0x000fea0003800000 */
[----:B------:R-:W-:Y:S02]  /*137d0*/  LOP3.LUT R51, R51, 0x3, RZ, 0xc0, !PT ;  /* 0x0000000333337812 */ /* 0x000fe400078ec0ff */
[----:B------:R-:W-:Y:S02]  /*137e0*/  LOP3.LUT R0, R0, 0x1, RZ, 0xc0, !PT ;  /* 0x0000000100007812 */ /* 0x000fe400078ec0ff */
[----:B------:R-:W-:-:S13]  /*137f0*/  ISETP.NE.AND P0, PT, R51, 0x1, PT ;  /* 0x000000013300780c */ /* 0x000fda0003f05270 */
[----:B------:R-:W-:Y:S05]  /*13800*/  @!P0 BRA `(.L_x_345) ;  /* 0x0000000000408947 */ /* 0x000fea0003800000 */
        /* <DEDUP_REMOVED lines=16> */
.L_x_345:
[----:B------:R-:W-:-:S04]  /*13910*/  ISETP.GE.U32.AND P0, PT, R3, R58, PT ;  /* 0x0000003a0300720c */ /* 0x000fc80003f06070 */
[----:B------:R-:W-:-:S13]  /*13920*/  ISETP.EQ.U32.OR P0, PT, R0, 0x1, !P0 ;  /* 0x000000010000780c */ /* 0x000fda0004702470 */
        /* <DEDUP_REMOVED lines=8> */
.L_x_343:
[----:B------:R-:W-:Y:S05]  /*139b0*/  BSYNC.RECONVERGENT B1 ;  /* 0x0000000000017941 */ /* 0x000fea0003800200 */
.L_x_340:
[----:B------:R-:W0:Y:S01]  /*139c0*/  LDCU UR4, c[0x0][0x388] ;  /* 0x00007100ff0477ac */ /* 0x000e220008000800 */
[----:B------:R-:W-:-:S04]  /*139d0*/  IMAD.WIDE.U32 R6, R3, 0x8, R16 ;  /* 0x0000000803067825 */ /* 0x000fc800078e0010 */
[----:B------:R-:W-:Y:S01]  /*139e0*/  VIADD R3, R3, 0x1 ;  /* 0x0000000103037836 */ /* 0x000fe20000000000 */
[----:B-----5:R1:W-:Y:S04]  /*139f0*/  ST.E.64 desc[UR36][R6.64], R4 ;  /* 0x0000000406007985 */ /* 0x0203e8000c101b24 */
[----:B0-----:R-:W-:-:S13]  /*13a00*/  ISETP.NE.AND P0, PT, R3, UR4, PT ;  /* 0x0000000403007c0c */ /* 0x001fda000bf05270 */
[----:B-1----:R-:W-:Y:S05]  /*13a10*/  @P0 BRA `(.L_x_346) ;  /* 0xfffffff400940947 */ /* 0x002fea000383ffff */
[----:B------:R-:W-:Y:S05]  /*13a20*/  BSYNC.RECONVERGENT B0 ;  /* 0x0000000000007941 */ /* 0x000fea0003800200 */
.L_x_339:
[----:B------:R-:W-:Y:S05]  /*13a30*/  BRA `(.L_x_327) ;  /* 0x0000000000607947 */ /* 0x000fea0003800000 */
.L_x_333:
        /* <DEDUP_REMOVED lines=8> */
.L_x_347:
        /* <DEDUP_REMOVED lines=16> */
.L_x_327:
[----:B------:R-:W5:Y:S01]  /*13bc0*/  LDCU UR4, c[0x0][0x3b8] ;  /* 0x00007700ff0477ac */ /* 0x000f620008000800 */
[----:B0-2-4-:R-:W-:Y:S01]  /*13bd0*/  VIADD R9, R49, 0xffffffff ;  /* 0xffffffff31097836 */ /* 0x015fe20000000000 */
[----:B------:R-:W-:Y:S01]  /*13be0*/  IADD3 R51, PT, PT, R46, -0x1, RZ ;  /* 0xffffffff2e337810 */ /* 0x000fe20007ffe0ff */
[----:B-----5:R-:W-:-:S09]  /*13bf0*/  UISETP.NE.AND UP0, UPT, UR4, 0x1, UPT ;  /* 0x000000010400788c */ /* 0x020fd2000bf05270 */
[----:B------:R-:W-:Y:S05]  /*13c00*/  BRA.U UP0, `(.L_x_348) ;  /* 0x00000009004c7547 */ /* 0x000fea000b800000 */
[----:B------:R-:W0:Y:S02]  /*13c10*/  LDC.64 R4, c[0x0][0x3b0] ;  /* 0x0000ec00ff047b82 */ /* 0x000e240000000a00 */
        /* <DEDUP_REMOVED lines=11> */
.L_x_352:
[----:B------:R-:W-:Y:S01]  /*13cd0*/  LOP3.LUT R3, RZ, R8, RZ, 0x33, !PT ;  /* 0x00000008ff037212 */ /* 0x000fe200078e33ff */
[----:B------:R-:W0:Y:S04]  /*13ce0*/  LDCU.64 UR4, c[0x3][0x60] ;  /* 0x00c00c00ff0477ac */ /* 0x000e280008000a00 */
[----:B------:R-:W-:-:S04]  /*13cf0*/  IMAD.IADD R3, R3, 0x1, R0 ;  /* 0x0000000103037824 */ /* 0x000fc800078e0200 */
[----:B------:R-:W-:-:S05]  /*13d00*/  IMAD.WIDE R4, R3, 0x8, R16 ;  /* 0x0000000803047825 */ /* 0x000fca00078e0210 */
[----:B-1-3--:R-:W0:Y:S02]  /*13d10*/  LD.E.64 R6, desc[UR36][R4.64] ;  /* 0x0000002404067980 */ /* 0x00ae24000c101b00 */
        /* <DEDUP_REMOVED lines=46> */
[----:B------:R-:W-:-:S05]  /*14000*/  VIADD R8, R8, 0x10 ;  /* 0x0000001008087836 */ /* 0x000fca0000000000 */
[----:B------:R-:W-:Y:S01]  /*14010*/  ISETP.NE.AND P0, PT, R8, R47, PT ;  /* 0x0000002f0800720c */ /* 0x000fe20003f05270 */
[----:B--2---:R-:W-:-:S07]  /*14020*/  DMUL R10, R10, UR4 ;  /* 0x000000040a0a7c28 */ /* 0x004fce0008000000 */
[----:B------:R1:W-:Y:S05]  /*14030*/  ST.E.64 desc[UR36][R6.64+-0x78], R10 ;  /* 0xffff880a06007985 */ /* 0x0003ea000c101b24 */
[----:B------:R-:W-:Y:S05]  /*14040*/  @P0 BRA `(.L_x_352) ;  /* 0xfffffffc00200947 */ /* 0x000fea000383ffff */
[----:B------:R-:W-:Y:S05]  /*14050*/  BSYNC.RECONVERGENT B0 ;  /* 0x0000000000007941 */ /* 0x000fea0003800200 */
.L_x_351:
[----:B------:R-:W-:-:S07]  /*14060*/  MOV R3, R47 ;  /* 0x0000002f00037202 */ /* 0x000fce0000000f00 */
.L_x_350:
[----:B------:R-:W-:-:S13]  /*14070*/  ISETP.NE.AND P0, PT, R46, RZ, PT ;  /* 0x000000ff2e00720c */ /* 0x000fda0003f05270 */
        /* <DEDUP_REMOVED lines=21> */
[----:B------:R-:W3:Y:S02]  /*141d0*/  LD.E.64 R40, desc[UR36][R4.64+-0x20] ;  /* 0xffffe02404287980 */ /* 0x000ee4000c101b00 */
[----:B---3--:R-:W-:-:S07]  /*141e0*/  DMUL R40, R40, UR4 ;  /* 0x0000000428287c28 */ /* 0x008fce0008000000 */
[----:B------:R4:W-:Y:S04]  /*141f0*/  ST.E.64 desc[UR36][R6.64+-0x20], R40 ;  /* 0xffffe02806007985 */ /* 0x0009e8000c101b24 */
[----:B0-----:R-:W3:Y:S02]  /*14200*/  LD.E.64 R10, desc[UR36][R4.64+-0x28] ;  /* 0xffffd824040a7980 */ /* 0x001ee4000c101b00 */
[----:B---3--:R-:W-:-:S07]  /*14210*/  DMUL R10, R10, UR4 ;  /* 0x000000040a0a7c28 */ /* 0x008fce0008000000 */
[----:B------:R4:W-:Y:S04]  /*14220*/  ST.E.64 desc[UR36][R6.64+-0x28], R10 ;  /* 0xffffd80a06007985 */ /* 0x0009e8000c101b24 */
[----:B-1----:R-:W3:Y:S02]  /*14230*/  LD.E.64 R12, desc[UR36][R4.64+-0x30] ;  /* 0xffffd024040c7980 */ /* 0x002ee4000c101b00 */
[----:B---3--:R-:W-:-:S07]  /*14240*/  DMUL R12, R12, UR4 ;  /* 0x000000040c0c7c28 */ /* 0x008fce0008000000 */
[----:B------:R4:W-:Y:S04]  /*14250*/  ST.E.64 desc[UR36][R6.64+-0x30], R12 ;  /* 0xffffd00c06007985 */ /* 0x0009e8000c101b24 */
[----:B--2---:R-:W2:Y:S01]  /*14260*/  LD.E.64 R14, desc[UR36][R4.64+-0x38] ;  /* 0xffffc824040e7980 */ /* 0x004ea2000c101b00 */
[----:B------:R-:W-:Y:S01]  /*14270*/  VIADD R3, R3, 0x8 ;  /* 0x0000000803037836 */ /* 0x000fe20000000000 */
[----:B--2---:R-:W-:-:S07]  /*14280*/  DMUL R14, R14, UR4 ;  /* 0x000000040e0e7c28 */ /* 0x004fce0008000000 */
[----:B------:R4:W-:Y:S04]  /*14290*/  ST.E.64 desc[UR36][R6.64+-0x38], R14 ;  /* 0xffffc80e06007985 */ /* 0x0009e8000c101b24 */
.L_x_353:
[----:B------:R-:W-:Y:S05]  /*142a0*/  @!P1 BRA `(.L_x_349) ;  /* 0x00000010007c9947 */ /* 0x000fea0003800000 */
[----:B------:R-:W-:Y:S02]  /*142b0*/  ISETP.GE.U32.AND P0, PT, R9, 0x3, PT ;  /* 0x000000030900780c */ /* 0x000fe40003f06070 */
[----:B------:R-:W-:-:S11]  /*142c0*/  ISETP.NE.AND P1, PT, R48, RZ, PT ;  /* 0x000000ff3000720c */ /* 0x000fd60003f25270 */
[----:B------:R-:W-:Y:S05]  /*142d0*/  @!P0 BRA `(.L_x_354) ;  /* 0x0000000000488947 */ /* 0x000fea0003800000 */
[----:B------:R-:W-:Y:S01]  /*142e0*/  LOP3.LUT R5, RZ, R3, RZ, 0x33, !PT ;  /* 0x00000003ff057212 */ /* 0x000fe200078e33ff */
[----:B------:R-:W0:Y:S04]  /*142f0*/  LDCU.64 UR4, c[0x3][0x60] ;  /* 0x00c00c00ff0477ac */ /* 0x000e280008000a00 */
[----:B-1-34-:R-:W-:-:S04]  /*14300*/  IMAD.IADD R11, R5, 0x1, R0 ;  /* 0x00000001050b7824 */ /* 0x01afc800078e0200 */
        /* <DEDUP_REMOVED lines=12> */
[----:B------:R-:W-:Y:S01]  /*143d0*/  VIADD R3, R3, 0x4 ;  /* 0x0000000403037836 */ /* 0x000fe20000000000 */
[----:B--2---:R-:W-:-:S07]  /*143e0*/  DMUL R14, R14, UR4 ;  /* 0x000000040e0e7c28 */ /* 0x004fce0008000000 */
[----:B------:R0:W-:Y:S04]  /*143f0*/  ST.E.64 desc[UR36][R6.64+-0x18], R14 ;  /* 0xffffe80e06007985 */ /* 0x0001e8000c101b24 */
.L_x_354:
[----:B------:R-:W-:Y:S05]  /*14400*/  @!P1 BRA `(.L_x_349) ;  /* 0x0000001000249947 */ /* 0x000fea0003800000 */
[----:B------:R-:W-:Y:S01]  /*14410*/  LOP3.LUT R3, RZ, R3, RZ, 0x33, !PT ;  /* 0x00000003ff037212 */ /* 0x000fe200078e33ff */
[----:B------:R-:W2:Y:S03]  /*14420*/  LDCU.64 UR4, c[0x3][0x60] ;  /* 0x00c00c00ff0477ac */ /* 0x000ea60008000a00 */
[----:B------:R-:W-:-:S05]  /*14430*/  IADD3 R3, PT, PT, R3, R0, RZ ;  /* 0x0000000003037210 */ /* 0x000fca0007ffe0ff */
[----:B01-34-:R-:W-:-:S05]  /*14440*/  IMAD.WIDE R6, R3, 0x8, R16 ;  /* 0x0000000803067825 */ /* 0x01bfca00078e0210 */
        /* <DEDUP_REMOVED lines=11> */
[----:B0-----:R-:W2:Y:S02]  /*14500*/  LD.E.64 R4, desc[UR36][R6.64+-0x10] ;  /* 0xfffff02406047980 */ /* 0x001ea4000c101b00 */
[----:B--2---:R-:W-:-:S07]  /*14510*/  DMUL R4, R4, UR4 ;  /* 0x0000000404047c28 */ /* 0x004fce0008000000 */
[----:B------:R0:W-:Y:S01]  /*14520*/  ST.E.64 desc[UR36][R8.64+-0x10], R4 ;  /* 0xfffff00408007985 */ /* 0x0001e2000c101b24 */
[----:B------:R-:W-:Y:S05]  /*14530*/  BRA `(.L_x_349) ;  /* 0x0000000c00d87947 */ /* 0x000fea0003800000 */
.L_x_348:
[----:B------:R-:W0:Y:S02]  /*14540*/  LDC.64 R4, c[0x3][0x60] ;  /* 0x00c01800ff047b82 */ /* 0x000e240000000a00 */
        /* <DEDUP_REMOVED lines=10> */
.L_x_358:
        /* <DEDUP_REMOVED lines=21> */
.L_x_357:
[----:B------:R-:W-:-:S07]  /*14740*/  IMAD.MOV.U32 R3, RZ, RZ, R47 ;  /* 0x000000ffff037224 */ /* 0x000fce00078e002f */
.L_x_356:
[----:B------:R-:W-:-:S13]  /*14750*/  ISETP.NE.AND P0, PT, R46, RZ, PT ;  /* 0x000000ff2e00720c */ /* 0x000fda0003f05270 */
[----:B------:R-:W-:Y:S05]  /*14760*/  @!P0 BRA `(.L_x_359) ;  /* 0x0000000000788947 */ /* 0x000fea0003800000 */
[----:B------:R-:W-:Y:S02]  /*14770*/  ISETP.GE.U32.AND P0, PT, R51, 0x7, PT ;  /* 0x000000073300780c */ /* 0x000fe40003f06070 */
[----:B------:R-:W-:-:S11]  /*14780*/  ISETP.NE.AND P1, PT, R49, RZ, PT ;  /* 0x000000ff3100720c */ /* 0x000fd60003f25270 */
[----:B------:R-:W-:Y:S05]  /*14790*/  @!P0 BRA `(.L_x_360) ;  /* 0x0000000000288947 */ /* 0x000fea0003800000 */
[C---:B0-----:R-:W-:Y:S01]  /*147a0*/  IMAD.WIDE.U32 R4, R3.reuse, 0x8, R26 ;  /* 0x0000000803047825 */ /* 0x041fe200078e001a */
[----:B------:R-:W-:-:S04]  /*147b0*/  IADD3 R3, PT, PT, R3, 0x8, RZ ;  /* 0x0000000803037810 */ /* 0x000fc80007ffe0ff */
        /* <DEDUP_REMOVED lines=8> */
.L_x_360:
        /* <DEDUP_REMOVED lines=10> */
[----:B----4-:R-:W-:Y:S01]  /*148e0*/  IMAD.WIDE.U32 R4, R3, 0x8, R26 ;  /* 0x0000000803047825 */ /* 0x010fe200078e001a */
[----:B------:R-:W-:-:S04]  /*148f0*/  ISETP.NE.AND P0, PT, R48, 0x1, PT ;  /* 0x000000013000780c */ /* 0x000fc80003f05270 */
[----:B------:R0:W-:Y:S09]  /*14900*/  ST.E.64 desc[UR36][R4.64], RZ ;  /* 0x000000ff04007985 */ /* 0x0001f2000c101b24 */
[----:B------:R-:W-:Y:S05]  /*14910*/  @!P0 BRA `(.L_x_359) ;  /* 0x00000000000c8947 */ /* 0x000fea0003800000 */
[----:B------:R-:W-:Y:S01]  /*14920*/  ISETP.NE.AND P0, PT, R48, 0x2, PT ;  /* 0x000000023000780c */ /* 0x000fe20003f05270 */
[----:B------:R2:W-:-:S12]  /*14930*/  ST.E.64 desc[UR36][R4.64+0x8], RZ ;  /* 0x000008ff04007985 */ /* 0x0005d8000c101b24 */
[----:B------:R2:W-:Y:S02]  /*14940*/  @P0 ST.E.64 desc[UR36][R4.64+0x10], RZ ;  /* 0x000010ff04000985 */ /* 0x0005e4000c101b24 */
.L_x_359:
[----:B------:R-:W-:Y:S01]  /*14950*/  BSSY.RECONVERGENT B0, `(.L_x_361) ;  /* 0x000009b000007945 */ /* 0x000fe20003800200 */
[----:B------:R-:W-:-:S07]  /*14960*/  IMAD.MOV.U32 R3, RZ, RZ, RZ ;  /* 0x000000ffff037224 */ /* 0x000fce00078e00ff */
.L_x_368:
[----:B------:R-:W0:Y:S01]  /*14970*/  LDCU UR4, c[0x0][0x388] ;  /* 0x00007100ff0477ac */ /* 0x000e220008000800 */
[----:B------:R-:W-:Y:S01]  /*14980*/  LOP3.LUT R0, RZ, R3, RZ, 0x33, !PT ;  /* 0x00000003ff007212 */ /* 0x000fe200078e33ff */
[----:B-1-3--:R-:W1:Y:S04]  /*14990*/  LDC R6, c[0x0][0x3b8] ;  /* 0x0000ee00ff067b82 */ /* 0x00ae680000000800 */
[----:B0-2-4-:R-:W-:-:S04]  /*149a0*/  VIADD R5, R0, UR4 ;  /* 0x0000000400057c36 */ /* 0x015fc80008000000 */
[----:B------:R-:W-:-:S06]  /*149b0*/  IMAD.WIDE R4, R5, 0x8, R16 ;  /* 0x0000000805047825 */ /* 0x000fcc00078e0210 */
[----:B------:R-:W5:Y:S01]  /*149c0*/  LD.E.64 R4, desc[UR36][R4.64] ;  /* 0x0000002404047980 */ /* 0x000f62000c101b00 */
[----:B-1----:R-:W-:-:S13]  /*149d0*/  ISETP.GE.AND P0, PT, R6, 0x2, PT ;  /* 0x000000020600780c */ /* 0x002fda0003f06270 */
[----:B------:R-:W-:Y:S05]  /*149e0*/  @!P0 BRA `(.L_x_362) ;  /* 0x00000008002c8947 */ /* 0x000fea0003800000 */
[----:B------:R-:W0:Y:S01]  /*149f0*/  LDC R0, c[0x0][0x3b8] ;  /* 0x0000ee00ff007b82 */ /* 0x000e220000000800 */
[----:B------:R-:W-:Y:S02]  /*14a00*/  VIADD R7, R6, 0xfffffffe ;  /* 0xfffffffe06077836 */ /* 0x000fe40000000000 */
[----:B------:R-:W-:-:S03]  /*14a10*/  IMAD.MOV.U32 R58, RZ, RZ, 0x1 ;  /* 0x00000001ff3a7424 */ /* 0x000fc600078e00ff */
[----:B------:R-:W-:Y:S02]  /*14a20*/  ISETP.GE.U32.AND P1, PT, R7, 0x7, PT ;  /* 0x000000070700780c */ /* 0x000fe40003f26070 */
[----:B0-----:R-:W-:-:S04]  /*14a30*/  IADD3 R51, PT, PT, R0, -0x1, RZ ;  /* 0xffffffff00337810 */ /* 0x001fc80007ffe0ff */
[----:B------:R-:W-:-:S07]  /*14a40*/  LOP3.LUT P0, R56, R51, 0x7, RZ, 0xc0, !PT ;  /* 0x0000000733387812 */ /* 0x000fce000780c0ff */
[----:B------:R-:W-:Y:S06]  /*14a50*/  @!P1 BRA `(.L_x_363) ;  /* 0x0000000400049947 */ /* 0x000fec0003800000 */
[----:B------:R-:W-:Y:S01]  /*14a60*/  VIADD R57, R6, 0xffffffff ;  /* 0xffffffff06397836 */ /* 0x000fe20000000000 */
[----:B------:R-:W-:Y:S01]  /*14a70*/  BSSY.RECONVERGENT B1, `(.L_x_363) ;  /* 0x000003f000017945 */ /* 0x000fe20003800200 */
[----:B------:R-:W-:-:S03]  /*14a80*/  IMAD.MOV.U32 R58, RZ, RZ, 0x1 ;  /* 0x00000001ff3a7424 */ /* 0x000fc600078e00ff */
[----:B------:R-:W-:-:S07]  /*14a90*/  LOP3.LUT R57, R57, 0xfffffff8, RZ, 0xc0, !PT ;  /* 0xfffffff839397812 */ /* 0x000fce00078ec0ff */
.L_x_364:
[----:B------:R-:W0:Y:S01]  /*14aa0*/  LDC.64 R54, c[0x0][0x3b0] ;  /* 0x0000ec00ff367b82 */ /* 0x000e220000000a00 */
[CC--:B------:R-:W-:Y:S02]  /*14ab0*/  ISETP.GE.U32.AND P3, PT, R3.reuse, R58.reuse, PT ;  /* 0x0000003a0300720c */ /* 0x0c0fe40003f66070 */
[----:B------:R-:W-:Y:S02]  /*14ac0*/  ISETP.GT.U32.AND P5, PT, R3, R58, PT ;  /* 0x0000003a0300720c */ /* 0x000fe40003fa4070 */
[C---:B------:R-:W-:Y:S01]  /*14ad0*/  IADD3 R8, PT, PT, R58.reuse, 0x2, RZ ;  /* 0x000000023a087810 */ /* 0x040fe20007ffe0ff */
[----:B------:R-:W-:-:S03]  /*14ae0*/  VIADD R10, R58, 0x3 ;  /* 0x000000033a0a7836 */ /* 0x000fc60000000000 */
[----:B------:R-:W-:-:S05]  /*14af0*/  ISETP.GE.U32.AND P1, PT, R3, R8, PT ;  /* 0x000000080300720c */ /* 0x000fca0003f26070 */
[----:B------:R-:W-:-:S04]  /*14b00*/  @P3 IMAD.IADD R41, R3, 0x1, -R58 ;  /* 0x0000000103293824 */ /* 0x000fc800078e0a3a */
[----:B------:R-:W-:Y:S01]  /*14b10*/  @P3 IMAD.WIDE.U32 R40, R41, 0x8, R26 ;  /* 0x0000000829283825 */ /* 0x000fe200078e001a */
[----:B------:R-:W-:-:S03]  /*14b20*/  @P5 LOP3.LUT R6, RZ, R58, RZ, 0x33, !PT ;  /* 0x0000003aff065212 */ /* 0x000fc600078e33ff */
[----:B0-----:R-:W-:Y:S02]  /*14b30*/  IMAD.WIDE.U32 R54, R58, 0x8, R54 ;  /* 0x000000083a367825 */ /* 0x001fe400078e0036 */
[----:B------:R-:W2:Y:S04]  /*14b40*/  @P3 LD.E.64 R40, desc[UR36][R40.64] ;  /* 0x0000002428283980 */ /* 0x000ea8000c101b00 */
[----:B------:R-:W2:Y:S01]  /*14b50*/  @P3 LDG.E.64 R52, desc[UR36][R54.64] ;  /* 0x0000002436343981 */ /* 0x000ea2000c1e1b00 */
[----:B------:R-:W-:Y:S01]  /*14b60*/  @P5 IMAD.IADD R15, R6, 0x1, R3 ;  /* 0x00000001060f5824 */ /* 0x000fe200078e0203 */
[----:B------:R-:W-:Y:S02]  /*14b70*/  ISETP.GE.U32.AND P2, PT, R3, R10, PT ;  /* 0x0000000a0300720c */ /* 0x000fe40003f46070 */
[----:B------:R-:W3:Y:S01]  /*14b80*/  @P5 LDG.E.64 R20, desc[UR36][R54.64+0x8] ;  /* 0x0000082436145981 */ /* 0x000ee2000c1e1b00 */
[----:B------:R-:W-:-:S04]  /*14b90*/  @P5 IMAD.WIDE.U32 R14, R15, 0x8, R26 ;  /* 0x000000080f0e5825 */ /* 0x000fc800078e001a */
[----:B------:R-:W-:Y:S02]  /*14ba0*/  @P1 IMAD.IADD R7, R3, 0x1, -R8 ;  /* 0x0000000103071824 */ /* 0x000fe400078e0a08 */
        /* <DEDUP_REMOVED lines=8> */
[C---:B------:R-:W-:Y:S01]  /*14c30*/  VIADD R60, R58.reuse, 0x7 ;  /* 0x000000073a3c7836 */ /* 0x040fe20000000000 */
[----:B--2--5:R-:W-:Y:S01]  /*14c40*/  @P3 DFMA R4, -R52, R40, R4 ;  /* 0x000000283404322b */ /* 0x024fe20000000104 */
[C---:B------:R-:W-:Y:S01]  /*14c50*/  IADD3 R40, PT, PT, R58.reuse, 0x4, RZ ;  /* 0x000000043a287810 */ /* 0x040fe20007ffe0ff */
[----:B------:R-:W-:-:S03]  /*14c60*/  VIADD R52, R58, 0x5 ;  /* 0x000000053a347836 */ /* 0x000fc60000000000 */
[C---:B------:R-:W-:Y:S02]  /*14c70*/  ISETP.GE.U32.AND P3, PT, R3.reuse, R40, PT ;  /* 0x000000280300720c */ /* 0x040fe40003f66070 */
[----:B------:R-:W-:Y:S01]  /*14c80*/  ISETP.GE.U32.AND P4, PT, R3, R52, PT ;  /* 0x000000340300720c */ /* 0x000fe20003f86070 */
[----:B---3--:R-:W-:Y:S01]  /*14c90*/  @P5 DFMA R4, -R20, R14, R4 ;  /* 0x0000000e1404522b */ /* 0x008fe20000000104 */
[----:B------:R-:W-:-:S09]  /*14ca0*/  VIADD R20, R58, 0x6 ;  /* 0x000000063a147836 */ /* 0x000fd20000000000 */
[C---:B------:R-:W-:Y:S01]  /*14cb0*/  @P3 IMAD.IADD R41, R3.reuse, 0x1, -R40 ;  /* 0x0000000103293824 */ /* 0x040fe200078e0a28 */
[----:B------:R-:W-:-:S03]  /*14cc0*/  ISETP.GE.U32.AND P5, PT, R3, R20, PT ;  /* 0x000000140300720c */ /* 0x000fc60003fa6070 */
[--C-:B------:R-:W-:Y:S01]  /*14cd0*/  @P3 IMAD.WIDE.U32 R40, R41, 0x8, R26.reuse ;  /* 0x0000000829283825 */ /* 0x100fe200078e001a */
[----:B------:R-:W-:Y:S01]  /*14ce0*/  @P4 IADD3 R15, PT, PT, -R52, R3, RZ ;  /* 0x00000003340f4210 */ /* 0x000fe20007ffe1ff */
[----:B----4-:R-:W-:Y:S01]  /*14cf0*/  @P1 DFMA R4, -R8, R6, R4 ;  /* 0x000000060804122b */ /* 0x010fe20000000104 */
[----:B------:R-:W-:Y:S01]  /*14d00*/  ISETP.GE.U32.AND P1, PT, R3, R60, PT ;  /* 0x0000003c0300720c */ /* 0x000fe20003f26070 */
[----:B------:R-:W2:Y:S04]  /*14d10*/  @P3 LDG.E.64 R6, desc[UR36][R54.64+0x20] ;  /* 0x0000202436063981 */ /* 0x000ea8000c1e1b00 */
[----:B------:R-:W2:Y:S01]  /*14d20*/  @P3 LD.E.64 R8, desc[UR36][R40.64] ;  /* 0x0000002428083980 */ /* 0x000ea2000c101b00 */
[----:B------:R-:W-:Y:S01]  /*14d30*/  @P4 IMAD.WIDE.U32 R14, R15, 0x8, R26 ;  /* 0x000000080f0e4825 */ /* 0x000fe200078e001a */
[----:B------:R-:W-:-:S02]  /*14d40*/  @P2 DFMA R4, -R12, R10, R4 ;  /* 0x0000000a0c04222b */ /* 0x000fc40000000104 */
[----:B------:R-:W3:Y:S01]  /*14d50*/  @P4 LDG.E.64 R10, desc[UR36][R54.64+0x28] ;  /* 0x00002824360a4981 */ /* 0x000ee2000c1e1b00 */
[----:B------:R-:W-:-:S03]  /*14d60*/  @P5 IMAD.IADD R21, R3, 0x1, -R20 ;  /* 0x0000000103155824 */ /* 0x000fc600078e0a14 */
[----:B------:R0:W3:Y:S01]  /*14d70*/  @P4 LD.E.64 R12, desc[UR36][R14.64] ;  /* 0x000000240e0c4980 */ /* 0x0000e2000c101b00 */
[----:B------:R-:W-:Y:S02]  /*14d80*/  @P1 IMAD.IADD R53, R3, 0x1, -R60 ;  /* 0x0000000103351824 */ /* 0x000fe400078e0a3c */
[--C-:B0-----:R-:W-:Y:S02]  /*14d90*/  @P5 IMAD.WIDE.U32 R14, R21, 0x8, R26.reuse ;  /* 0x00000008150e5825 */ /* 0x101fe400078e001a */
[----:B------:R-:W4:Y:S02]  /*14da0*/  @P5 LDG.E.64 R20, desc[UR36][R54.64+0x30] ;  /* 0x0000302436145981 */ /* 0x000f24000c1e1b00 */
[----:B------:R-:W-:Y:S02]  /*14db0*/  @P1 IMAD.WIDE.U32 R40, R53, 0x8, R26 ;  /* 0x0000000835281825 */ /* 0x000fe400078e001a */
[----:B------:R-:W4:Y:S04]  /*14dc0*/  @P5 LD.E.64 R14, desc[UR36][R14.64] ;  /* 0x000000240e0e5980 */ /* 0x000f28000c101b00 */
        /* <DEDUP_REMOVED lines=10> */
.L_x_363:
[----:B------:R-:W-:Y:S04]  /*14e70*/  BSSY.RECONVERGENT B1, `(.L_x_362) ;  /* 0x0000042000017945 */ /* 0x000fe80003800200 */
[----:B------:R-:W-:Y:S05]  /*14e80*/  @!P0 BRA `(.L_x_365) ;  /* 0x0000000400008947 */ /* 0x000fea0003800000 */
[----:B------:R-:W-:Y:S01]  /*14e90*/  VIADD R56, R56, 0xffffffff ;  /* 0xffffffff38387836 */ /* 0x000fe20000000000 */
[----:B------:R-:W-:-:S04]  /*14ea0*/  LOP3.LUT P4, R51, R51, 0x3, RZ, 0xc0, !PT ;  /* 0x0000000333337812 */ /* 0x000fc8000788c0ff */
[----:B------:R-:W-:-:S13]  /*14eb0*/  ISETP.GE.U32.AND P0, PT, R56, 0x3, PT ;  /* 0x000000033800780c */ /* 0x000fda0003f06070 */
[----:B------:R-:W-:Y:S05]  /*14ec0*/  @!P0 BRA `(.L_x_366) ;  /* 0x0000000000788947 */ /* 0x000fea0003800000 */
[----:B------:R-:W0:Y:S01]  /*14ed0*/  LDC.64 R6, c[0x0][0x3b0] ;  /* 0x0000ec00ff067b82 */ /* 0x000e220000000a00 */
[CC--:B------:R-:W-:Y:S01]  /*14ee0*/  ISETP.GE.U32.AND P0, PT, R3.reuse, R58.reuse, PT ;  /* 0x0000003a0300720c */ /* 0x0c0fe20003f06070 */
[C---:B------:R-:W-:Y:S01]  /*14ef0*/  VIADD R14, R58.reuse, 0x3 ;  /* 0x000000033a0e7836 */ /* 0x040fe20000000000 */
[----:B------:R-:W-:Y:S02]  /*14f00*/  ISETP.GT.U32.AND P1, PT, R3, R58, PT ;  /* 0x0000003a0300720c */ /* 0x000fe40003f24070 */
[----:B------:R-:W-:-:S04]  /*14f10*/  IADD3 R10, PT, PT, R58, 0x2, RZ ;  /* 0x000000023a0a7810 */ /* 0x000fc80007ffe0ff */
[----:B------:R-:W-:-:S05]  /*14f20*/  ISETP.GE.U32.AND P2, PT, R3, R10, PT ;  /* 0x0000000a0300720c */ /* 0x000fca0003f46070 */
[----:B------:R-:W-:Y:S02]  /*14f30*/  @P0 IMAD.IADD R41, R3, 0x1, -R58 ;  /* 0x0000000103290824 */ /* 0x000fe400078e0a3a */
[----:B------:R-:W-:Y:S02]  /*14f40*/  @P1 LOP3.LUT R8, RZ, R58, RZ, 0x33, !PT ;  /* 0x0000003aff081212 */ /* 0x000fe400078e33ff */
[----:B------:R-:W-:Y:S01]  /*14f50*/  @P0 IMAD.WIDE.U32 R40, R41, 0x8, R26 ;  /* 0x0000000829280825 */ /* 0x000fe200078e001a */
[----:B------:R-:W-:-:S03]  /*14f60*/  ISETP.GE.U32.AND P3, PT, R3, R14, PT ;  /* 0x0000000e0300720c */ /* 0x000fc60003f66070 */
[----:B------:R-:W-:Y:S02]  /*14f70*/  @P1 IMAD.IADD R9, R8, 0x1, R3 ;  /* 0x0000000108091824 */ /* 0x000fe400078e0203 */
[----:B0-----:R-:W-:Y:S01]  /*14f80*/  IMAD.WIDE.U32 R6, R58, 0x8, R6 ;  /* 0x000000083a067825 */ /* 0x001fe200078e0006 */
[----:B------:R-:W2:Y:S04]  /*14f90*/  @P0 LD.E.64 R40, desc[UR36][R40.64] ;  /* 0x0000002428280980 */ /* 0x000ea8000c101b00 */
[----:B------:R-:W2:Y:S01]  /*14fa0*/  @P0 LDG.E.64 R52, desc[UR36][R6.64] ;  /* 0x0000002406340981 */ /* 0x000ea2000c1e1b00 */
[----:B------:R-:W-:-:S03]  /*14fb0*/  @P1 IMAD.WIDE.U32 R8, R9, 0x8, R26 ;  /* 0x0000000809081825 */ /* 0x000fc600078e001a */
[----:B------:R-:W3:Y:S01]  /*14fc0*/  @P1 LDG.E.64 R20, desc[UR36][R6.64+0x8] ;  /* 0x0000082406141981 */ /* 0x000ee2000c1e1b00 */
[----:B------:R-:W-:-:S03]  /*14fd0*/  @P2 IMAD.IADD R13, R3, 0x1, -R10 ;  /* 0x00000001030d2824 */ /* 0x000fc600078e0a0a */
[----:B------:R-:W3:Y:S01]  /*14fe0*/  @P1 LD.E.64 R8, desc[UR36][R8.64] ;  /* 0x0000002408081980 */ /* 0x000ee2000c101b00 */
[--C-:B------:R-:W-:Y:S01]  /*14ff0*/  @P2 IMAD.WIDE.U32 R12, R13, 0x8, R26.reuse ;  /* 0x000000080d0c2825 */ /* 0x100fe200078e001a */
[----:B------:R-:W-:Y:S02]  /*15000*/  @P3 IADD3 R15, PT, PT, -R14, R3, RZ ;  /* 0x000000030e0f3210 */ /* 0x000fe40007ffe1ff */
[----:B------:R-:W4:Y:S04]  /*15010*/  @P2 LDG.E.64 R10, desc[UR36][R6.64+0x10] ;  /* 0x00001024060a2981 */ /* 0x000f28000c1e1b00 */
[----:B------:R-:W4:Y:S01]  /*15020*/  @P2 LD.E.64 R12, desc[UR36][R12.64] ;  /* 0x000000240c0c2980 */ /* 0x000f22000c101b00 */
[----:B------:R-:W-:-:S03]  /*15030*/  @P3 IMAD.WIDE.U32 R14, R15, 0x8, R26 ;  /* 0x000000080f0e3825 */ /* 0x000fc600078e001a */
[----:B------:R-:W4:Y:S04]  /*15040*/  @P3 LDG.E.64 R54, desc[UR36][R6.64+0x18] ;  /* 0x0000182406363981 */ /* 0x000f28000c1e1b00 */
[----:B------:R-:W4:Y:S01]  /*15050*/  @P3 LD.E.64 R14, desc[UR36][R14.64] ;  /* 0x000000240e0e3980 */ /* 0x000f22000c101b00 */
[----:B------:R-:W-:Y:S01]  /*15060*/  VIADD R58, R58, 0x4 ;  /* 0x000000043a3a7836 */ /* 0x000fe20000000000 */
[----:B--2--5:R-:W-:-:S08]  /*15070*/  @P0 DFMA R4, -R52, R40, R4 ;  /* 0x000000283404022b */ /* 0x024fd00000000104 */
[----:B---3--:R-:W-:-:S08]  /*15080*/  @P1 DFMA R4, -R20, R8, R4 ;  /* 0x000000081404122b */ /* 0x008fd00000000104 */
[----:B----4-:R-:W-:-:S08]  /*15090*/  @P2 DFMA R4, -R10, R12, R4 ;  /* 0x0000000c0a04222b */ /* 0x010fd00000000104 */
[----:B------:R-:W-:-:S11]  /*150a0*/  @P3 DFMA R4, -R54, R14, R4 ;  /* 0x0000000e3604322b */ /* 0x000fd60000000104 */
.L_x_366:
[----:B------:R-:W-:Y:S05]  /*150b0*/  @!P4 BRA `(.L_x_365) ;  /* 0x000000000074c947 */ /* 0x000fea0003800000 */
[----:B------:R-:W-:Y:S02]  /*150c0*/  ISETP.NE.AND P0, PT, R51, 0x1, PT ;  /* 0x000000013300780c */ /* 0x000fe40003f05270 */
[----:B------:R-:W-:-:S11]  /*150d0*/  LOP3.LUT R0, R0, 0x1, RZ, 0xc0, !PT ;  /* 0x0000000100007812 */ /* 0x000fd600078ec0ff */
        /* <DEDUP_REMOVED lines=14> */
[----:B------:R-:W-:Y:S01]  /*151c0*/  VIADD R58, R58, 0x2 ;  /* 0x000000023a3a7836 */ /* 0x000fe20000000000 */
[----:B--2--5:R-:W-:-:S08]  /*151d0*/  @P0 DFMA R4, R8, -R6, R4 ;  /* 0x800000060804022b */ /* 0x024fd00000000004 */
[----:B---3--:R-:W-:-:S11]  /*151e0*/  @P1 DFMA R4, R14, -R12, R4 ;  /* 0x8000000c0e04122b */ /* 0x008fd60000000004 */
.L_x_367:
[----:B------:R-:W-:-:S04]  /*151f0*/  ISETP.GE.U32.AND P0, PT, R3, R58, PT ;  /* 0x0000003a0300720c */ /* 0x000fc80003f06070 */
[----:B------:R-:W-:-:S13]  /*15200*/  ISETP.EQ.U32.OR P0, PT, R0, 0x1, !P0 ;  /* 0x000000010000780c */ /* 0x000fda0004702470 */
[----:B------:R-:W-:Y:S05]  /*15210*/  @P0 BRA `(.L_x_365) ;  /* 0x00000000001c0947 */ /* 0x000fea0003800000 */
[----:B------:R-:W0:Y:S01]  /*15220*/  LDC.64 R8, c[0x0][0x3b0] ;  /* 0x0000ec00ff087b82 */ /* 0x000e220000000a00 */
[----:B------:R-:W-:-:S05]  /*15230*/  IADD3 R7, PT, PT, -R58, R3, RZ ;  /* 0x000000033a077210 */ /* 0x000fca0007ffe1ff */
[----:B------:R-:W-:-:S06]  /*15240*/  IMAD.WIDE.U32 R6, R7, 0x8, R26 ;  /* 0x0000000807067825 */ /* 0x000fcc00078e001a */
[----:B------:R-:W2:Y:S01]  /*15250*/  LD.E.64 R6, desc[UR36][R6.64] ;  /* 0x0000002406067980 */ /* 0x000ea2000c101b00 */
[----:B0-----:R-:W-:-:S06]  /*15260*/  IMAD.WIDE.U32 R58, R58, 0x8, R8 ;  /* 0x000000083a3a7825 */ /* 0x001fcc00078e0008 */
[----:B------:R-:W2:Y:S02]  /*15270*/  LDG.E.64 R58, desc[UR36][R58.64] ;  /* 0x000000243a3a7981 */ /* 0x000ea4000c1e1b00 */
[----:B--2--5:R-:W-:-:S11]  /*15280*/  DFMA R4, -R58, R6, R4 ;  /* 0x000000063a04722b */ /* 0x024fd60000000104 */
.L_x_365:
[----:B------:R-:W-:Y:S05]  /*15290*/  BSYNC.RECONVERGENT B1 ;  /* 0x0000000000017941 */ /* 0x000fea0003800200 */
.L_x_362:
[----:B------:R-:W0:Y:S01]  /*152a0*/  LDCU UR4, c[0x0][0x388] ;  /* 0x00007100ff0477ac */ /* 0x000e220008000800 */
[----:B------:R-:W-:-:S04]  /*152b0*/  IMAD.WIDE.U32 R6, R3, 0x8, R26 ;  /* 0x0000000803067825 */ /* 0x000fc800078e001a */
[----:B------:R-:W-:Y:S01]  /*152c0*/  VIADD R3, R3, 0x1 ;  /* 0x0000000103037836 */ /* 0x000fe20000000000 */
[----:B-----5:R1:W-:Y:S04]  /*152d0*/  ST.E.64 desc[UR36][R6.64], R4 ;  /* 0x0000000406007985 */ /* 0x0203e8000c101b24 */
[----:B0-----:R-:W-:-:S13]  /*152e0*/  ISETP.NE.AND P0, PT, R3, UR4, PT ;  /* 0x0000000403007c0c */ /* 0x001fda000bf05270 */
[----:B-1----:R-:W-:Y:S05]  /*152f0*/  @P0 BRA `(.L_x_368) ;  /* 0xfffffff4009c0947 */ /* 0x002fea000383ffff */
[----:B------:R-:W-:Y:S05]  /*15300*/  BSYNC.RECONVERGENT B0 ;  /* 0x0000000000007941 */ /* 0x000fea0003800200 */
.L_x_361:
[----:B------:R-:W-:Y:S05]  /*15310*/  BRA `(.L_x_349) ;  /* 0x0000000000607947 */ /* 0x000fea0003800000 */
.L_x_355:
[----:B------:R-:W-:Y:S01]  /*15320*/  MOV R0, 0x200 ;  /* 0x0000020000007802 */ /* 0x000fe20000000f00 */
[----:B------:R-:W0:Y:S01]  /*15330*/  LDCU.64 UR4, c[0x4][0x180] ;  /* 0x01003000ff0477ac */ /* 0x000e220008000a00 */
[----:B-1-3--:R-:W-:Y:S02]  /*15340*/  CS2R R6, SRZ ;  /* 0x0000000000067805 */ /* 0x00afe4000001ff00 */
[----:B------:R1:W2:Y:S01]  /*15350*/  LDC.64 R8, c[0x4][R0] ;  /* 0x0100000000087b82 */ /* 0x0002a20000000a00 */
[----:B0-----:R-:W-:Y:S02]  /*15360*/  IMAD.U32 R4, RZ, RZ, UR4 ;  /* 0x00000004ff047e24 */ /* 0x001fe4000f8e00ff */
[----:B-1----:R-:W-:-:S07]  /*15370*/  IMAD.U32 R5, RZ, RZ, UR5 ;  /* 0x00000005ff057e24 */ /* 0x002fce000f8e00ff */
[----:B------:R-:W-:-:S07]  /*15380*/  LEPC R20, `(.L_x_369) ;  /* 0x000000001014794e */ /* 0x000fce0000000000 */
[----:B--2---:R-:W-:Y:S05]  /*15390*/  CALL.ABS.NOINC R8 ;  /* 0x0000000008007343 */ /* 0x004fea0003c00000 */
.L_x_369:
[----:B------:R-:W-:Y:S01]  /*153a0*/  MOV R14, 0x218 ;  /* 0x00000218000e7802 */ /* 0x000fe20000000f00 */
[----:B------:R-:W0:Y:S01]  /*153b0*/  LDCU.64 UR4, c[0x4][0x188] ;  /* 0x01003100ff0477ac */ /* 0x000e220008000a00 */
[----:B------:R-:W-:Y:S02]  /*153c0*/  HFMA2 R8, -RZ, RZ, 0, 6.735324859619140625e-06 ;  /* 0x00000071ff087431 */ /* 0x000fe400000001ff */
[----:B------:R-:W-:Y:S01]  /*153d0*/  IMAD.MOV.U32 R12, RZ, RZ, 0x1 ;  /* 0x00000001ff0c7424 */ /* 0x000fe200078e00ff */
[----:B------:R-:W1:Y:S01]  /*153e0*/  LDCU.64 UR6, c[0x4][0x190] ;  /* 0x01003200ff0677ac */ /* 0x000e620008000a00 */
[----:B------:R-:W2:Y:S01]  /*153f0*/  LDC.64 R14, c[0x4][R14] ;  /* 0x010000000e0e7b82 */ /* 0x000ea20000000a00 */
[----:B------:R-:W-:Y:S01]  /*15400*/  IMAD.MOV.U32 R13, RZ, RZ, RZ ;  /* 0x000000ffff0d7224 */ /* 0x000fe200078e00ff */
[----:B------:R-:W3:Y:S01]  /*15410*/  LDCU.64 UR8, c[0x4][URZ] ;  /* 0x01000000ff0877ac */ /* 0x000ee20008000a00 */
[----:B0-----:R-:W-:Y:S01]  /*15420*/  IMAD.U32 R4, RZ, RZ, UR4 ;  /* 0x00000004ff047e24 */ /* 0x001fe2000f8e00ff */
[----:B------:R-:W-:Y:S01]  /*15430*/  MOV R5, UR5 ;  /* 0x0000000500057c02 */ /* 0x000fe20008000f00 */
[----:B-1----:R-:W-:-:S02]  /*15440*/  IMAD.U32 R6, RZ, RZ, UR6 ;  /* 0x00000006ff067e24 */ /* 0x002fc4000f8e00ff */
[----:B------:R-:W-:Y:S02]  /*15450*/  IMAD.U32 R7, RZ, RZ, UR7 ;  /* 0x00000007ff077e24 */ /* 0x000fe4000f8e00ff */
[----:B---3--:R-:W-:Y:S02]  /*15460*/  IMAD.U32 R10, RZ, RZ, UR8 ;  /* 0x00000008ff0a7e24 */ /* 0x008fe4000f8e00ff */
[----:B------:R-:W-:-:S07]  /*15470*/  IMAD.U32 R11, RZ, RZ, UR9 ;  /* 0x00000009ff0b7e24 */ /* 0x000fce000f8e00ff */
[----:B------:R-:W-:-:S07]  /*15480*/  LEPC R20, `(.L_x_349) ;  /* 0x000000001014794e */ /* 0x000fce0000000000 */
[----:B--2---:R-:W-:Y:S05]  /*15490*/  CALL.ABS.NOINC R14 ;  /* 0x000000000e007343 */ /* 0x004fea0003c00000 */
.L_x_349:
[----:B------:R-:W5:Y:S02]  /*154a0*/  LDC R0, c[0x0][0x388] ;  /* 0x0000e200ff007b82 */ /* 0x000f640000000800 */
[----:B-----5:R-:W-:-:S05]  /*154b0*/  VIADD R3, R0, 0x1 ;  /* 0x0000000100037836 */ /* 0x020fca0000000000 */
[----:B------:R-:W-:-:S13]  /*154c0*/  ISETP.GE.U32.AND P0, PT, R3, 0x3, PT ;  /* 0x000000030300780c */ /* 0x000fda0003f06070 */
[----:B------:R-:W-:Y:S05]  /*154d0*/  @!P0 BRA `(.L_x_370) ;  /* 0x0000000800508947 */ /* 0x000fea0003800000 */
[----:B------:R-:W5:Y:S01]  /*154e0*/  LDC R3, c[0x0][0x388] ;  /* 0x0000e200ff037b82 */ /* 0x000f620000000800 */
[----:B01-34-:R-:W-:Y:S01]  /*154f0*/  IMAD.MOV.U32 R15, RZ, RZ, RZ ;  /* 0x000000ffff0f7224 */ /* 0x01bfe200078e00ff */
[----:B-----5:R-:W-:-:S04]  /*15500*/  LEA.HI R3, R3, R3, RZ, 0x1 ;  /* 0x0000000303037211 */ /* 0x020fc800078f08ff */
[----:B------:R-:W-:-:S04]  /*15510*/  SHF.R.S32.HI R3, RZ, 0x1, R3 ;  /* 0x00000001ff037819 */ /* 0x000fc80000011403 */
[----:B------:R-:W-:-:S13]  /*15520*/  ISETP.GE.U32.AND P0, PT, R3, 0x4, PT ;  /* 0x000000040300780c */ /* 0x000fda0003f06070 */
[----:B------:R-:W-:Y:S05]  /*15530*/  @!P0 BRA `(.L_x_371) ;  /* 0x0000000000cc8947 */ /* 0x000fea0003800000 */
[----:B------:R-:W-:Y:S01]  /*15540*/  BSSY.RECONVERGENT B0, `(.L_x_371) ;  /* 0x0000032000007945 */ /* 0x000fe20003800200 */
[----:B------:R-:W-:-:S07]  /*15550*/  MOV R7, RZ ;  /* 0x000000ff00077202 */ /* 0x000fce0000000f00 */
.L_x_372:
[----:B--2---:R-:W-:Y:S01]  /*15560*/  IMAD.WIDE.U32 R4, R7, 0x8, R26 ;  /* 0x0000000807047825 */ /* 0x004fe200078e001a */
[----:B------:R-:W2:Y:S04]  /*15570*/  LDG.E.64 R10, desc[UR36][R34.64+-0x8] ;  /* 0xfffff824220a7981 */ /* 0x000ea8000c1e1b00 */
[----:B------:R-:W2:Y:S01]  /*15580*/  LD.E.64 R8, desc[UR36][R4.64] ;  /* 0x0000002404087980 */ /* 0x000ea2000c101b00 */
[----:B------:R-:W-:-:S05]  /*15590*/  LOP3.LUT R13, RZ, R7, RZ, 0x33, !PT ;  /* 0x00000007ff0d7212 */ /* 0x000fca00078e33ff */
[----:B------:R-:W-:Y:S01]  /*155a0*/  IMAD.IADD R15, R13, 0x1, R0 ;  /* 0x000000010d0f7824 */ /* 0x000fe200078e0200 */
[----:B--2---:R-:W-:-:S03]  /*155b0*/  DMUL R12, R8, R10 ;  /* 0x0000000a080c7228 */ /* 0x004fc60000000000 */
[----:B------:R-:W-:-:S05]  /*155c0*/  IMAD.WIDE.U32 R8, R15, 0x8, R26 ;  /* 0x000000080f087825 */ /* 0x000fca00078e001a */
[----:B------:R-:W2:Y:S04]  /*155d0*/  LD.E.64 R10, desc[UR36][R8.64] ;  /* 0x00000024080a7980 */ /* 0x000ea8000c101b00 */
[----:B------:R0:W-:Y:S04]  /*155e0*/  ST.E.64 desc[UR36][R8.64], R12 ;  /* 0x0000000c08007985 */ /* 0x0001e8000c101b24 */
[----:B------:R-:W2:Y:S02]  /*155f0*/  LDG.E.64 R14, desc[UR36][R34.64+-0x8] ;  /* 0xfffff824220e7981 */ /* 0x000ea4000c1e1b00 */
[----:B--2---:R-:W-:-:S02]  /*15600*/  DMUL R10, R10, R14 ;  /* 0x0000000e0a0a7228 */ /* 0x004fc40000000000 */
[----:B------:R-:W2:Y:S05]  /*15610*/  LD.E.64 R14, desc[UR36][R4.64+0x8] ;  /* 0x00000824040e7980 */ /* 0x000eaa000c101b00 */
[----:B------:R1:W-:Y:S04]  /*15620*/  ST.E.64 desc[UR36][R4.64], R10 ;  /* 0x0000000a04007985 */ /* 0x0003e8000c101b24 */
[----:B------:R-:W2:Y:S01]  /*15630*/  LDG.E.64 R20, desc[UR36][R34.64+-0x8] ;  /* 0xfffff82422147981 */ /* 0x000ea2000c1e1b00 */
[----:B------:R-:W-:-:S04]  /*15640*/  IMAD.IADD R6, R0, 0x1, -R7 ;  /* 0x0000000100067824 */ /* 0x000fc800078e0a07 */
[----:B------:R-:W-:Y:S01]  /*15650*/  VIADD R51, R6, 0xfffffffe ;  /* 0xfffffffe06337836 */ /* 0x000fe20000000000 */
[----:B--2---:R-:W-:-:S03]  /*15660*/  DMUL R40, R14, R20 ;  /* 0x000000140e287228 */ /* 0x004fc60000000000 */
[----:B------:R-:W-:-:S05]  /*15670*/  IMAD.WIDE.U32 R14, R51, 0x8, R26 ;  /* 0x00000008330e7825 */ /* 0x000fca00078e001a */
[----:B------:R-:W2:Y:S04]  /*15680*/  LD.E.64 R20, desc[UR36][R14.64] ;  /* 0x000000240e147980 */ /* 0x000ea8000c101b00 */
[----:B------:R3:W-:Y:S04]  /*15690*/  ST.E.64 desc[UR36][R14.64], R40 ;  /* 0x000000280e007985 */ /* 0x0007e8000c101b24 */
[----:B0-----:R-:W2:Y:S04]  /*156a0*/  LDG.E.64 R8, desc[UR36][R34.64+-0x8] ;  /* 0xfffff82422087981 */ /* 0x001ea8000c1e1b00 */
[----:B------:R-:W4:Y:S01]  /*156b0*/  LD.E.64 R12, desc[UR36][R4.64+0x10] ;  /* 0x00001024040c7980 */ /* 0x000f22000c101b00 */
[----:B--2---:R-:W-:-:S07]  /*156c0*/  DMUL R8, R20, R8 ;  /* 0x0000000814087228 */ /* 0x004fce0000000000 */
[----:B------:R0:W-:Y:S04]  /*156d0*/  ST.E.64 desc[UR36][R4.64+0x8], R8 ;  /* 0x0000080804007985 */ /* 0x0001e8000c101b24 */
[----:B-1----:R-:W4:Y:S01]  /*156e0*/  LDG.E.64 R10, desc[UR36][R34.64+-0x8] ;  /* 0xfffff824220a7981 */ /* 0x002f22000c1e1b00 */
[----:B------:R-:W-:Y:S01]  /*156f0*/  VIADD R51, R6, 0xfffffffd ;  /* 0xfffffffd06337836 */ /* 0x000fe20000000000 */
[----:B----4-:R-:W-:-:S03]  /*15700*/  DMUL R20, R12, R10 ;  /* 0x0000000a0c147228 */ /* 0x010fc60000000000 */
[----:B------:R-:W-:-:S05]  /*15710*/  IMAD.WIDE.U32 R10, R51, 0x8, R26 ;  /* 0x00000008330a7825 */ /* 0x000fca00078e001a */
[----:B------:R-:W2:Y:S04]  /*15720*/  LD.E.64 R12, desc[UR36][R10.64] ;  /* 0x000000240a0c7980 */ /* 0x000ea8000c101b00 */
[----:B------:R1:W-:Y:S04]  /*15730*/  ST.E.64 desc[UR36][R10.64], R20 ;  /* 0x000000140a007985 */ /* 0x0003e8000c101b24 */
[----:B---3--:R-:W2:Y:S02]  /*15740*/  LDG.E.64 R14, desc[UR36][R34.64+-0x8] ;  /* 0xfffff824220e7981 */ /* 0x008ea4000c1e1b00 */
[----:B--2---:R-:W-:-:S02]  /*15750*/  DMUL R12, R12, R14 ;  /* 0x0000000e0c0c7228 */ /* 0x004fc40000000000 */
[----:B------:R-:W2:Y:S05]  /*15760*/  LD.E.64 R14, desc[UR36][R4.64+0x18] ;  /* 0x00001824040e7980 */ /* 0x000eaa000c101b00 */
[----:B------:R3:W-:Y:S04]  /*15770*/  ST.E.64 desc[UR36][R4.64+0x10], R12 ;  /* 0x0000100c04007985 */ /* 0x0007e8000c101b24 */
[----:B0-----:R-:W2:Y:S01]  /*15780*/  LDG.E.64 R8, desc[UR36][R34.64+-0x8] ;  /* 0xfffff82422087981 */ /* 0x001ea2000c1e1b00 */
[----:B------:R-:W-:Y:S01]  /*15790*/  IADD3 R51, PT, PT, R6, -0x4, RZ ;  /* 0xfffffffc06337810 */ /* 0x000fe20007ffe0ff */
[----:B--2---:R-:W-:-:S04]  /*157a0*/  DMUL R40, R14, R8 ;  /* 0x000000080e287228 */ /* 0x004fc80000000000 */
[----:B------:R-:W-:-:S05]  /*157b0*/  IMAD.WIDE.U32 R8, R51, 0x8, R26 ;  /* 0x0000000833087825 */ /* 0x000fca00078e001a */
[----:B------:R-:W2:Y:S04]  /*157c0*/  LD.E.64 R14, desc[UR36][R8.64] ;  /* 0x00000024080e7980 */ /* 0x000ea8000c101b00 */
[----:B------:R3:W-:Y:S04]  /*157d0*/  ST.E.64 desc[UR36][R8.64], R40 ;  /* 0x0000002808007985 */ /* 0x0007e8000c101b24 */
[----:B-1----:R-:W2:Y:S01]  /*157e0*/  LDG.E.64 R10, desc[UR36][R34.64+-0x8] ;  /* 0xfffff824220a7981 */ /* 0x002ea2000c1e1b00 */
[----:B------:R-:W-:Y:S01]  /*157f0*/  VIMNMX.U32 R6, PT, PT, R3, 0x1, !PT ;  /* 0x0000000103067848 */ /* 0x000fe20007fe0000 */
[----:B------:R-:W-:Y:S01]  /*15800*/  VIADD R7, R7, 0x4 ;  /* 0x0000000407077836 */ /* 0x000fe20000000000 */
[----:B--2---:R-:W-:-:S02]  /*15810*/  DMUL R10, R14, R10 ;  /* 0x0000000a0e0a7228 */ /* 0x004fc40000000000 */
[----:B------:R-:W-:-:S05]  /*15820*/  LOP3.LUT R15, R6, 0xfffffffc, RZ, 0xc0, !PT ;  /* 0xfffffffc060f7812 */ /* 0x000fca00078ec0ff */
[----:B------:R3:W-:Y:S01]  /*15830*/  ST.E.64 desc[UR36][R4.64+0x18], R10 ;  /* 0x0000180a04007985 */ /* 0x0007e2000c101b24 */
[----:B------:R-:W-:-:S13]  /*15840*/  ISETP.NE.AND P0, PT, R7, R15, PT ;  /* 0x0000000f0700720c */ /* 0x000fda0003f05270 */
[----:B---3--:R-:W-:Y:S05]  /*15850*/  @P0 BRA `(.L_x_372) ;  /* 0xfffffffc00400947 */ /* 0x008fea000383ffff */
[----:B------:R-:W-:Y:S05]  /*15860*/  BSYNC.RECONVERGENT B0 ;  /* 0x0000000000007941 */ /* 0x000fea0003800200 */
.L_x_371:
[----:B------:R-:W-:-:S04]  /*15870*/  VIMNMX.U32 R3, PT, PT, R3, 0x1, !PT ;  /* 0x0000000103037848 */ /* 0x000fc80007fe0000 */
[----:B------:R-:W-:-:S04]  /*15880*/  LOP3.LUT R3, R3, 0x3, RZ, 0xc0, !PT ;  /* 0x0000000303037812 */ /* 0x000fc800078ec0ff */
[----:B------:R-:W-:-:S13]  /*15890*/  ISETP.NE.AND P0, PT, R3, RZ, PT ;  /* 0x000000ff0300720c */ /* 0x000fda0003f05270 */
[----:B------:R-:W-:Y:S05]  /*158a0*/  @!P0 BRA `(.L_x_370) ;  /* 0x00000004005c8947 */ /* 0x000fea0003800000 */
        /* <DEDUP_REMOVED lines=9> */
[----:B------:R-:W2:Y:S01]  /*15940*/  LDG.E.64 R12, desc[UR36][R34.64+-0x8] ;  /* 0xfffff824220c7981 */ /* 0x000ea2000c1e1b00 */
[----:B------:R-:W-:Y:S01]  /*15950*/  ISETP.NE.AND P0, PT, R3, 0x1, PT ;  /* 0x000000010300780c */ /* 0x000fe20003f05270 */
[----:B--2---:R-:W-:-:S07]  /*15960*/  DMUL R8, R8, R12 ;  /* 0x0000000c08087228 */ /* 0x004fce0000000000 */
[----:B------:R0:W-:Y:S05]  /*15970*/  ST.E.64 desc[UR36][R4.64], R8 ;  /* 0x0000000804007985 */ /* 0x0001ea000c101b24 */
[----:B------:R-:W-:Y:S05]  /*15980*/  @!P0 BRA `(.L_x_370) ;  /* 0x0000000400248947 */ /* 0x000fea0003800000 */
[----:B0-----:R-:W2:Y:S04]  /*15990*/  LD.E.64 R6, desc[UR36][R4.64+0x8] ;  /* 0x0000082404067980 */ /* 0x001ea8000c101b00 */
[----:B------:R-:W2:Y:S01]  /*159a0*/  LDG.E.64 R8, desc[UR36][R34.64+-0x8] ;  /* 0xfffff82422087981 */ /* 0x000ea2000c1e1b00 */
[----:B------:R-:W-:-:S04]  /*159b0*/  IMAD.IADD R0, R0, 0x1, -R15 ;  /* 0x0000000100007824 */ /* 0x000fc800078e0a0f */
[----:B------:R-:W-:Y:S01]  /*159c0*/  VIADD R13, R0, 0xfffffffe ;  /* 0xfffffffe000d7836 */ /* 0x000fe20000000000 */
        /* <DEDUP_REMOVED lines=11> */
[----:B------:R-:W-:Y:S01]  /*15a80*/  IADD3 R3, PT, PT, R0, -0x3, RZ ;  /* 0xfffffffd00037810 */ /* 0x000fe20007ffe0ff */
[----:B--2---:R-:W-:-:S04]  /*15a90*/  DMUL R10, R6, R8 ;  /* 0x00000008060a7228 */ /* 0x004fc80000000000 */
[----:B------:R-:W-:-:S05]  /*15aa0*/  IMAD.WIDE.U32 R6, R3, 0x8, R26 ;  /* 0x0000000803067825 */ /* 0x000fca00078e001a */
[----:B------:R-:W2:Y:S04]  /*15ab0*/  LD.E.64 R8, desc[UR36][R6.64] ;  /* 0x0000002406087980 */ /* 0x000ea8000c101b00 */
[----:B------:R0:W-:Y:S04]  /*15ac0*/  ST.E.64 desc[UR36][R6.64], R10 ;  /* 0x0000000a06007985 */ /* 0x0001e8000c101b24 */
[----:B------:R-:W2:Y:S02]  /*15ad0*/  LDG.E.64 R12, desc[UR36][R34.64+-0x8] ;  /* 0xfffff824220c7981 */ /* 0x000ea4000c1e1b00 */
[----:B--2---:R-:W-:-:S07]  /*15ae0*/  DMUL R8, R8, R12 ;  /* 0x0000000c08087228 */ /* 0x004fce0000000000 */
[----:B------:R0:W-:Y:S01]  /*15af0*/  ST.E.64 desc[UR36][R4.64+0x10], R8 ;  /* 0x0000100804007985 */ /* 0x0001e2000c101b24 */
[----:B------:R-:W-:Y:S05]  /*15b00*/  BRA `(.L_x_370) ;  /* 0x0000000000c47947 */ /* 0x000fea0003800000 */
.L_x_323:
[----:B------:R-:W-:Y:S01]  /*15b10*/  MOV R0, 0x200 ;  /* 0x0000020000007802 */ /* 0x000fe20000000f00 */
[----:B------:R-:W5:Y:S01]  /*15b20*/  LDCU.64 UR4, c[0x4][0x1a0] ;  /* 0x01003400ff0477ac */ /* 0x000f620008000a00 */
[----:B01234-:R-:W-:Y:S02]  /*15b30*/  CS2R R6, SRZ ;  /* 0x0000000000067805 */ /* 0x01ffe4000001ff00 */
[----:B------:R0:W1:Y:S01]  /*15b40*/  LDC.64 R8, c[0x4][R0] ;  /* 0x0100000000087b82 */ /* 0x0000620000000a00 */
[----:B-----5:R-:W-:Y:S02]  /*15b50*/  IMAD.U32 R4, RZ, RZ, UR4 ;  /* 0x00000004ff047e24 */ /* 0x020fe4000f8e00ff */
[----:B0-----:R-:W-:-:S07]  /*15b60*/  IMAD.U32 R5, RZ, RZ, UR5 ;  /* 0x00000005ff057e24 */ /* 0x001fce000f8e00ff */
[----:B------:R-:W-:-:S07]  /*15b70*/  LEPC R20, `(.L_x_373) ;  /* 0x000000001014794e */ /* 0x000fce0000000000 */
[----:B-1----:R-:W-:Y:S05]  /*15b80*/  CALL.ABS.NOINC R8 ;  /* 0x0000000008007343 */ /* 0x002fea0003c00000 */
.L_x_373:
[----:B------:R-:W-:Y:S01]  /*15b90*/  MOV R14, 0x218 ;  /* 0x00000218000e7802 */ /* 0x000fe20000000f00 */
[----:B------:R-:W0:Y:S01]  /*15ba0*/  LDCU.64 UR4, c[0x4][0x188] ;  /* 0x01003100ff0477ac */ /* 0x000e220008000a00 */
[----:B------:R-:W-:Y:S02]  /*15bb0*/  HFMA2 R12, -RZ, RZ, 0, 5.9604644775390625e-08 ;  /* 0x00000001ff0c7431 */ /* 0x000fe400000001ff */
[----:B------:R-:W-:Y:S01]  /*15bc0*/  IMAD.MOV.U32 R8, RZ, RZ, 0xaa ;  /* 0x000000aaff087424 */ /* 0x000fe200078e00ff */
[----:B------:R-:W1:Y:S01]  /*15bd0*/  LDCU.64 UR6, c[0x4][0x190] ;  /* 0x01003200ff0677ac */ /* 0x000e620008000a00 */
[----:B------:R-:W2:Y:S01]  /*15be0*/  LDC.64 R14, c[0x4][R14] ;  /* 0x010000000e0e7b82 */ /* 0x000ea20000000a00 */
[----:B------:R-:W-:Y:S01]  /*15bf0*/  IMAD.MOV.U32 R13, RZ, RZ, RZ ;  /* 0x000000ffff0d7224 */ /* 0x000fe200078e00ff */
[----:B------:R-:W3:Y:S01]  /*15c00*/  LDCU.64 UR8, c[0x4][0x8] ;  /* 0x01000100ff0877ac */ /* 0x000ee20008000a00 */
[----:B0-----:R-:W-:Y:S02]  /*15c10*/  IMAD.U32 R4, RZ, RZ, UR4 ;  /* 0x00000004ff047e24 */ /* 0x001fe4000f8e00ff */
[----:B------:R-:W-:Y:S01]  /*15c20*/  IMAD.U32 R5, RZ, RZ, UR5 ;  /* 0x00000005ff057e24 */ /* 0x000fe2000f8e00ff */
[----:B-1----:R-:W-:Y:S01]  /*15c30*/  MOV R6, UR6 ;  /* 0x0000000600067c02 */ /* 0x002fe20008000f00 */
[----:B------:R-:W-:-:S02]  /*15c40*/  IMAD.U32 R7, RZ, RZ, UR7 ;  /* 0x00000007ff077e24 */ /* 0x000fc4000f8e00ff */
[----:B---3--:R-:W-:Y:S02]  /*15c50*/  IMAD.U32 R10, RZ, RZ, UR8 ;  /* 0x00000008ff0a7e24 */ /* 0x008fe4000f8e00ff */
[----:B------:R-:W-:-:S07]  /*15c60*/  IMAD.U32 R11, RZ, RZ, UR9 ;  /* 0x00000009ff0b7e24 */ /* 0x000fce000f8e00ff */
[----:B------:R-:W-:-:S07]  /*15c70*/  LEPC R20, `(.L_x_374) ;  /* 0x000000001014794e */ /* 0x000fce0000000000 */
[----:B--2---:R-:W-:Y:S05]  /*15c80*/  CALL.ABS.NOINC R14 ;  /* 0x000000000e007343 */ /* 0x004fea0003c00000 */
.L_x_374:
[----:B------:R-:W-:Y:S05]  /*15c90*/  BRA `(.L_x_370) ;  /* 0x0000000000607947 */ /* 0x000fea0003800000 */
.L_x_322:
        /* <DEDUP_REMOVED lines=8> */
.L_x_375:
[----:B------:R-:W-:Y:S01]  /*15d20*/  MOV R14, 0x218 ;  /* 0x00000218000e7802 */ /* 0x000fe20000000f00 */
[----:B------:R-:W0:Y:S01]  /*15d30*/  LDCU.64 UR4, c[0x4][0x188] ;  /* 0x01003100ff0477ac */ /* 0x000e220008000a00 */
[----:B------:R-:W-:Y:S02]  /*15d40*/  HFMA2 R8, -RZ, RZ, 0, 1.037120819091796875e-05 ;  /* 0x000000aeff087431 */ /* 0x000fe400000001ff */
        /* <DEDUP_REMOVED lines=13> */
.L_x_370:
[----:B0-2---:R-:W0:Y:S02]  /*15e20*/  LDC.64 R4, c[0x3][0x60] ;  /* 0x00c01800ff047b82 */ /* 0x005e240000000a00 */
[----:B0-----:R-:W-:-:S14]  /*15e30*/  DSETP.NEU.AND P0, PT, R4, 1, PT ;  /* 0x3ff000000400742a */ /* 0x001fdc0003f0d000 */
[----:B------:R-:W-:Y:S05]  /*15e40*/  @P0 BRA `(.L_x_376) ;  /* 0x0000000800640947 */ /* 0x000fea0003800000 */
[----:B------:R-:W0:Y:S02]  /*15e50*/  LDCU UR4, c[0x0][0x388] ;  /* 0x00007100ff0477ac */ /* 0x000e240008000800 */
[----:B0-----:R-:W-:-:S09]  /*15e60*/  UISETP.GE.AND UP0, UPT, UR4, 0x1, UPT ;  /* 0x000000010400788c */ /* 0x001fd2000bf06270 */
[----:B------:R-:W-:Y:S05]  /*15e70*/  BRA.U !UP0, `(.L_x_377) ;  /* 0x0000001508507547 */ /* 0x000fea000b800000 */
[----:B------:R-:W-:Y:S01]  /*15e80*/  BSSY.RECONVERGENT B0, `(.L_x_378) ;  /* 0x0000094000007945 */ /* 0x000fe20003800200 */
[----:B------:R-:W-:-:S07]  /*15e90*/  IMAD.MOV.U32 R3, RZ, RZ, RZ ;  /* 0x000000ffff037224 */ /* 0x000fce00078e00ff */
.L_x_386:
[----:B01-34-:R-:W0:Y:S01]  /*15ea0*/  LDC.64 R14, c[0x0][0x390] ;  /* 0x0000e400ff0e7b82 */ /* 0x01be220000000a00 */
[C---:B--2---:R-:W-:Y:S01]  /*15eb0*/  IMAD.WIDE.U32 R6, R3.reuse, 0x8, R26 ;  /* 0x0000000803067825 */ /* 0x044fe200078e001a */
[----:B------:R-:W1:Y:S04]  /*15ec0*/  LDCU UR4, c[0x0][0x398] ;  /* 0x00007300ff0477ac */ /* 0x000e680008000800 */
[----:B------:R-:W2:Y:S04]  /*15ed0*/  LD.E.64 R8, desc[UR36][R6.64] ;  /* 0x0000002406087980 */ /* 0x000ea8000c101b00 */
[----:B0-----:R-:W2:Y:S02]  /*15ee0*/  LDG.E.64 R4, desc[UR36][R14.64] ;  /* 0x000000240e047981 */ /* 0x001ea4000c1e1b00 */
[----:B--2---:R-:W-:Y:S01]  /*15ef0*/  DMUL R4, R4, R8 ;  /* 0x0000000804047228 */ /* 0x004fe20000000000 */
[----:B------:R-:W-:-:S06]  /*15f00*/  IMAD.WIDE.U32 R8, R3, 0x8, R22 ;  /* 0x0000000803087825 */ /* 0x000fcc00078e0016 */
[----:B------:R0:W-:Y:S04]  /*15f10*/  ST.E.64 desc[UR36][R8.64], R4 ;  /* 0x0000000408007985 */ /* 0x0001e8000c101b24 */
[----:B------:R-:W2:Y:S04]  /*15f20*/  LDG.E.64 R10, desc[UR36][R14.64] ;  /* 0x000000240e0a7981 */ /* 0x000ea8000c1e1b00 */
[----:B------:R-:W2:Y:S01]  /*15f30*/  LD.E.64 R12, desc[UR36][R6.64+0x8] ;  /* 0x00000824060c7980 */ /* 0x000ea2000c101b00 */
[----:B-1----:R-:W-:Y:S01]  /*15f40*/  UISETP.GE.AND UP0, UPT, UR4, 0x2, UPT ;  /* 0x000000020400788c */ /* 0x002fe2000bf06270 */
[----:B--2---:R-:W-:-:S07]  /*15f50*/  DMUL R10, R10, R12 ;  /* 0x0000000c0a0a7228 */ /* 0x004fce0000000000 */
[----:B------:R0:W-:Y:S01]  /*15f60*/  ST.E.64 desc[UR36][R8.64+0x8], R10 ;  /* 0x0000080a08007985 */ /* 0x0001e2000c101b24 */
[----:B------:R-:W-:Y:S05]  /*15f70*/  BRA.U !UP0, `(.L_x_379) ;  /* 0x0000000908007547 */ /* 0x000fea000b800000 */
[----:B------:R-:W-:Y:S01]  /*15f80*/  UIADD3 UR4, UPT, UPT, UR4, -0x2, URZ ;  /* 0xfffffffe04047890 */ /* 0x000fe2000fffe0ff */
[----:B------:R-:W-:Y:S01]  /*15f90*/  IMAD.MOV.U32 R6, RZ, RZ, R10 ;  /* 0x000000ffff067224 */ /* 0x000fe200078e000a */
[----:B------:R-:W-:Y:S01]  /*15fa0*/  MOV R7, R11 ;  /* 0x0000000b00077202 */ /* 0x000fe20000000f00 */
[----:B------:R-:W-:Y:S01]  /*15fb0*/  VIADD R0, R3, 0x1 ;  /* 0x0000000103007836 */ /* 0x000fe20000000000 */
[----:B------:R-:W-:Y:S01]  /*15fc0*/  UISETP.GE.U32.AND UP0, UPT, UR4, 0x3, UPT ;  /* 0x000000030400788c */ /* 0x000fe2000bf06070 */
[----:B------:R-:W-:-:S08]  /*15fd0*/  IMAD.MOV.U32 R54, RZ, RZ, 0x1 ;  /* 0x00000001ff367424 */ /* 0x000fd000078e00ff */
[----:B------:R-:W-:Y:S05]  /*15fe0*/  BRA.U !UP0, `(.L_x_380) ;  /* 0x0000000108f07547 */ /* 0x000fea000b800000 */
[----:B------:R-:W-:Y:S01]  /*15ff0*/  BSSY.RECONVERGENT B1, `(.L_x_380) ;  /* 0x000003b000017945 */ /* 0x000fe20003800200 */
[----:B------:R-:W-:-:S07]  /*16000*/  IMAD.MOV.U32 R54, RZ, RZ, 0x1 ;  /* 0x00000001ff367424 */ /* 0x000fce00078e00ff */
.L_x_381:
[----:B0-----:R-:W0:Y:S01]  /*16010*/  LDC.64 R10, c[0x0][0x390] ;  /* 0x0000e400ff0a7b82 */ /* 0x001e220000000a00 */
[C---:B------:R-:W-:Y:S01]  /*16020*/  ISETP.GE.U32.AND P2, PT, R3.reuse, R54, PT ;  /* 0x000000360300720c */ /* 0x040fe20003f46070 */
[----:B------:R-:W-:-:S04]  /*16030*/  IMAD.IADD R15, R3, 0x1, -R54 ;  /* 0x00000001030f7824 */ /* 0x000fc800078e0a36 */
[----:B------:R-:W-:-:S08]  /*16040*/  IMAD.WIDE.U32 R14, R15, 0x8, R26 ;  /* 0x000000080f0e7825 */ /* 0x000fd000078e001a */
[----:B--2---:R-:W2:Y:S01]  /*16050*/  @P2 LD.E.64 R12, desc[UR36][R14.64] ;  /* 0x000000240e0c2980 */ /* 0x004ea2000c101b00 */
[----:B0-----:R-:W-:-:S05]  /*16060*/  IMAD.WIDE.U32 R10, R54, 0x8, R10 ;  /* 0x00000008360a7825 */ /* 0x001fca00078e000a */
[----:B------:R-:W2:Y:S01]  /*16070*/  @P2 LDG.E.64 R20, desc[UR36][R10.64] ;  /* 0x000000240a142981 */ /* 0x000ea2000c1e1b00 */
[----:B------:R-:W-:-:S13]  /*16080*/  ISETP.GE.U32.AND P0, PT, R0, R54, PT ;  /* 0x000000360000720c */ /* 0x000fda0003f06070 */
[----:B------:R-:W-:-:S05]  /*16090*/  @P0 IADD3 R53, PT, PT, R0, -R54, RZ ;  /* 0x8000003600350210 */ /* 0x000fca0007ffe0ff */
[----:B------:R-:W-:Y:S01]  /*160a0*/  @P0 IMAD.WIDE.U32 R52, R53, 0x8, R26 ;  /* 0x0000000835340825 */ /* 0x000fe200078e001a */
[----:B--2---:R-:W-:-:S07]  /*160b0*/  @P2 DFMA R4, R20, R12, R4 ;  /* 0x0000000c1404222b */ /* 0x004fce0000000004 */
[----:B------:R0:W-:Y:S04]  /*160c0*/  @P2 ST.E.64 desc[UR36][R8.64], R4 ;  /* 0x0000000408002985 */ /* 0x0001e8000c101b24 */
[----:B------:R-:W2:Y:S04]  /*160d0*/  @P0 LD.E.64 R12, desc[UR36][R52.64] ;  /* 0x00000024340c0980 */ /* 0x000ea8000c101b00 */
[----:B------:R-:W2:Y:S01]  /*160e0*/  @P0 LDG.E.64 R20, desc[UR36][R10.64] ;  /* 0x000000240a140981 */ /* 0x000ea2000c1e1b00 */
[-C--:B------:R-:W-:Y:S02]  /*160f0*/  LOP3.LUT R40, RZ, R54.reuse, RZ, 0x33, !PT ;  /* 0x00000036ff287212 */ /* 0x080fe400078e33ff */
[----:B------:R-:W-:-:S03]  /*16100*/  ISETP.GT.U32.AND P1, PT, R3, R54, PT ;  /* 0x000000360300720c */ /* 0x000fc60003f24070 */
[----:B------:R-:W-:Y:S01]  /*16110*/  IMAD.IADD R41, R40, 0x1, R3 ;  /* 0x0000000128297824 */ /* 0x000fe200078e0203 */
[----:B--2---:R-:W-:-:S03]  /*16120*/  @P0 DFMA R6, R20, R12, R6 ;  /* 0x0000000c1406022b */ /* 0x004fc60000000006 */
[----:B------:R-:W-:-:S04]  /*16130*/  IMAD.WIDE.U32 R12, R41, 0x8, R26 ;  /* 0x00000008290c7825 */ /* 0x000fc800078e001a */
[----:B------:R1:W-:Y:S04]  /*16140*/  @P0 ST.E.64 desc[UR36][R8.64+0x8], R6 ;  /* 0x0000080608000985 */ /* 0x0003e8000c101b24 */
[----:B------:R-:W0:Y:S04]  /*16150*/  @P1 LDG.E.64 R20, desc[UR36][R10.64+0x8] ;  /* 0x000008240a141981 */ /* 0x000e28000c1e1b00 */
[----:B------:R-:W0:Y:S01]  /*16160*/  @P1 LD.E.64 R40, desc[UR36][R12.64] ;  /* 0x000000240c281980 */ /* 0x000e22000c101b00 */
[----:B------:R-:W-:Y:S01]  /*16170*/  VIADD R56, R54, 0x2 ;  /* 0x0000000236387836 */ /* 0x000fe20000000000 */
[----:B0-----:R-:W-:-:S07]  /*16180*/  @P1 DFMA R4, R20, R40, R4 ;  /* 0x000000281404122b */ /* 0x001fce0000000004 */
[----:B------:R0:W-:Y:S04]  /*16190*/  @P1 ST.E.64 desc[UR36][R8.64], R4 ;  /* 0x0000000408001985 */ /* 0x0001e8000c101b24 */
[----:B------:R-:W1:Y:S04]  /*161a0*/  @P2 LD.E.64 R14, desc[UR36][R14.64] ;  /* 0x000000240e0e2980 */ /* 0x000e68000c101b00 */
[----:B------:R-:W1:Y:S01]  /*161b0*/  @P2 LDG.E.64 R20, desc[UR36][R10.64+0x8] ;  /* 0x000008240a142981 */ /* 0x000e62000c1e1b00 */
[C---:B------:R-:W-:Y:S01]  /*161c0*/  ISETP.GE.U32.AND P0, PT, R3.reuse, R56, PT ;  /* 0x000000380300720c */ /* 0x040fe20003f06070 */
[----:B------:R-:W-:Y:S01]  /*161d0*/  IMAD.IADD R41, R3, 0x1, -R56 ;  /* 0x0000000103297824 */ /* 0x000fe200078e0a38 */
[----:B-1----:R-:W-:-:S03]  /*161e0*/  @P2 DFMA R6, R20, R14, R6 ;  /* 0x0000000e1406222b */ /* 0x002fc60000000006 */
[----:B------:R-:W-:-:S04]  /*161f0*/  IMAD.WIDE.U32 R20, R41, 0x8, R26 ;  /* 0x0000000829147825 */ /* 0x000fc800078e001a */
[----:B------:R1:W-:Y:S04]  /*16200*/  @P2 ST.E.64 desc[UR36][R8.64+0x8], R6 ;  /* 0x0000080608002985 */ /* 0x0003e8000c101b24 */
[----:B------:R-:W0:Y:S04]  /*16210*/  @P0 LDG.E.64 R40, desc[UR36][R10.64+0x10] ;  /* 0x000010240a280981 */ /* 0x000e28000c1e1b00 */
[----:B------:R-:W0:Y:S01]  /*16220*/  @P0 LD.E.64 R52, desc[UR36][R20.64] ;  /* 0x0000002414340980 */ /* 0x000e22000c101b00 */
[----:B------:R-:W-:Y:S01]  /*16230*/  ISETP.GT.U32.AND P1, PT, R56, R0, PT ;  /* 0x000000003800720c */ /* 0x000fe20003f24070 */
[----:B------:R-:W-:Y:S01]  /*16240*/  VIADD R51, R54, 0x3 ;  /* 0x0000000336337836 */ /* 0x000fe20000000000 */
[----:B0-----:R-:W-:-:S07]  /*16250*/  @P0 DFMA R4, R40, R52, R4 ;  /* 0x000000342804022b */ /* 0x001fce0000000004 */
[----:B------:R0:W-:Y:S04]  /*16260*/  @P0 ST.E.64 desc[UR36][R8.64], R4 ;  /* 0x0000000408000985 */ /* 0x0001e8000c101b24 */
[----:B------:R-:W1:Y:S04]  /*16270*/  @!P1 LD.E.64 R12, desc[UR36][R12.64] ;  /* 0x000000240c0c9980 */ /* 0x000e68000c101b00 */
[----:B------:R-:W1:Y:S01]  /*16280*/  @!P1 LDG.E.64 R14, desc[UR36][R10.64+0x10] ;  /* 0x000010240a0e9981 */ /* 0x000e62000c1e1b00 */
[----:B------:R-:W-:-:S13]  /*16290*/  ISETP.GE.U32.AND P0, PT, R3, R51, PT ;  /* 0x000000330300720c */ /* 0x000fda0003f06070 */
[----:B------:R-:W-:Y:S01]  /*162a0*/  @P0 IADD3 R41, PT, PT, -R51, R3, RZ ;  /* 0x0000000333290210 */ /* 0x000fe20007ffe1ff */
[----:B-1----:R-:W-:-:S04]  /*162b0*/  @!P1 DFMA R6, R14, R12, R6 ;  /* 0x0000000c0e06922b */ /* 0x002fc80000000006 */
[----:B------:R-:W-:-:S03]  /*162c0*/  @P0 IMAD.WIDE.U32 R14, R41, 0x8, R26 ;  /* 0x00000008290e0825 */ /* 0x000fc600078e001a */
[----:B------:R1:W-:Y:S04]  /*162d0*/  @!P1 ST.E.64 desc[UR36][R8.64+0x8], R6 ;  /* 0x0000080608009985 */ /* 0x0003e8000c101b24 */
[----:B------:R-:W0:Y:S04]  /*162e0*/  @P0 LD.E.64 R14, desc[UR36][R14.64] ;  /* 0x000000240e0e0980 */ /* 0x000e28000c101b00 */
[----:B------:R-:W0:Y:S01]  /*162f0*/  @P0 LDG.E.64 R40, desc[UR36][R10.64+0x18] ;  /* 0x000018240a280981 */ /* 0x000e22000c1e1b00 */
[----:B------:R-:W-:Y:S01]  /*16300*/  ISETP.GT.U32.AND P1, PT, R51, R0, PT ;  /* 0x000000003300720c */ /* 0x000fe20003f24070 */
[----:B0-----:R-:W-:-:S07]  /*16310*/  @P0 DFMA R4, R40, R14, R4 ;  /* 0x0000000e2804022b */ /* 0x001fce0000000004 */
[----:B------:R2:W-:Y:S05]  /*16320*/  @P0 ST.E.64 desc[UR36][R8.64], R4 ;  /* 0x0000000408000985 */ /* 0x0005ea000c101b24 */
[----:B------:R-:W1:Y:S04]  /*16330*/  @!P1 LDG.E.64 R12, desc[UR36][R10.64+0x18] ;  /* 0x000018240a0c9981 */ /* 0x000e68000c1e1b00 */
[----:B------:R-:W1:Y:S01]  /*16340*/  @!P1 LD.E.64 R20, desc[UR36][R20.64] ;  /* 0x0000002414149980 */ /* 0x000e62000c101b00 */
[----:B------:R-:W-:Y:S01]  /*16350*/  ISETP.NE.AND P0, PT, R51, R44, PT ;  /* 0x0000002c3300720c */ /* 0x000fe20003f05270 */
[----:B------:R-:W-:Y:S01]  /*16360*/  VIADD R54, R54, 0x4 ;  /* 0x0000000436367836 */ /* 0x000fe20000000000 */
[----:B-1----:R-:W-:-:S07]  /*16370*/  @!P1 DFMA R6, R12, R20, R6 ;  /* 0x000000140c06922b */ /* 0x002fce0000000006 */
[----:B------:R2:W-:Y:S04]  /*16380*/  @!P1 ST.E.64 desc[UR36][R8.64+0x8], R6 ;  /* 0x0000080608009985 */ /* 0x0005e8000c101b24 */
[----:B------:R-:W-:Y:S05]  /*16390*/  @P0 BRA `(.L_x_381) ;  /* 0xfffffffc001c0947 */ /* 0x000fea000383ffff */
[----:B------:R-:W-:Y:S05]  /*163a0*/  BSYNC.RECONVERGENT B1 ;  /* 0x0000000000017941 */ /* 0x000fea0003800200 */
.L_x_380:
[----:B------:R-:W1:Y:S01]  /*163b0*/  LDCU UR4, c[0x0][0x398] ;  /* 0x00007300ff0477ac */ /* 0x000e620008000800 */
[----:B------:R-:W-:Y:S01]  /*163c0*/  BSSY.RECONVERGENT B1, `(.L_x_379) ;  /* 0x000003b000017945 */ /* 0x000fe20003800200 */
[----:B-1----:R-:W-:-:S04]  /*163d0*/  UIADD3 UR5, UPT, UPT, UR4, -0x1, URZ ;  /* 0xffffffff04057890 */ /* 0x002fc8000fffe0ff */
[----:B------:R-:W-:-:S09]  /*163e0*/  ULOP3.LUT UP0, URZ, UR5, 0x3, URZ, 0xc0, !UPT ;  /* 0x0000000305ff7892 */ /* 0x000fd2000f80c0ff */
[----:B------:R-:W-:Y:S05]  /*163f0*/  BRA.U !UP0, `(.L_x_382) ;  /* 0x0000000108dc7547 */ /* 0x000fea000b800000 */
[----:B------:R-:W-:Y:S02]  /*16400*/  ULOP3.LUT UR5, UR5, 0x3, URZ, 0xc0, !UPT ;  /* 0x0000000305057892 */ /* 0x000fe4000f8ec0ff */
[----:B------:R-:W-:Y:S02]  /*16410*/  ULOP3.LUT UR4, UR4, 0x1, URZ, 0xc0, !UPT ;  /* 0x0000000104047892 */ /* 0x000fe4000f8ec0ff */
[----:B------:R-:W-:Y:S02]  /*16420*/  UISETP.NE.AND UP1, UPT, UR5, 0x1, UPT ;  /* 0x000000010500788c */ /* 0x000fe4000bf25270 */
[----:B------:R-:W-:-:S07]  /*16430*/  UISETP.NE.U32.AND UP0, UPT, UR4, 0x1, UPT ;  /* 0x000000010400788c */ /* 0x000fce000bf05070 */
[----:B------:R-:W-:Y:S05]  /*16440*/  BRA.U !UP1, `(.L_x_383) ;  /* 0x0000000109747547 */ /* 0x000fea000b800000 */
[----:B------:R-:W1:Y:S01]  /*16450*/  LDC.64 R12, c[0x0][0x390] ;  /* 0x0000e400ff0c7b82 */ /* 0x000e620000000a00 */
[C---:B------:R-:W-:Y:S01]  /*16460*/  ISETP.GE.U32.AND P2, PT, R3.reuse, R54, PT ;  /* 0x000000360300720c */ /* 0x040fe20003f46070 */
[----:B0-----:R-:W-:-:S04]  /*16470*/  IMAD.IADD R11, R3, 0x1, -R54 ;  /* 0x00000001030b7824 */ /* 0x001fc800078e0a36 */
[----:B------:R-:W-:-:S08]  /*16480*/  IMAD.WIDE.U32 R10, R11, 0x8, R26 ;  /* 0x000000080b0a7825 */ /* 0x000fd000078e001a */
[----:B------:R-:W2:Y:S01]  /*16490*/  @P2 LD.E.64 R14, desc[UR36][R10.64] ;  /* 0x000000240a0e2980 */ /* 0x000ea2000c101b00 */
[----:B-1----:R-:W-:-:S05]  /*164a0*/  IMAD.WIDE.U32 R12, R54, 0x8, R12 ;  /* 0x00000008360c7825 */ /* 0x002fca00078e000c */
[----:B------:R-:W2:Y:S01]  /*164b0*/  @P2 LDG.E.64 R20, desc[UR36][R12.64] ;  /* 0x000000240c142981 */ /* 0x000ea2000c1e1b00 */
[----:B------:R-:W-:-:S13]  /*164c0*/  ISETP.GE.U32.AND P0, PT, R0, R54, PT ;  /* 0x000000360000720c */ /* 0x000fda0003f06070 */
[----:B------:R-:W-:-:S04]  /*164d0*/  @P0 IMAD.IADD R41, R0, 0x1, -R54 ;  /* 0x0000000100290824 */ /* 0x000fc800078e0a36 */
[----:B------:R-:W-:Y:S01]  /*164e0*/  @P0 IMAD.WIDE.U32 R40, R41, 0x8, R26 ;  /* 0x0000000829280825 */ /* 0x000fe200078e001a */
[----:B--2---:R-:W-:-:S07]  /*164f0*/  @P2 DFMA R4, R20, R14, R4 ;  /* 0x0000000e1404222b */ /* 0x004fce0000000004 */
[----:B------:R0:W-:Y:S04]  /*16500*/  @P2 ST.E.64 desc[UR36][R8.64], R4 ;  /* 0x0000000408002985 */ /* 0x0001e8000c101b24 */
[----:B------:R-:W2:Y:S04]  /*16510*/  @P0 LD.E.64 R14, desc[UR36][R40.64] ;  /* 0x00000024280e0980 */ /* 0x000ea8000c101b00 */
[----:B------:R-:W2:Y:S01]  /*16520*/  @P0 LDG.E.64 R20, desc[UR36][R12.64] ;  /* 0x000000240c140981 */ /* 0x000ea2000c1e1b00 */
[----:B------:R-:W-:-:S13]  /*16530*/  ISETP.GT.U32.AND P1, PT, R3, R54, PT ;  /* 0x000000360300720c */ /* 0x000fda0003f24070 */
[----:B------:R-:W-:-:S05]  /*16540*/  @P1 LOP3.LUT R52, RZ, R54, RZ, 0x33, !PT ;  /* 0x00000036ff341212 */ /* 0x000fca00078e33ff */
[----:B------:R-:W-:Y:S01]  /*16550*/  @P1 IMAD.IADD R51, R52, 0x1, R3 ;  /* 0x0000000134331824 */ /* 0x000fe200078e0203 */
[----:B--2---:R-:W-:-:S03]  /*16560*/  @P0 DFMA R6, R20, R14, R6 ;  /* 0x0000000e1406022b */ /* 0x004fc60000000006 */
[----:B------:R-:W-:-:S04]  /*16570*/  @P1 IMAD.WIDE.U32 R14, R51, 0x8, R26 ;  /* 0x00000008330e1825 */ /* 0x000fc800078e001a */
[----:B------:R1:W-:Y:S04]  /*16580*/  @P0 ST.E.64 desc[UR36][R8.64+0x8], R6 ;  /* 0x0000080608000985 */ /* 0x0003e8000c101b24 */
[----:B------:R-:W0:Y:S04]  /*16590*/  @P1 LD.E.64 R14, desc[UR36][R14.64] ;  /* 0x000000240e0e1980 */ /* 0x000e28000c101b00 */
[----:B------:R-:W0:Y:S02]  /*165a0*/  @P1 LDG.E.64 R20, desc[UR36][R12.64+0x8] ;  /* 0x000008240c141981 */ /* 0x000e24000c1e1b00 */
[----:B0-----:R-:W-:-:S07]  /*165b0*/  @P1 DFMA R4, R20, R14, R4 ;  /* 0x0000000e1404122b */ /* 0x001fce0000000004 */
[----:B------:R3:W-:Y:S04]  /*165c0*/  @P1 ST.E.64 desc[UR36][R8.64], R4 ;  /* 0x0000000408001985 */ /* 0x0007e8000c101b24 */
[----:B------:R-:W1:Y:S04]  /*165d0*/  @P2 LDG.E.64 R20, desc[UR36][R12.64+0x8] ;  /* 0x000008240c142981 */ /* 0x000e68000c1e1b00 */
[----:B------:R-:W1:Y:S01]  /*165e0*/  @P2 LD.E.64 R10, desc[UR36][R10.64] ;  /* 0x000000240a0a2980 */ /* 0x000e62000c101b00 */
[----:B------:R-:W-:Y:S01]  /*165f0*/  IADD3 R54, PT, PT, R54, 0x2, RZ ;  /* 0x0000000236367810 */ /* 0x000fe20007ffe0ff */
[----:B-1----:R-:W-:-:S07]  /*16600*/  @P2 DFMA R6, R20, R10, R6 ;  /* 0x0000000a1406222b */ /* 0x002fce0000000006 */
[----:B------:R3:W-:Y:S04]  /*16610*/  @P2 ST.E.64 desc[UR36][R8.64+0x8], R6 ;  /* 0x0000080608002985 */ /* 0x0007e8000c101b24 */
.L_x_383:
[----:B------:R-:W-:Y:S05]  /*16620*/  BRA.U !UP0, `(.L_x_382) ;  /* 0x0000000108507547 */ /* 0x000fea000b800000 */
[----:B0-----:R-:W0:Y:S01]  /*16630*/  LDC.64 R10, c[0x0][0x390] ;  /* 0x0000e400ff0a7b82 */ /* 0x001e220000000a00 */
[-C--:B------:R-:W-:Y:S01]  /*16640*/  ISETP.GE.U32.AND P0, PT, R3, R54.reuse, PT ;  /* 0x000000360300720c */ /* 0x080fe20003f06070 */
[----:B------:R-:W-:Y:S01]  /*16650*/  BSSY.RECONVERGENT B2, `(.L_x_384) ;  /* 0x000000a000027945 */ /* 0x000fe20003800200 */
[----:B------:R-:W-:Y:S01]  /*16660*/  ISETP.GE.U32.AND P1, PT, R0, R54, PT ;  /* 0x000000360000720c */ /* 0x000fe20003f26070 */
[----:B0-----:R-:W-:-:S10]  /*16670*/  IMAD.WIDE.U32 R10, R54, 0x8, R10 ;  /* 0x00000008360a7825 */ /* 0x001fd400078e000a */
[----:B------:R-:W-:Y:S05]  /*16680*/  @!P0 BRA `(.L_x_385) ;  /* 0x0000000000188947 */ /* 0x000fea0003800000 */
[----:B------:R-:W-:Y:S01]  /*16690*/  IMAD.IADD R15, R3, 0x1, -R54 ;  /* 0x00000001030f7824 */ /* 0x000fe200078e0a36 */
[----:B------:R-:W4:Y:S03]  /*166a0*/  LDG.E.64 R12, desc[UR36][R10.64] ;  /* 0x000000240a0c7981 */ /* 0x000f26000c1e1b00 */
[----:B------:R-:W-:-:S06]  /*166b0*/  IMAD.WIDE.U32 R14, R15, 0x8, R26 ;  /* 0x000000080f0e7825 */ /* 0x000fcc00078e001a */
[----:B------:R-:W4:Y:S02]  /*166c0*/  LD.E.64 R14, desc[UR36][R14.64] ;  /* 0x000000240e0e7980 */ /* 0x000f24000c101b00 */
[----:B----4-:R-:W-:-:S07]  /*166d0*/  DFMA R12, R12, R14, R4 ;  /* 0x0000000e0c0c722b */ /* 0x010fce0000000004 */
[----:B------:R0:W-:Y:S04]  /*166e0*/  ST.E.64 desc[UR36][R8.64], R12 ;  /* 0x0000000c08007985 */ /* 0x0001e8000c101b24 */
.L_x_385:
[----:B------:R-:W-:Y:S05]  /*166f0*/  BSYNC.RECONVERGENT B2 ;  /* 0x0000000000027941 */ /* 0x000fea0003800200 */
.L_x_384:
[----:B------:R-:W-:Y:S05]  /*16700*/  @!P1 BRA `(.L_x_382) ;  /* 0x0000000000189947 */ /* 0x000fea0003800000 */
[----:B--23--:R-:W-:Y:S01]  /*16710*/  IMAD.IADD R5, R0, 0x1, -R54 ;  /* 0x0000000100057824 */ /* 0x00cfe200078e0a36 */
[----:B------:R-:W2:Y:S03]  /*16720*/  LDG.E.64 R10, desc[UR36][R10.64] ;  /* 0x000000240a0a7981 */ /* 0x000ea6000c1e1b00 */
[----:B------:R-:W-:-:S06]  /*16730*/  IMAD.WIDE.U32 R4, R5, 0x8, R26 ;  /* 0x0000000805047825 */ /* 0x000fcc00078e001a */
[----:B------:R-:W2:Y:S02]  /*16740*/  LD.E.64 R4, desc[UR36][R4.64] ;  /* 0x0000002404047980 */ /* 0x000ea4000c101b00 */
[----:B--2---:R-:W-:-:S07]  /*16750*/  DFMA R6, R10, R4, R6 ;  /* 0x000000040a06722b */ /* 0x004fce0000000006 */
[----:B------:R1:W-:Y:S04]  /*16760*/  ST.E.64 desc[UR36][R8.64+0x8], R6 ;  /* 0x0000080608007985 */ /* 0x0003e8000c101b24 */
.L_x_382:
[----:B------:R-:W-:Y:S05]  /*16770*/  BSYNC.RECONVERGENT B1 ;  /* 0x0000000000017941 */ /* 0x000fea0003800200 */
.L_x_379:
[----:B------:R-:W4:Y:S01]  /*16780*/  LDCU UR4, c[0x0][0x388] ;  /* 0x00007100ff0477ac */ /* 0x000f220008000800 */
[----:B------:R-:W-:-:S05]  /*16790*/  VIADD R3, R3, 0x2 ;  /* 0x0000000203037836 */ /* 0x000fca0000000000 */
[----:B----4-:R-:W-:-:S13]  /*167a0*/  ISETP.GE.AND P0, PT, R3, UR4, PT ;  /* 0x0000000403007c0c */ /* 0x010fda000bf06270 */
[----:B------:R-:W-:Y:S05]  /*167b0*/  @!P0 BRA `(.L_x_386) ;  /* 0xfffffff400b88947 */ /* 0x000fea000383ffff */
[----:B------:R-:W-:Y:S05]  /*167c0*/  BSYNC.RECONVERGENT B0 ;  /* 0x0000000000007941 */ /* 0x000fea0003800200 */
.L_x_378:
[----:B------:R-:W-:Y:S05]  /*167d0*/  BRA `(.L_x_377) ;  /* 0x0000000800f87947 */ /* 0x000fea0003800000 */
.L_x_376:
[----:B------:R-:W0:Y:S02]  /*167e0*/  LDCU UR4, c[0x0][0x398] ;  /* 0x00007300ff0477ac */ /* 0x000e240008000800 */
[----:B0-----:R-:W-:-:S09]  /*167f0*/  UISETP.NE.AND UP0, UPT, UR4, 0x1, UPT ;  /* 0x000000010400788c */ /* 0x001fd2000bf05270 */
[----:B------:R-:W-:Y:S05]  /*16800*/  BRA.U UP0, `(.L_x_387) ;  /* 0x00000009008c7547 */ /* 0x000fea000b800000 */
[----:B------:R-:W0:Y:S02]  /*16810*/  LDC.64 R4, c[0x0][0x390] ;  /* 0x0000e400ff047b82 */ /* 0x000e240000000a00 */
[----:B0-----:R-:W2:Y:S02]  /*16820*/  LDG.E.64 R4, desc[UR36][R4.64] ;  /* 0x0000002404047981 */ /* 0x001ea4000c1e1b00 */
[----:B--2---:R-:W-:-:S14]  /*16830*/  DSETP.NEU.AND P0, PT, R4, 1, PT ;  /* 0x3ff000000400742a */ /* 0x004fdc0003f0d000 */
        /* <DEDUP_REMOVED lines=8> */
[----:B------:R-:W-:-:S07]  /*168c0*/  MOV R0, RZ ;  /* 0x000000ff00007202 */ /* 0x000fce0000000f00 */
.L_x_390:
        /* <DEDUP_REMOVED lines=21> */
.L_x_389:
[----:B------:R-:W-:-:S07]  /*16a20*/  IMAD.MOV.U32 R3, RZ, RZ, R47 ;  /* 0x000000ffff037224 */ /* 0x000fce00078e002f */
.L_x_388:
[C---:B------:R-:W-:Y:S01]  /*16a30*/  ISETP.NE.AND P1, PT, R46.reuse, RZ, PT ;  /* 0x000000ff2e00720c */ /* 0x040fe20003f25270 */
[----:B------:R-:W-:Y:S02]  /*16a40*/  VIADD R51, R46, 0xffffffff ;  /* 0xffffffff2e337836 */ /* 0x000fe40000000000 */
[----:B------:R-:W-:-:S10]  /*16a50*/  VIADD R0, R49, 0xffffffff ;  /* 0xffffffff31007836 */ /* 0x000fd40000000000 */
        /* <DEDUP_REMOVED lines=14> */
.L_x_392:
        /* <DEDUP_REMOVED lines=10> */
[----:B0-----:R-:W-:Y:S01]  /*16be0*/  IMAD.WIDE.U32 R4, R3, 0x8, R22 ;  /* 0x0000000803047825 */ /* 0x001fe200078e0016 */
[----:B------:R-:W-:-:S04]  /*16bf0*/  ISETP.NE.AND P2, PT, R48, 0x1, PT ;  /* 0x000000013000780c */ /* 0x000fc80003f45270 */
[----:B------:R0:W-:Y:S09]  /*16c00*/  ST.E.64 desc[UR36][R4.64], RZ ;  /* 0x000000ff04007985 */ /* 0x0001f2000c101b24 */
[----:B------:R-:W-:Y:S05]  /*16c10*/  @!P2 BRA `(.L_x_391) ;  /* 0x00000000000ca947 */ /* 0x000fea0003800000 */
[----:B------:R-:W-:Y:S01]  /*16c20*/  ISETP.NE.AND P2, PT, R48, 0x2, PT ;  /* 0x000000023000780c */ /* 0x000fe20003f45270 */
[----:B------:R2:W-:-:S12]  /*16c30*/  ST.E.64 desc[UR36][R4.64+0x8], RZ ;  /* 0x000008ff04007985 */ /* 0x0005d8000c101b24 */
[----:B------:R2:W-:Y:S02]  /*16c40*/  @P2 ST.E.64 desc[UR36][R4.64+0x10], RZ ;  /* 0x000010ff04002985 */ /* 0x0005e4000c101b24 */
.L_x_391:
[----:B------:R-:W-:Y:S01]  /*16c50*/  IMAD.MOV.U32 R3, RZ, RZ, RZ ;  /* 0x000000ffff037224 */ /* 0x000fe200078e00ff */
[----:B------:R-:W-:Y:S06]  /*16c60*/  @!P0 BRA `(.L_x_393) ;  /* 0x0000000000a48947 */ /* 0x000fec0003800000 */
[----:B------:R-:W-:Y:S01]  /*16c70*/  BSSY.RECONVERGENT B0, `(.L_x_394) ;  /* 0x0000027000007945 */ /* 0x000fe20003800200 */
[----:B------:R-:W-:-:S07]  /*16c80*/  IMAD.MOV.U32 R3, RZ, RZ, RZ ;  /* 0x000000ffff037224 */ /* 0x000fce00078e00ff */
.L_x_395:
[----:B-1-34-:R-:W-:-:S05]  /*16c90*/  IMAD.WIDE.U32 R6, R3, 0x8, R26 ;  /* 0x0000000803067825 */ /* 0x01afca00078e001a */
[----:B------:R-:W3:Y:S01]  /*16ca0*/  LD.E.64 R8, desc[UR36][R6.64] ;  /* 0x0000002406087980 */ /* 0x000ee2000c101b00 */
[----:B0-2---:R-:W-:-:S05]  /*16cb0*/  IMAD.WIDE.U32 R4, R3, 0x8, R22 ;  /* 0x0000000803047825 */ /* 0x005fca00078e0016 */
[----:B---3--:R0:W-:Y:S04]  /*16cc0*/  ST.E.64 desc[UR36][R4.64], R8 ;  /* 0x0000000804007985 */ /* 0x0081e8000c101b24 */
        /* <DEDUP_REMOVED lines=34> */
.L_x_394:
[----:B------:R-:W-:-:S07]  /*16ef0*/  MOV R3, R47 ;  /* 0x0000002f00037202 */ /* 0x000fce0000000f00 */
.L_x_393:
[----:B------:R-:W-:Y:S05]  /*16f00*/  @!P1 BRA `(.L_x_377) ;  /* 0x00000004002c9947 */ /* 0x000fea0003800000 */
[----:B------:R-:W-:Y:S02]  /*16f10*/  ISETP.GE.U32.AND P0, PT, R51, 0x7, PT ;  /* 0x000000073300780c */ /* 0x000fe40003f06070 */
[----:B------:R-:W-:-:S11]  /*16f20*/  ISETP.NE.AND P1, PT, R49, RZ, PT ;  /* 0x000000ff3100720c */ /* 0x000fd60003f25270 */
[----:B------:R-:W-:Y:S05]  /*16f30*/  @!P0 BRA `(.L_x_396) ;  /* 0x00000000004c8947 */ /* 0x000fea0003800000 */
        /* <DEDUP_REMOVED lines=19> */
.L_x_396:
[----:B------:R-:W-:Y:S05]  /*17070*/  @!P1 BRA `(.L_x_377) ;  /* 0x0000000000d09947 */ /* 0x000fea0003800000 */
[----:B------:R-:W-:Y:S02]  /*17080*/  ISETP.GE.U32.AND P0, PT, R0, 0x3, PT ;  /* 0x000000030000780c */ /* 0x000fe40003f06070 */
[----:B------:R-:W-:-:S11]  /*17090*/  ISETP.NE.AND P1, PT, R48, RZ, PT ;  /* 0x000000ff3000720c */ /* 0x000fd60003f25270 */
[----:B------:R-:W-:Y:S05]  /*170a0*/  @!P0 BRA `(.L_x_397) ;  /* 0x00000000002c8947 */ /* 0x000fea0003800000 */
[----:B-1234-:R-:W-:-:S05]  /*170b0*/  IMAD.WIDE.U32 R12, R3, 0x8, R26 ;  /* 0x00000008030c7825 */ /* 0x01efca00078e001a */
[----:B0-----:R-:W2:Y:S01]  /*170c0*/  LD.E.64 R4, desc[UR36][R12.64] ;  /* 0x000000240c047980 */ /* 0x001ea2000c101b00 */
        /* <DEDUP_REMOVED lines=9> */
.L_x_397:
[----:B------:R-:W-:Y:S05]  /*17160*/  @!P1 BRA `(.L_x_377) ;  /* 0x0000000000949947 */ /* 0x000fea0003800000 */
[----:B01-34-:R-:W-:-:S05]  /*17170*/  IMAD.WIDE.U32 R6, R3, 0x8, R26 ;  /* 0x0000000803067825 */ /* 0x01bfca00078e001a */
[----:B--2---:R-:W2:Y:S01]  /*17180*/  LD.E.64 R4, desc[UR36][R6.64] ;  /* 0x0000002406047980 */ /* 0x004ea2000c101b00 */
        /* <DEDUP_REMOVED lines=11> */
.L_x_387:
[----:B------:R-:W-:Y:S01]  /*17240*/  MOV R0, 0x200 ;  /* 0x0000020000007802 */ /* 0x000fe20000000f00 */
[----:B------:R-:W0:Y:S01]  /*17250*/  LDCU.64 UR4, c[0x4][0x180] ;  /* 0x01003000ff0477ac */ /* 0x000e220008000a00 */
[----:B-1-34-:R-:W-:Y:S02]  /*17260*/  CS2R R6, SRZ ;  /* 0x0000000000067805 */ /* 0x01afe4000001ff00 */
[----:B------:R1:W2:Y:S01]  /*17270*/  LDC.64 R8, c[0x4][R0] ;  /* 0x0100000000087b82 */ /* 0x0002a20000000a00 */
[----:B0-----:R-:W-:Y:S02]  /*17280*/  IMAD.U32 R4, RZ, RZ, UR4 ;  /* 0x00000004ff047e24 */ /* 0x001fe4000f8e00ff */
[----:B-1----:R-:W-:-:S07]  /*17290*/  IMAD.U32 R5, RZ, RZ, UR5 ;  /* 0x00000005ff057e24 */ /* 0x002fce000f8e00ff */
[----:B------:R-:W-:-:S07]  /*172a0*/  LEPC R20, `(.L_x_398) ;  /* 0x000000001014794e */ /* 0x000fce0000000000 */
[----:B--2---:R-:W-:Y:S05]  /*172b0*/  CALL.ABS.NOINC R8 ;  /* 0x0000000008007343 */ /* 0x004fea0003c00000 */
.L_x_398:
        /* <DEDUP_REMOVED lines=16> */
.L_x_377:
[----:B------:R-:W5:Y:S01]  /*173c0*/  LDCU UR6, c[0x0][0x39c] ;  /* 0x00007380ff0677ac */ /* 0x000f620008000800 */
[----:B------:R-:W1:Y:S01]  /*173d0*/  LDCU UR5, c[0x0][0x3b8] ;  /* 0x00007700ff0577ac */ /* 0x000e620008000800 */
[----:B------:R-:W1:Y:S01]  /*173e0*/  LDCU UR4, c[0x0][0x3a8] ;  /* 0x00007500ff0477ac */ /* 0x000e620008000800 */
[----:B-----5:R-:W-:Y:S02]  /*173f0*/  UISETP.NE.AND UP0, UPT, UR6, 0x2, UPT ;  /* 0x000000020600788c */ /* 0x020fe4000bf05270 */
[----:B-1----:R-:W-:-:S07]  /*17400*/  UIADD3 UR4, UPT, UPT, UR5, UR4, URZ ;  /* 0x0000000405047290 */ /* 0x002fce000fffe0ff */
[----:B------:R-:W-:Y:S05]  /*17410*/  BRA.U UP0, `(.L_x_399) ;  /* 0x0000003d00847547 */ /* 0x000fea000b800000 */
[----:B------:R-:W-:-:S09]  /*17420*/  UISETP.GE.AND UP0, UPT, UR4, 0x3, UPT ;  /* 0x000000030400788c */ /* 0x000fd2000bf06270 */
[----:B------:R-:W-:Y:S05]  /*17430*/  BRA.U !UP0, `(.L_x_400) ;  /* 0x0000003d08187547 */ /* 0x000fea000b800000 */
[----:B------:R-:W-:-:S09]  /*17440*/  UISETP.NE.AND UP0, UPT, UR5, 0x1, UPT ;  /* 0x000000010500788c */ /* 0x000fd2000bf05270 */
[----:B------:R-:W-:Y:S05]  /*17450*/  BRA.U !UP0, `(.L_x_401) ;  /* 0x0000000108607547 */ /* 0x000fea000b800000 */
[----:B------:R-:W-:Y:S01]  /*17460*/  MOV R0, 0x200 ;  /* 0x0000020000007802 */ /* 0x000fe20000000f00 */
[----:B------:R-:W1:Y:S01]  /*17470*/  LDCU.64 UR4, c[0x4][0x198] ;  /* 0x01003300ff0477ac */ /* 0x000e620008000a00 */
[----:B0-234-:R-:W-:Y:S02]  /*17480*/  CS2R R6, SRZ ;  /* 0x0000000000067805 */ /* 0x01dfe4000001ff00 */
[----:B------:R0:W2:Y:S01]  /*17490*/  LDC.64 R8, c[0x4][R0] ;  /* 0x0100000000087b82 */ /* 0x0000a20000000a00 */
[----:B-1----:R-:W-:Y:S01]  /*174a0*/  IMAD.U32 R4, RZ, RZ, UR4 ;  /* 0x00000004ff047e24 */ /* 0x002fe2000f8e00ff */
[----:B0-----:R-:W-:-:S07]  /*174b0*/  MOV R5, UR5 ;  /* 0x0000000500057c02 */ /* 0x001fce0008000f00 */
[----:B------:R-:W-:-:S07]  /*174c0*/  LEPC R20, `(.L_x_402) ;  /* 0x000000001014794e */ /* 0x000fce0000000000 */
[----:B--2---:R-:W-:Y:S05]  /*174d0*/  CALL.ABS.NOINC R8 ;  /* 0x0000000008007343 */ /* 0x004fea0003c00000 */
.L_x_402:
        /* <DEDUP_REMOVED lines=16> */
.L_x_401:
[----:B------:R-:W1:Y:S02]  /*175e0*/  LDCU UR4, c[0x0][0x3a8] ;  /* 0x00007500ff0477ac */ /* 0x000e640008000800 */
[----:B-1----:R-:W-:-:S09]  /*175f0*/  UISETP.NE.AND UP0, UPT, UR4, 0x1, UPT ;  /* 0x000000010400788c */ /* 0x002fd2000bf05270 */
[----:B------:R-:W-:Y:S05]  /*17600*/  BRA.U UP0, `(.L_x_403) ;  /* 0x0000000900247547 */ /* 0x000fea000b800000 */
[----:B0-234-:R-:W0:Y:S02]  /*17610*/  LDC.64 R4, c[0x0][0x3a0] ;  /* 0x0000e800ff047b82 */ /* 0x01de240000000a00 */
[----:B0-----:R-:W2:Y:S02]  /*17620*/  LDG.E.64 R4, desc[UR36][R4.64] ;  /* 0x0000002404047981 */ /* 0x001ea4000c1e1b00 */
[----:B--2---:R-:W-:-:S14]  /*17630*/  DSETP.NEU.AND P0, PT, R4, 1, PT ;  /* 0x3ff000000400742a */ /* 0x004fdc0003f0d000 */
[----:B------:R-:W-:Y:S05]  /*17640*/  @P0 BRA `(.L_x_403) ;  /* 0x0000000800140947 */ /* 0x000fea0003800000 */
[----:B------:R-:W0:Y:S02]  /*17650*/  LDCU UR4, c[0x0][0x388] ;  /* 0x00007100ff0477ac */ /* 0x000e240008000800 */
[----:B0-----:R-:W-:-:S09]  /*17660*/  UISETP.GE.AND UP0, UPT, UR4, 0x1, UPT ;  /* 0x000000010400788c */ /* 0x001fd2000bf06270 */
[----:B------:R-:W-:Y:S05]  /*17670*/  BRA.U !UP0, `(.L_x_404) ;  /* 0x0000001508e47547 */ /* 0x000fea000b800000 */
[C---:B------:R-:W-:Y:S02]  /*17680*/  ISETP.GE.U32.AND P0, PT, R42.reuse, 0xe, PT ;  /* 0x0000000e2a00780c */ /* 0x040fe40003f06070 */
[----:B------:R-:W-:Y:S02]  /*17690*/  LEA.HI R0, R42, 0x1, RZ, 0x1f ;  /* 0x000000012a007811 */ /* 0x000fe400078ff8ff */
[----:B------:R-:W-:Y:S02]  /*176a0*/  MOV R3, RZ ;  /* 0x000000ff00037202 */ /* 0x000fe40000000f00 */
[----:B------:R-:W-:-:S07]  /*176b0*/  LOP3.LUT P1, R8, R0, 0x7, RZ, 0xc0, !PT ;  /* 0x0000000700087812 */ /* 0x000fce000782c0ff */
[----:B------:R-:W-:Y:S06]  /*176c0*/  @!P0 BRA `(.L_x_405) ;  /* 0x0000000000f48947 */ /* 0x000fec0003800000 */
[----:B------:R-:W-:Y:S01]  /*176d0*/  LEA.HI R9, R42, 0x1, RZ, 0x1f ;  /* 0x000000012a097811 */ /* 0x000fe200078ff8ff */
[----:B------:R-:W-:Y:S01]  /*176e0*/  BSSY.RECONVERGENT B0, `(.L_x_405) ;  /* 0x000003b000007945 */ /* 0x000fe20003800200 */
[----:B------:R-:W-:Y:S02]  /*176f0*/  IMAD.MOV.U32 R3, RZ, RZ, RZ ;  /* 0x000000ffff037224 */ /* 0x000fe400078e00ff */
[----:B------:R-:W-:Y:S01]  /*17700*/  IMAD.MOV.U32 R10, RZ, RZ, RZ ;  /* 0x000000ffff0a7224 */ /* 0x000fe200078e00ff */
[----:B------:R-:W-:-:S07]  /*17710*/  LOP3.LUT R9, R9, 0xfffffff8, RZ, 0xc0, !PT ;  /* 0xfffffff809097812 */ /* 0x000fce00078ec0ff */
.L_x_406:
[C---:B------:R-:W-:Y:S01]  /*17720*/  IMAD.WIDE.U32 R4, R3.reuse, 0x8, R22 ;  /* 0x0000000803047825 */ /* 0x040fe200078e0016 */
[----:B------:R-:W0:Y:S04]  /*17730*/  LDCU.64 UR4, c[0x3][0x60] ;  /* 0x00c00c00ff0477ac */ /* 0x000e280008000a00 */
[----:B-1----:R-:W0:Y:S02]  /*17740*/  LD.E.64 R6, desc[UR36][R4.64] ;  /* 0x0000002404067980 */ /* 0x002e24000c101b00 */
[----:B0-----:R-:W-:Y:S01]  /*17750*/  DMUL R12, R6, UR4 ;  /* 0x00000004060c7c28 */ /* 0x001fe20008000000 */
[----:B------:R-:W-:-:S06]  /*17760*/  IMAD.WIDE.U32 R6, R3, 0x8, R16 ;  /* 0x0000000803067825 */ /* 0x000fcc00078e0010 */
        /* <DEDUP_REMOVED lines=44> */
[----:B------:R-:W-:Y:S02]  /*17a30*/  VIADD R10, R10, 0x8 ;  /* 0x000000080a0a7836 */ /* 0x000fe40000000000 */
[----:B------:R-:W-:-:S03]  /*17a40*/  VIADD R3, R3, 0x10 ;  /* 0x0000001003037836 */ /* 0x000fc60000000000 */
[----:B------:R-:W-:Y:S01]  /*17a50*/  ISETP.NE.AND P0, PT, R10, R9, PT ;  /* 0x000000090a00720c */ /* 0x000fe20003f05270 */
[----:B--2---:R-:W-:-:S07]  /*17a60*/  DMUL R12, R12, UR4 ;  /* 0x000000040c0c7c28 */ /* 0x004fce0008000000 */
[----:B------:R1:W-:Y:S05]  /*17a70*/  ST.E.64 desc[UR36][R6.64+0x78], R12 ;  /* 0x0000780c06007985 */ /* 0x0003ea000c101b24 */
[----:B------:R-:W-:Y:S05]  /*17a80*/  @P0 BRA `(.L_x_406) ;  /* 0xfffffffc00240947 */ /* 0x000fea000383ffff */
[----:B------:R-:W-:Y:S05]  /*17a90*/  BSYNC.RECONVERGENT B0 ;  /* 0x0000000000007941 */ /* 0x000fea0003800200 */
.L_x_405:
[----:B------:R-:W-:Y:S05]  /*17aa0*/  @!P1 BRA `(.L_x_404) ;  /* 0x0000001000d89947 */ /* 0x000fea0003800000 */
[----:B------:R-:W-:Y:S02]  /*17ab0*/  IADD3 R8, PT, PT, R8, -0x1, RZ ;  /* 0xffffffff08087810 */ /* 0x000fe40007ffe0ff */
[----:B------:R-:W-:Y:S02]  /*17ac0*/  LOP3.LUT P1, R0, R0, 0x3, RZ, 0xc0, !PT ;  /* 0x0000000300007812 */ /* 0x000fe4000782c0ff */
[----:B------:R-:W-:-:S13]  /*17ad0*/  ISETP.GE.U32.AND P0, PT, R8, 0x3, PT ;  /* 0x000000030800780c */ /* 0x000fda0003f06070 */
[----:B------:R-:W-:Y:S05]  /*17ae0*/  @!P0 BRA `(.L_x_407) ;  /* 0x0000000000708947 */ /* 0x000fea0003800000 */
        /* <DEDUP_REMOVED lines=28> */
.L_x_407:
[----:B------:R-:W-:Y:S05]  /*17cb0*/  @!P1 BRA `(.L_x_404) ;  /* 0x0000001000549947 */ /* 0x000fea0003800000 */
[----:B------:R-:W-:Y:S02]  /*17cc0*/  ISETP.NE.AND P0, PT, R0, 0x1, PT ;  /* 0x000000010000780c */ /* 0x000fe40003f05270 */
[----:B------:R-:W-:-:S11]  /*17cd0*/  LOP3.LUT P1, RZ, R42, 0x2, RZ, 0xc0, !PT ;  /* 0x000000022aff7812 */ /* 0x000fd6000782c0ff */
[----:B------:R-:W-:Y:S05]  /*17ce0*/  @!P0 BRA `(.L_x_408) ;  /* 0x0000000000408947 */ /* 0x000fea0003800000 */
[C---:B-1-3--:R-:W-:Y:S01]  /*17cf0*/  IMAD.WIDE.U32 R14, R3.reuse, 0x8, R22 ;  /* 0x00000008030e7825 */ /* 0x04afe200078e0016 */
[----:B------:R-:W0:Y:S04]  /*17d00*/  LDCU.64 UR4, c[0x3][0x60] ;  /* 0x00c00c00ff0477ac */ /* 0x000e280008000a00 */
[----:B------:R-:W0:Y:S02]  /*17d10*/  LD.E.64 R4, desc[UR36][R14.64] ;  /* 0x000000240e047980 */ /* 0x000e24000c101b00 */
        /* <DEDUP_REMOVED lines=13> */
.L_x_408:
[----:B------:R-:W-:Y:S05]  /*17df0*/  @P1 BRA `(.L_x_404) ;  /* 0x0000001000041947 */ /* 0x000fea0003800000 */
[C---:B0-----:R-:W-:Y:S01]  /*17e00*/  IMAD.WIDE.U32 R4, R3.reuse, 0x8, R22 ;  /* 0x0000000803047825 */ /* 0x041fe200078e0016 */
[----:B------:R-:W0:Y:S04]  /*17e10*/  LDCU.64 UR4, c[0x3][0x60] ;  /* 0x00c00c00ff0477ac */ /* 0x000e280008000a00 */
[----:B-1-3--:R-:W0:Y:S01]  /*17e20*/  LD.E.64 R6, desc[UR36][R4.64] ;  /* 0x0000002404067980 */ /* 0x00ae22000c101b00 */
[----:B------:R-:W-:Y:S01]  /*17e30*/  IMAD.WIDE.U32 R8, R3, 0x8, R16 ;  /* 0x0000000803087825 */ /* 0x000fe200078e0010 */
[----:B0-----:R-:W-:-:S07]  /*17e40*/  DMUL R6, R6, UR4 ;  /* 0x0000000406067c28 */ /* 0x001fce0008000000 */
[----:B------:R2:W-:Y:S04]  /*17e50*/  ST.E.64 desc[UR36][R8.64], R6 ;  /* 0x0000000608007985 */ /* 0x0005e8000c101b24 */
[----:B------:R-:W3:Y:S02]  /*17e60*/  LD.E.64 R10, desc[UR36][R4.64+0x8] ;  /* 0x00000824040a7980 */ /* 0x000ee4000c101b00 */
[----:B---3--:R-:W-:-:S07]  /*17e70*/  DMUL R10, R10, UR4 ;  /* 0x000000040a0a7c28 */ /* 0x008fce0008000000 */
[----:B------:R2:W-:Y:S01]  /*17e80*/  ST.E.64 desc[UR36][R8.64+0x8], R10 ;  /* 0x0000080a08007985 */ /* 0x0005e2000c101b24 */
[----:B------:R-:W-:Y:S05]  /*17e90*/  BRA `(.L_x_404) ;  /* 0x0000000c00dc7947 */ /* 0x000fea0003800000 */
.L_x_403:
[----:B0-234-:R-:W0:Y:S02]  /*17ea0*/  LDC.64 R4, c[0x3][0x60] ;  /* 0x00c01800ff047b82 */ /* 0x01de240000000a00 */
        /* <DEDUP_REMOVED lines=10> */
.L_x_412:
[C---:B0-----:R-:W-:Y:S01]  /*17f50*/  IMAD.WIDE.U32 R4, R0.reuse, 0x8, R16 ;  /* 0x0000000800047825 */ /* 0x041fe200078e0010 */
[----:B------:R-:W-:-:S04]  /*17f60*/  IADD3 R0, PT, PT, R0, 0x10, RZ ;  /* 0x0000001000007810 */ /* 0x000fc80007ffe0ff */
        /* <DEDUP_REMOVED lines=19> */
.L_x_411:
[----:B------:R-:W-:-:S07]  /*180a0*/  IMAD.MOV.U32 R3, RZ, RZ, R47 ;  /* 0x000000ffff037224 */ /* 0x000fce00078e002f */
.L_x_410:
[----:B------:R-:W-:-:S13]  /*180b0*/  ISETP.NE.AND P0, PT, R46, RZ, PT ;  /* 0x000000ff2e00720c */ /* 0x000fda0003f05270 */
[----:B------:R-:W-:Y:S05]  /*180c0*/  @!P0 BRA `(.L_x_413) ;  /* 0x0000000000808947 */ /* 0x000fea0003800000 */
[----:B------:R-:W-:Y:S01]  /*180d0*/  VIADD R0, R46, 0xffffffff ;  /* 0xffffffff2e007836 */ /* 0x000fe20000000000 */
[----:B------:R-:W-:-:S04]  /*180e0*/  ISETP.NE.AND P1, PT, R49, RZ, PT ;  /* 0x000000ff3100720c */ /* 0x000fc80003f25270 */
[----:B------:R-:W-:-:S13]  /*180f0*/  ISETP.GE.U32.AND P0, PT, R0, 0x7, PT ;  /* 0x000000070000780c */ /* 0x000fda0003f06070 */
        /* <DEDUP_REMOVED lines=11> */
.L_x_414:
[----:B------:R-:W-:Y:S05]  /*181b0*/  @!P1 BRA `(.L_x_413) ;  /* 0x0000000000449947 */ /* 0x000fea0003800000 */
[----:B------:R-:W-:Y:S01]  /*181c0*/  VIADD R0, R49, 0xffffffff ;  /* 0xffffffff31007836 */ /* 0x000fe20000000000 */
[----:B------:R-:W-:-:S04]  /*181d0*/  ISETP.NE.AND P1, PT, R48, RZ, PT ;  /* 0x000000ff3000720c */ /* 0x000fc80003f25270 */
[----:B------:R-:W-:-:S13]  /*181e0*/  ISETP.GE.U32.AND P0, PT, R0, 0x3, PT ;  /* 0x000000030000780c */ /* 0x000fda0003f06070 */
[C---:B01----:R-:W-:Y:S01]  /*181f0*/  @P0 IMAD.WIDE.U32 R4, R3.reuse, 0x8, R16 ;  /* 0x0000000803040825 */ /* 0x043fe200078e0010 */
[----:B------:R-:W-:-:S04]  /*18200*/  @P0 IADD3 R3, PT, PT, R3, 0x4, RZ ;  /* 0x0000000403030810 */ /* 0x000fc80007ffe0ff */
[----:B------:R2:W-:Y:S04]  /*18210*/  @P0 ST.E.64 desc[UR36][R4.64], RZ ;  /* 0x000000ff04000985 */ /* 0x0005e8000c101b24 */
[----:B------:R2:W-:Y:S04]  /*18220*/  @P0 ST.E.64 desc[UR36][R4.64+0x8], RZ ;  /* 0x000008ff04000985 */ /* 0x0005e8000c101b24 */
[----:B------:R2:W-:Y:S04]  /*18230*/  @P0 ST.E.64 desc[UR36][R4.64+0x10], RZ ;  /* 0x000010ff04000985 */ /* 0x0005e8000c101b24 */
[----:B------:R2:W-:Y:S01]  /*18240*/  @P0 ST.E.64 desc[UR36][R4.64+0x18], RZ ;  /* 0x000018ff04000985 */ /* 0x0005e2000c101b24 */
[----:B------:R-:W-:Y:S05]  /*18250*/  @!P1 BRA `(.L_x_413) ;  /* 0x00000000001c9947 */ /* 0x000fea0003800000 */
[----:B--2---:R-:W-:Y:S01]  /*18260*/  IMAD.WIDE.U32 R4, R3, 0x8, R16 ;  /* 0x0000000803047825 */ /* 0x004fe200078e0010 */
[----:B------:R-:W-:-:S04]  /*18270*/  ISETP.NE.AND P0, PT, R48, 0x1, PT ;  /* 0x000000013000780c */ /* 0x000fc80003f05270 */
[----:B------:R3:W-:Y:S09]  /*18280*/  ST.E.64 desc[UR36][R4.64], RZ ;  /* 0x000000ff04007985 */ /* 0x0007f2000c101b24 */
[----:B------:R-:W-:Y:S05]  /*18290*/  @!P0 BRA `(.L_x_413) ;  /* 0x00000000000c8947 */ /* 0x000fea0003800000 */
[----:B------:R-:W-:Y:S01]  /*182a0*/  ISETP.NE.AND P0, PT, R48, 0x2, PT ;  /* 0x000000023000780c */ /* 0x000fe20003f05270 */
[----:B------:R4:W-:-:S12]  /*182b0*/  ST.E.64 desc[UR36][R4.64+0x8], RZ ;  /* 0x000008ff04007985 */ /* 0x0009d8000c101b24 */
[----:B------:R4:W-:Y:S02]  /*182c0*/  @P0 ST.E.64 desc[UR36][R4.64+0x10], RZ ;  /* 0x000010ff04000985 */ /* 0x0009e4000c101b24 */
.L_x_413:
[----:B------:R-:W-:Y:S01]  /*182d0*/  BSSY.RECONVERGENT B0, `(.L_x_415) ;  /* 0x000009a000007945 */ /* 0x000fe20003800200 */
[----:B------:R-:W-:-:S07]  /*182e0*/  IMAD.MOV.U32 R3, RZ, RZ, RZ ;  /* 0x000000ffff037224 */ /* 0x000fce00078e00ff */
.L_x_422:
[----:B01234-:R-:W-:Y:S01]  /*182f0*/  IMAD.WIDE.U32 R4, R3, 0x8, R22 ;  /* 0x0000000803047825 */ /* 0x01ffe200078e0016 */
[----:B------:R-:W0:Y:S05]  /*18300*/  LDC R6, c[0x0][0x3a8] ;  /* 0x0000ea00ff067b82 */ /* 0x000e2a0000000800 */
[----:B------:R-:W5:Y:S01]  /*18310*/  LD.E.64 R4, desc[UR36][R4.64] ;  /* 0x0000002404047980 */ /* 0x000f62000c101b00 */
[----:B0-----:R-:W-:-:S13]  /*18320*/  ISETP.GE.AND P0, PT, R6, 0x2, PT ;  /* 0x000000020600780c */ /* 0x001fda0003f06270 */
[----:B------:R-:W-:Y:S05]  /*18330*/  @!P0 BRA `(.L_x_416) ;  /* 0x0000000800348947 */ /* 0x000fea0003800000 */
[----:B------:R-:W0:Y:S01]  /*18340*/  LDC R0, c[0x0][0x3a8] ;  /* 0x0000ea00ff007b82 */ /* 0x000e220000000800 */
[----:B------:R-:W-:Y:S02]  /*18350*/  VIADD R7, R6, 0xfffffffe ;  /* 0xfffffffe06077836 */ /* 0x000fe40000000000 */
[----:B------:R-:W-:-:S03]  /*18360*/  IMAD.MOV.U32 R58, RZ, RZ, 0x1 ;  /* 0x00000001ff3a7424 */ /* 0x000fc600078e00ff */
[----:B------:R-:W-:Y:S01]  /*18370*/  ISETP.GE.U32.AND P1, PT, R7, 0x7, PT ;  /* 0x000000070700780c */ /* 0x000fe20003f26070 */
[----:B0-----:R-:W-:-:S05]  /*18380*/  VIADD R51, R0, 0xffffffff ;  /* 0xffffffff00337836 */ /* 0x001fca0000000000 */
[----:B------:R-:W-:-:S07]  /*18390*/  LOP3.LUT P0, RZ, R51, 0x7, RZ, 0xc0, !PT ;  /* 0x0000000733ff7812 */ /* 0x000fce000780c0ff */
[----:B------:R-:W-:Y:S06]  /*183a0*/  @!P1 BRA `(.L_x_417) ;  /* 0x0000000400049947 */ /* 0x000fec0003800000 */
[----:B------:R-:W-:Y:S01]  /*183b0*/  IADD3 R56, PT, PT, R6, -0x1, RZ ;  /* 0xffffffff06387810 */ /* 0x000fe20007ffe0ff */
[----:B------:R-:W-:Y:S01]  /*183c0*/  BSSY.RECONVERGENT B1, `(.L_x_417) ;  /* 0x000003f000017945 */ /* 0x000fe20003800200 */
[----:B------:R-:W-:Y:S02]  /*183d0*/  IMAD.MOV.U32 R58, RZ, RZ, 0x1 ;  /* 0x00000001ff3a7424 */ /* 0x000fe400078e00ff */
[----:B------:R-:W-:-:S07]  /*183e0*/  LOP3.LUT R56, R56, 0xfffffff8, RZ, 0xc0, !PT ;  /* 0xfffffff838387812 */ /* 0x000fce00078ec0ff */
.L_x_418:
[----:B------:R-:W0:Y:S01]  /*183f0*/  LDC.64 R54, c[0x0][0x3a0] ;  /* 0x0000e800ff367b82 */ /* 0x000e220000000a00 */
[CC--:B------:R-:W-:Y:S01]  /*18400*/  ISETP.GE.U32.AND P3, PT, R3.reuse, R58.reuse, PT ;  /* 0x0000003a0300720c */ /* 0x0c0fe20003f66070 */
[----:B------:R-:W-:Y:S01]  /*18410*/  VIADD R8, R58, 0x2 ;  /* 0x000000023a087836 */ /* 0x000fe20000000000 */
[----:B------:R-:W-:-:S11]  /*18420*/  ISETP.GT.U32.AND P5, PT, R3, R58, PT ;  /* 0x0000003a0300720c */ /* 0x000fd60003fa4070 */
[----:B------:R-:W-:-:S04]  /*18430*/  @P3 IMAD.IADD R21, R3, 0x1, -R58 ;  /* 0x0000000103153824 */ /* 0x000fc800078e0a3a */
[----:B------:R-:W-:-:S04]  /*18440*/  @P3 IMAD.WIDE.U32 R20, R21, 0x8, R16 ;  /* 0x0000000815143825 */ /* 0x000fc800078e0010 */
[----:B0-----:R-:W-:Y:S02]  /*18450*/  IMAD.WIDE.U32 R54, R58, 0x8, R54 ;  /* 0x000000083a367825 */ /* 0x001fe400078e0036 */
[----:B------:R-:W2:Y:S01]  /*18460*/  @P3 LD.E.64 R20, desc[UR36][R20.64] ;  /* 0x0000002414143980 */ /* 0x000ea2000c101b00 */
[----:B------:R-:W-:-:S03]  /*18470*/  @P5 LOP3.LUT R6, RZ, R58, RZ, 0x33, !PT ;  /* 0x0000003aff065212 */ /* 0x000fc600078e33ff */
[----:B------:R-:W2:Y:S01]  /*18480*/  @P3 LDG.E.64 R52, desc[UR36][R54.64] ;  /* 0x0000002436343981 */ /* 0x000ea2000c1e1b00 */
[----:B------:R-:W-:Y:S01]  /*18490*/  ISETP.GE.U32.AND P1, PT, R3, R8, PT ;  /* 0x000000080300720c */ /* 0x000fe20003f26070 */
[----:B------:R-:W-:Y:S01]  /*184a0*/  @P5 IMAD.IADD R11, R6, 0x1, R3 ;  /* 0x00000001060b5824 */ /* 0x000fe200078e0203 */
[----:B------:R-:W-:Y:S01]  /*184b0*/  IADD3 R14, PT, PT, R58, 0x3, RZ ;  /* 0x000000033a0e7810 */ /* 0x000fe20007ffe0ff */
[----:B------:R-:W3:Y:S02]  /*184c0*/  @P5 LDG.E.64 R12, desc[UR36][R54.64+0x8] ;  /* 0x00000824360c5981 */ /* 0x000ee4000c1e1b00 */
[----:B------:R-:W-:Y:S01]  /*184d0*/  @P5 IMAD.WIDE.U32 R10, R11, 0x8, R16 ;  /* 0x000000080b0a5825 */ /* 0x000fe200078e0010 */
[----:B------:R-:W-:-:S05]  /*184e0*/  ISETP.GE.U32.AND P2, PT, R3, R14, PT ;  /* 0x0000000e0300720c */ /* 0x000fca0003f46070 */
[----:B------:R-:W3:Y:S02]  /*184f0*/  @P5 LD.E.64 R10, desc[UR36][R10.64] ;  /* 0x000000240a0a5980 */ /* 0x000ee4000c101b00 */
[----:B------:R-:W-:Y:S02]  /*18500*/  @P1 IMAD.IADD R7, R3, 0x1, -R8 ;  /* 0x0000000103071824 */ /* 0x000fe400078e0a08 */
[----:B------:R-:W4:Y:S02]  /*18510*/  @P1 LDG.E.64 R8, desc[UR36][R54.64+0x10] ;  /* 0x0000102436081981 */ /* 0x000f24000c1e1b00 */
[----:B------:R-:W-:Y:S02]  /*18520*/  @P1 IMAD.WIDE.U32 R6, R7, 0x8, R16 ;  /* 0x0000000807061825 */ /* 0x000fe400078e0010 */
[----:B------:R-:W4:Y:S04]  /*18530*/  @P2 LDG.E.64 R40, desc[UR36][R54.64+0x18] ;  /* 0x0000182436282981 */ /* 0x000f28000c1e1b00 */
[----:B------:R-:W4:Y:S01]  /*18540*/  @P1 LD.E.64 R6, desc[UR36][R6.64] ;  /* 0x0000002406061980 */ /* 0x000f22000c101b00 */
[----:B------:R-:W-:-:S04]  /*18550*/  @P2 IMAD.IADD R15, R3, 0x1, -R14 ;  /* 0x00000001030f2824 */ /* 0x000fc800078e0a0e */
[----:B------:R-:W-:-:S06]  /*18560*/  @P2 IMAD.WIDE.U32 R14, R15, 0x8, R16 ;  /* 0x000000080f0e2825 */ /* 0x000fcc00078e0010 */
[----:B------:R-:W4:Y:S01]  /*18570*/  @P2 LD.E.64 R14, desc[UR36][R14.64] ;  /* 0x000000240e0e2980 */ /* 0x000f22000c101b00 */
[C---:B------:R-:W-:Y:S01]  /*18580*/  VIADD R60, R58.reuse, 0x7 ;  /* 0x000000073a3c7836 */ /* 0x040fe20000000000 */
[----:B--2--5:R-:W-:Y:S01]  /*18590*/  @P3 DFMA R4, -R52, R20, R4 ;  /* 0x000000143404322b */ /* 0x024fe20000000104 */
[C---:B------:R-:W-:Y:S02]  /*185a0*/  VIADD R20, R58.reuse, 0x4 ;  /* 0x000000043a147836 */ /* 0x040fe40000000000 */
[----:B------:R-:W-:-:S03]  /*185b0*/  VIADD R21, R58, 0x5 ;  /* 0x000000053a157836 */ /* 0x000fc60000000000 */
[C---:B------:R-:W-:Y:S02]  /*185c0*/  ISETP.GE.U32.AND P3, PT, R3.reuse, R20, PT ;  /* 0x000000140300720c */ /* 0x040fe40003f66070 */
[----:B------:R-:W-:Y:S01]  /*185d0*/  ISETP.GE.U32.AND P4, PT, R3, R21, PT ;  /* 0x000000150300720c */ /* 0x000fe20003f86070 */
[----:B---3--:R-:W-:Y:S01]  /*185e0*/  @P5 DFMA R4, -R12, R10, R4 ;  /* 0x0000000a0c04522b */ /* 0x008fe20000000104 */
[----:B------:R-:W-:-:S04]  /*185f0*/  IADD3 R10, PT, PT, R58, 0x6, RZ ;  /* 0x000000063a0a7810 */ /* 0x000fc80007ffe0ff */
[----:B------:R-:W-:-:S05]  /*18600*/  ISETP.GE.U32.AND P5, PT, R3, R10, PT ;  /* 0x0000000a0300720c */ /* 0x000fca0003fa6070 */
[----:B------:R-:W-:-:S04]  /*18610*/  @P3 IMAD.IADD R53, R3, 0x1, -R20 ;  /* 0x0000000103353824 */ /* 0x000fc800078e0a14 */
[----:B------:R-:W-:Y:S01]  /*18620*/  @P3 IMAD.WIDE.U32 R52, R53, 0x8, R16 ;  /* 0x0000000835343825 */ /* 0x000fe200078e0010 */
[----:B----4-:R-:W-:Y:S01]  /*18630*/  @P1 DFMA R4, -R8, R6, R4 ;  /* 0x000000060804122b */ /* 0x010fe20000000104 */
[C---:B------:R-:W-:Y:S01]  /*18640*/  ISETP.GE.U32.AND P1, PT, R3.reuse, R60, PT ;  /* 0x0000003c0300720c */ /* 0x040fe20003f26070 */
[----:B------:R-:W2:Y:S01]  /*18650*/  @P3 LDG.E.64 R6, desc[UR36][R54.64+0x20] ;  /* 0x0000202436063981 */ /* 0x000ea2000c1e1b00 */
[----:B------:R-:W-:-:S03]  /*18660*/  @P4 IMAD.IADD R13, R3, 0x1, -R21 ;  /* 0x00000001030d4824 */ /* 0x000fc600078e0a15 */
[----:B------:R-:W2:Y:S01]  /*18670*/  @P3 LD.E.64 R8, desc[UR36][R52.64] ;  /* 0x0000002434083980 */ /* 0x000ea2000c101b00 */
[----:B------:R-:W-:-:S04]  /*18680*/  @P4 IMAD.WIDE.U32 R12, R13, 0x8, R16 ;  /* 0x000000080d0c4825 */ /* 0x000fc800078e0010 */
[----:B------:R-:W-:Y:S02]  /*18690*/  @P5 IMAD.IADD R21, R3, 0x1, -R10 ;  /* 0x0000000103155824 */ /* 0x000fe400078e0a0a */
[----:B------:R-:W3:Y:S02]  /*186a0*/  @P4 LDG.E.64 R10, desc[UR36][R54.64+0x28] ;  /* 0x00002824360a4981 */ /* 0x000ee4000c1e1b00 */
[--C-:B------:R-:W-:Y:S02]  /*186b0*/  @P5 IMAD.WIDE.U32 R20, R21, 0x8, R16.reuse ;  /* 0x0000000815145825 */ /* 0x100fe400078e0010 */
[----:B------:R-:W3:Y:S01]  /*186c0*/  @P4 LD.E.64 R12, desc[UR36][R12.64] ;  /* 0x000000240c0c4980 */ /* 0x000ee2000c101b00 */
[----:B------:R-:W-:Y:S01]  /*186d0*/  @P2 DFMA R4, -R40, R14, R4 ;  /* 0x0000000e2804222b */ /* 0x000fe20000000104 */
[----:B------:R-:W-:Y:S02]  /*186e0*/  @P1 IADD3 R41, PT, PT, -R60, R3, RZ ;  /* 0x000000033c291210 */ /* 0x000fe40007ffe1ff */
        /* <DEDUP_REMOVED lines=13> */
.L_x_417:
[----:B------:R-:W-:Y:S04]  /*187c0*/  BSSY.RECONVERGENT B1, `(.L_x_416) ;  /* 0x0000044000017945 */ /* 0x000fe80003800200 */
[----:B------:R-:W-:Y:S05]  /*187d0*/  @!P0 BRA `(.L_x_419) ;  /* 0x0000000400088947 */ /* 0x000fea0003800000 */
[C---:B------:R-:W-:Y:S02]  /*187e0*/  LOP3.LUT R6, R51.reuse, 0x7, RZ, 0xc0, !PT ;  /* 0x0000000733067812 */ /* 0x040fe400078ec0ff */
[----:B------:R-:W-:-:S03]  /*187f0*/  LOP3.LUT P4, RZ, R51, 0x3, RZ, 0xc0, !PT ;  /* 0x0000000333ff7812 */ /* 0x000fc6000788c0ff */
[----:B------:R-:W-:-:S05]  /*18800*/  VIADD R6, R6, 0xffffffff ;  /* 0xffffffff06067836 */ /* 0x000fca0000000000 */
[----:B------:R-:W-:-:S13]  /*18810*/  ISETP.GE.U32.AND P0, PT, R6, 0x3, PT ;  /* 0x000000030600780c */ /* 0x000fda0003f06070 */
[----:B------:R-:W-:Y:S05]  /*18820*/  @!P0 BRA `(.L_x_420) ;  /* 0x0000000000788947 */ /* 0x000fea0003800000 */
        /* <DEDUP_REMOVED lines=14> */
[----:B------:R-:W-:Y:S02]  /*18910*/  @P1 IMAD.WIDE.U32 R14, R15, 0x8, R16 ;  /* 0x000000080f0e1825 */ /* 0x000fe400078e0010 */
[----:B------:R-:W3:Y:S02]  /*18920*/  @P1 LDG.E.64 R20, desc[UR36][R6.64+0x8] ;  /* 0x0000082406141981 */ /* 0x000ee4000c1e1b00 */
[----:B------:R-:W-:-:S02]  /*18930*/  @P2 IMAD.IADD R11, R3, 0x1, -R10 ;  /* 0x00000001030b2824 */ /* 0x000fc400078e0a0a */
[----:B------:R-:W4:Y:S04]  /*18940*/  @P2 LDG.E.64 R8, desc[UR36][R6.64+0x10] ;  /* 0x0000102406082981 */ /* 0x000f28000c1e1b00 */
[----:B------:R-:W3:Y:S01]  /*18950*/  @P1 LD.E.64 R14, desc[UR36][R14.64] ;  /* 0x000000240e0e1980 */ /* 0x000ee2000c101b00 */
[----:B------:R-:W-:-:S03]  /*18960*/  @P2 IMAD.WIDE.U32 R10, R11, 0x8, R16 ;  /* 0x000000080b0a2825 */ /* 0x000fc600078e0010 */
[----:B------:R-:W4:Y:S01]  /*18970*/  @P3 LDG.E.64 R54, desc[UR36][R6.64+0x18] ;  /* 0x0000182406363981 */ /* 0x000f22000c1e1b00 */
[----:B------:R-:W-:-:S03]  /*18980*/  @P3 IMAD.IADD R13, R3, 0x1, -R12 ;  /* 0x00000001030d3824 */ /* 0x000fc600078e0a0c */
[----:B------:R-:W4:Y:S01]  /*18990*/  @P2 LD.E.64 R10, desc[UR36][R10.64] ;  /* 0x000000240a0a2980 */ /* 0x000f22000c101b00 */
[----:B------:R-:W-:-:S06]  /*189a0*/  @P3 IMAD.WIDE.U32 R12, R13, 0x8, R16 ;  /* 0x000000080d0c3825 */ /* 0x000fcc00078e0010 */
[----:B------:R-:W4:Y:S01]  /*189b0*/  @P3 LD.E.64 R12, desc[UR36][R12.64] ;  /* 0x000000240c0c3980 */ /* 0x000f22000c101b00 */
[----:B------:R-:W-:Y:S01]  /*189c0*/  VIADD R58, R58, 0x4 ;  /* 0x000000043a3a7836 */ /* 0x000fe20000000000 */
[----:B--2--5:R-:W-:-:S08]  /*189d0*/  @P0 DFMA R4, -R52, R40, R4 ;  /* 0x000000283404022b */ /* 0x024fd00000000104 */
[----:B---3--:R-:W-:-:S08]  /*189e0*/  @P1 DFMA R4, -R20, R14, R4 ;  /* 0x0000000e1404122b */ /* 0x008fd00000000104 */
[----:B----4-:R-:W-:-:S08]  /*189f0*/  @P2 DFMA R4, -R8, R10, R4 ;  /* 0x0000000a0804222b */ /* 0x010fd00000000104 */
[----:B------:R-:W-:-:S11]  /*18a00*/  @P3 DFMA R4, -R54, R12, R4 ;  /* 0x0000000c3604322b */ /* 0x000fd60000000104 */
.L_x_420:
        /* <DEDUP_REMOVED lines=21> */
.L_x_421:
        /* <DEDUP_REMOVED lines=10> */
.L_x_419:
[----:B------:R-:W-:Y:S05]  /*18c00*/  BSYNC.RECONVERGENT B1 ;  /* 0x0000000000017941 */ /* 0x000fea0003800200 */
.L_x_416:
[----:B------:R-:W0:Y:S01]  /*18c10*/  LDCU UR4, c[0x0][0x388] ;  /* 0x00007100ff0477ac */ /* 0x000e220008000800 */
[----:B------:R-:W-:-:S04]  /*18c20*/  IMAD.WIDE.U32 R6, R3, 0x8, R16 ;  /* 0x0000000803067825 */ /* 0x000fc800078e0010 */
[----:B------:R-:W-:Y:S01]  /*18c30*/  VIADD R3, R3, 0x1 ;  /* 0x0000000103037836 */ /* 0x000fe20000000000 */
[----:B-----5:R1:W-:Y:S04]  /*18c40*/  ST.E.64 desc[UR36][R6.64], R4 ;  /* 0x0000000406007985 */ /* 0x0203e8000c101b24 */
[----:B0-----:R-:W-:-:S13]  /*18c50*/  ISETP.NE.AND P0, PT, R3, UR4, PT ;  /* 0x0000000403007c0c */ /* 0x001fda000bf05270 */
[----:B-1----:R-:W-:Y:S05]  /*18c60*/  @P0 BRA `(.L_x_422) ;  /* 0xfffffff400a00947 */ /* 0x002fea000383ffff */
[----:B------:R-:W-:Y:S05]  /*18c70*/  BSYNC.RECONVERGENT B0 ;  /* 0x0000000000007941 */ /* 0x000fea0003800200 */
.L_x_415:
[----:B------:R-:W-:Y:S05]  /*18c80*/  BRA `(.L_x_404) ;  /* 0x0000000000607947 */ /* 0x000fea0003800000 */
.L_x_409:
        /* <DEDUP_REMOVED lines=8> */
.L_x_423:
[----:B------:R-:W-:Y:S01]  /*18d10*/  MOV R14, 0x218 ;  /* 0x00000218000e7802 */ /* 0x000fe20000000f00 */
[----:B------:R-:W0:Y:S01]  /*18d20*/  LDCU.64 UR4, c[0x4][0x188] ;  /* 0x01003100ff0477ac */ /* 0x000e220008000a00 */
[----:B------:R-:W-:Y:S02]  /*18d30*/  HFMA2 R13, -RZ, RZ, 0, 0 ;  /* 0x00000000ff0d7431 */ /* 0x000fe400000001ff */
[----:B------:R-:W-:Y:S01]  /*18d40*/  IMAD.MOV.U32 R8, RZ, RZ, 0x71 ;  /* 0x00000071ff087424 */ /* 0x000fe200078e00ff */
[----:B------:R-:W1:Y:S01]  /*18d50*/  LDCU.64 UR6, c[0x4][0x190] ;  /* 0x01003200ff0677ac */ /* 0x000e620008000a00 */
[----:B------:R-:W2:Y:S01]  /*18d60*/  LDC.64 R14, c[0x4][R14] ;  /* 0x010000000e0e7b82 */ /* 0x000ea20000000a00 */
[----:B------:R-:W-:Y:S01]  /*18d70*/  IMAD.MOV.U32 R12, RZ, RZ, 0x1 ;  /* 0x00000001ff0c7424 */ /* 0x000fe200078e00ff */
[----:B------:R-:W3:Y:S01]  /*18d80*/  LDCU.64 UR8, c[0x4][URZ] ;  /* 0x01000000ff0877ac */ /* 0x000ee20008000a00 */
[----:B0-----:R-:W-:Y:S02]  /*18d90*/  IMAD.U32 R4, RZ, RZ, UR4 ;  /* 0x00000004ff047e24 */ /* 0x001fe4000f8e00ff */
[----:B------:R-:W-:-:S02]  /*18da0*/  IMAD.U32 R5, RZ, RZ, UR5 ;  /* 0x00000005ff057e24 */ /* 0x000fc4000f8e00ff */
[----:B-1----:R-:W-:Y:S01]  /*18db0*/  IMAD.U32 R6, RZ, RZ, UR6 ;  /* 0x00000006ff067e24 */ /* 0x002fe2000f8e00ff */
[----:B------:R-:W-:Y:S01]  /*18dc0*/  MOV R7, UR7 ;  /* 0x0000000700077c02 */ /* 0x000fe20008000f00 */
[----:B---3--:R-:W-:Y:S02]  /*18dd0*/  IMAD.U32 R10, RZ, RZ, UR8 ;  /* 0x00000008ff0a7e24 */ /* 0x008fe4000f8e00ff */
[----:B------:R-:W-:-:S07]  /*18de0*/  IMAD.U32 R11, RZ, RZ, UR9 ;  /* 0x00000009ff0b7e24 */ /* 0x000fce000f8e00ff */
[----:B------:R-:W-:-:S07]  /*18df0*/  LEPC R20, `(.L_x_404) ;  /* 0x000000001014794e */ /* 0x000fce0000000000 */
[----:B--2---:R-:W-:Y:S05]  /*18e00*/  CALL.ABS.NOINC R14 ;  /* 0x000000000e007343 */ /* 0x004fea0003c00000 */
.L_x_404:
[----:B------:R-:W4:Y:S01]  /*18e10*/  LDCU UR4, c[0x0][0x3b8] ;  /* 0x00007700ff0477ac */ /* 0x000f220008000800 */
[----:B0-23--:R-:W-:Y:S02]  /*18e20*/  VIADD R9, R49, 0xffffffff ;  /* 0xffffffff31097836 */ /* 0x00dfe40000000000 */
[----:B------:R-:W-:Y:S01]  /*18e30*/  VIADD R51, R46, 0xffffffff ;  /* 0xffffffff2e337836 */ /* 0x000fe20000000000 */
[----:B----4-:R-:W-:-:S09]  /*18e40*/  UISETP.NE.AND UP0, UPT, UR4, 0x1, UPT ;  /* 0x000000010400788c */ /* 0x010fd2000bf05270 */
        /* <DEDUP_REMOVED lines=13> */
.L_x_428:
[----:B------:R-:W-:Y:S01]  /*18f20*/  LOP3.LUT R3, RZ, R8, RZ, 0x33, !PT ;  /* 0x00000008ff037212 */ /* 0x000fe200078e33ff */
[----:B------:R-:W0:Y:S03]  /*18f30*/  LDCU.64 UR4, c[0x3][0x60] ;  /* 0x00c00c00ff0477ac */ /* 0x000e260008000a00 */
[----:B------:R-:W-:-:S05]  /*18f40*/  IADD3 R3, PT, PT, R3, R0, RZ ;  /* 0x0000000003037210 */ /* 0x000fca0007ffe0ff */
        /* <DEDUP_REMOVED lines=54> */
.L_x_427:
[----:B------:R-:W-:-:S07]  /*192b0*/  IMAD.MOV.U32 R3, RZ, RZ, R47 ;  /* 0x000000ffff037224 */ /* 0x000fce00078e002f */
.L_x_426:
        /* <DEDUP_REMOVED lines=35> */
.L_x_429:
[----:B------:R-:W-:Y:S05]  /*194f0*/  @!P1 BRA `(.L_x_425) ;  /* 0x00000010007c9947 */ /* 0x000fea0003800000 */
[----:B------:R-:W-:Y:S02]  /*19500*/  ISETP.GE.U32.AND P0, PT, R9, 0x3, PT ;  /* 0x000000030900780c */ /* 0x000fe40003f06070 */
[----:B------:R-:W-:-:S11]  /*19510*/  ISETP.NE.AND P1, PT, R48, RZ, PT ;  /* 0x000000ff3000720c */ /* 0x000fd60003f25270 */
[----:B------:R-:W-:Y:S05]  /*19520*/  @!P0 BRA `(.L_x_430) ;  /* 0x0000000000488947 */ /* 0x000fea0003800000 */
[----:B------:R-:W-:Y:S01]  /*19530*/  LOP3.LUT R5, RZ, R3, RZ, 0x33, !PT ;  /* 0x00000003ff057212 */ /* 0x000fe200078e33ff */
[----:B------:R-:W0:Y:S03]  /*19540*/  LDCU.64 UR4, c[0x3][0x60] ;  /* 0x00c00c00ff0477ac */ /* 0x000e260008000a00 */
[----:B-1-3--:R-:W-:-:S05]  /*19550*/  IADD3 R11, PT, PT, R5, R0, RZ ;  /* 0x00000000050b7210 */ /* 0x00afca0007ffe0ff */
        /* <DEDUP_REMOVED lines=15> */
.L_x_430:
        /* <DEDUP_REMOVED lines=20> */
.L_x_424:
        /* <DEDUP_REMOVED lines=11> */
.L_x_434:
        /* <DEDUP_REMOVED lines=21> */
.L_x_433:
[----:B------:R-:W-:-:S07]  /*19990*/  IMAD.MOV.U32 R3, RZ, RZ, R47 ;  /* 0x000000ffff037224 */ /* 0x000fce00078e002f */
.L_x_432:
        /* <DEDUP_REMOVED lines=15> */
.L_x_436:
        /* <DEDUP_REMOVED lines=17> */
.L_x_435:
[----:B------:R-:W-:Y:S01]  /*19ba0*/  BSSY.RECONVERGENT B0, `(.L_x_437) ;  /* 0x000009b000007945 */ /* 0x000fe20003800200 */
[----:B------:R-:W-:-:S07]  /*19bb0*/  IMAD.MOV.U32 R3, RZ, RZ, RZ ;  /* 0x000000ffff037224 */ /* 0x000fce00078e00ff */
.L_x_444:
[----:B------:R-:W0:Y:S01]  /*19bc0*/  LDCU UR4, c[0x0][0x388] ;  /* 0x00007100ff0477ac */ /* 0x000e220008000800 */
[----:B------:R-:W-:Y:S01]  /*19bd0*/  LOP3.LUT R0, RZ, R3, RZ, 0x33, !PT ;  /* 0x00000003ff007212 */ /* 0x000fe200078e33ff */
[----:B-1----:R-:W1:Y:S03]  /*19be0*/  LDC R6, c[0x0][0x3b8] ;  /* 0x0000ee00ff067b82 */ /* 0x002e660000000800 */
[----:B0-234-:R-:W-:-:S05]  /*19bf0*/  IADD3 R5, PT, PT, R0, UR4, RZ ;  /* 0x0000000400057c10 */ /* 0x01dfca000fffe0ff */
[----:B------:R-:W-:-:S06]  /*19c00*/  IMAD.WIDE R4, R5, 0x8, R16 ;  /* 0x0000000805047825 */ /* 0x000fcc00078e0210 */
[----:B------:R-:W5:Y:S01]  /*19c10*/  LD.E.64 R4, desc[UR36][R4.64] ;  /* 0x0000002404047980 */ /* 0x000f62000c101b00 */
[----:B-1----:R-:W-:-:S13]  /*19c20*/  ISETP.GE.AND P0, PT, R6, 0x2, PT ;  /* 0x000000020600780c */ /* 0x002fda0003f06270 */
[----:B------:R-:W-:Y:S05]  /*19c30*/  @!P0 BRA `(.L_x_438) ;  /* 0x00000008002c8947 */ /* 0x000fea0003800000 */
[----:B------:R-:W0:Y:S01]  /*19c40*/  LDC R0, c[0x0][0x3b8] ;  /* 0x0000ee00ff007b82 */ /* 0x000e220000000800 */
[----:B------:R-:W-:Y:S02]  /*19c50*/  VIADD R7, R6, 0xfffffffe ;  /* 0xfffffffe06077836 */ /* 0x000fe40000000000 */
[----:B------:R-:W-:-:S03]  /*19c60*/  IMAD.MOV.U32 R58, RZ, RZ, 0x1 ;  /* 0x00000001ff3a7424 */ /* 0x000fc600078e00ff */
[----:B------:R-:W-:Y:S01]  /*19c70*/  ISETP.GE.U32.AND P1, PT, R7, 0x7, PT ;  /* 0x000000070700780c */ /* 0x000fe20003f26070 */
[----:B0-----:R-:W-:-:S05]  /*19c80*/  VIADD R51, R0, 0xffffffff ;  /* 0xffffffff00337836 */ /* 0x001fca0000000000 */
[----:B------:R-:W-:-:S07]  /*19c90*/  LOP3.LUT P0, R56, R51, 0x7, RZ, 0xc0, !PT ;  /* 0x0000000733387812 */ /* 0x000fce000780c0ff */
[----:B------:R-:W-:Y:S06]  /*19ca0*/  @!P1 BRA `(.L_x_439) ;  /* 0x0000000400049947 */ /* 0x000fec0003800000 */
[----:B------:R-:W-:Y:S01]  /*19cb0*/  VIADD R57, R6, 0xffffffff ;  /* 0xffffffff06397836 */ /* 0x000fe20000000000 */
[----:B------:R-:W-:Y:S01]  /*19cc0*/  BSSY.RECONVERGENT B1, `(.L_x_439) ;  /* 0x000003f000017945 */ /* 0x000fe20003800200 */
[----:B------:R-:W-:-:S03]  /*19cd0*/  MOV R58, 0x1 ;  /* 0x00000001003a7802 */ /* 0x000fc60000000f00 */
[----:B------:R-:W-:-:S07]  /*19ce0*/  LOP3.LUT R57, R57, 0xfffffff8, RZ, 0xc0, !PT ;  /* 0xfffffff839397812 */ /* 0x000fce00078ec0ff */
.L_x_440:
[----:B------:R-:W0:Y:S01]  /*19cf0*/  LDC.64 R54, c[0x0][0x3b0] ;  /* 0x0000ec00ff367b82 */ /* 0x000e220000000a00 */
[CC--:B------:R-:W-:Y:S01]  /*19d00*/  ISETP.GE.U32.AND P3, PT, R3.reuse, R58.reuse, PT ;  /* 0x0000003a0300720c */ /* 0x0c0fe20003f66070 */
[----:B------:R-:W-:Y:S01]  /*19d10*/  VIADD R8, R58, 0x2 ;  /* 0x000000023a087836 */ /* 0x000fe20000000000 */
[----:B------:R-:W-:-:S04]  /*19d20*/  ISETP.GT.U32.AND P5, PT, R3, R58, PT ;  /* 0x0000003a0300720c */ /* 0x000fc80003fa4070 */
[----:B------:R-:W-:-:S07]  /*19d30*/  ISETP.GE.U32.AND P1, PT, R3, R8, PT ;  /* 0x000000080300720c */ /* 0x000fce0003f26070 */
[----:B------:R-:W-:-:S04]  /*19d40*/  @P3 IMAD.IADD R41, R3, 0x1, -R58 ;  /* 0x0000000103293824 */ /* 0x000fc800078e0a3a */
[----:B------:R-:W-:-:S04]  /*19d50*/  @P3 IMAD.WIDE.U32 R40, R41, 0x8, R22 ;  /* 0x0000000829283825 */ /* 0x000fc800078e0016 */
[----:B0-----:R-:W-:Y:S02]  /*19d60*/  IMAD.WIDE.U32 R54, R58, 0x8, R54 ;  /* 0x000000083a367825 */ /* 0x001fe400078e0036 */
[----:B------:R-:W2:Y:S01]  /*19d70*/  @P3 LD.E.64 R40, desc[UR36][R40.64] ;  /* 0x0000002428283980 */ /* 0x000ea2000c101b00 */
[----:B------:R-:W-:-:S03]  /*19d80*/  @P5 LOP3.LUT R6, RZ, R58, RZ, 0x33, !PT ;  /* 0x0000003aff065212 */ /* 0x000fc600078e33ff */
[----:B------:R-:W2:Y:S02]  /*19d90*/  @P3 LDG.E.64 R52, desc[UR36][R54.64] ;  /* 0x0000002436343981 */ /* 0x000ea4000c1e1b00 */
[----:B------:R-:W-:Y:S02]  /*19da0*/  @P5 IMAD.IADD R15, R6, 0x1, R3 ;  /* 0x00000001060f5824 */ /* 0x000fe400078e0203 */
[----:B------:R-:W-:Y:S01]  /*19db0*/  VIADD R10, R58, 0x3 ;  /* 0x000000033a0a7836 */ /* 0x000fe20000000000 */
[----:B------:R-:W3:Y:S01]  /*19dc0*/  @P5 LDG.E.64 R20, desc[UR36][R54.64+0x8] ;  /* 0x0000082436145981 */ /* 0x000ee2000c1e1b00 */
[----:B------:R-:W-:-:S03]  /*19dd0*/  @P5 IMAD.WIDE.U32 R14, R15, 0x8, R22 ;  /* 0x000000080f0e5825 */ /* 0x000fc600078e0016 */
[----:B------:R-:W-:Y:S02]  /*19de0*/  ISETP.GE.U32.AND P2, PT, R3, R10, PT ;  /* 0x0000000a0300720c */ /* 0x000fe40003f46070 */
[----:B------:R-:W-:Y:S01]  /*19df0*/  @P1 IADD3 R7, PT, PT, -R8, R3, RZ ;  /* 0x0000000308071210 */ /* 0x000fe20007ffe1ff */
[----:B------:R-:W3:Y:S04]  /*19e00*/  @P5 LD.E.64 R14, desc[UR36][R14.64] ;  /* 0x000000240e0e5980 */ /* 0x000ee8000c101b00 */
[----:B------:R-:W-:Y:S01]  /*19e10*/  @P1 IMAD.WIDE.U32 R6, R7, 0x8, R22 ;  /* 0x0000000807061825 */ /* 0x000fe200078e0016 */
[----:B------:R-:W4:Y:S05]  /*19e20*/  @P1 LDG.E.64 R8, desc[UR36][R54.64+0x10] ;  /* 0x0000102436081981 */ /* 0x000f2a000c1e1b00 */
[----:B------:R-:W-:Y:S01]  /*19e30*/  @P2 IMAD.IADD R11, R3, 0x1, -R10 ;  /* 0x00000001030b2824 */ /* 0x000fe200078e0a0a */
[----:B------:R-:W4:Y:S03]  /*19e40*/  @P1 LD.E.64 R6, desc[UR36][R6.64] ;  /* 0x0000002406061980 */ /* 0x000f26000c101b00 */
[----:B------:R-:W-:Y:S01]  /*19e50*/  @P2 IMAD.WIDE.U32 R10, R11, 0x8, R22 ;  /* 0x000000080b0a2825 */ /* 0x000fe200078e0016 */
[----:B------:R-:W4:Y:S05]  /*19e60*/  @P2 LDG.E.64 R12, desc[UR36][R54.64+0x18] ;  /* 0x00001824360c2981 */ /* 0x000f2a000c1e1b00 */
[----:B------:R-:W4:Y:S01]  /*19e70*/  @P2 LD.E.64 R10, desc[UR36][R10.64] ;  /* 0x000000240a0a2980 */ /* 0x000f22000c101b00 */
[C---:B------:R-:W-:Y:S01]  /*19e80*/  VIADD R60, R58.reuse, 0x7 ;  /* 0x000000073a3c7836 */ /* 0x040fe20000000000 */
[----:B--2--5:R-:W-:Y:S01]  /*19e90*/  @P3 DFMA R4, -R52, R40, R4 ;  /* 0x000000283404322b */ /* 0x024fe20000000104 */
[----:B------:R-:W-:-:S05]  /*19ea0*/  VIADD R40, R58, 0x4 ;  /* 0x000000043a287836 */ /* 0x000fca0000000000 */
[----:B------:R-:W-:Y:S01]  /*19eb0*/  ISETP.GE.U32.AND P3, PT, R3, R40, PT ;  /* 0x000000280300720c */ /* 0x000fe20003f66070 */
[----:B------:R-:W-:Y:S01]  /*19ec0*/  VIADD R52, R58, 0x5 ;  /* 0x000000053a347836 */ /* 0x000fe20000000000 */
[----:B---3--:R-:W-:-:S04]  /*19ed0*/  @P5 DFMA R4, -R20, R14, R4 ;  /* 0x0000000e1404522b */ /* 0x008fc80000000104 */
[----:B------:R-:W-:Y:S01]  /*19ee0*/  ISETP.GE.U32.AND P4, PT, R3, R52, PT ;  /* 0x000000340300720c */ /* 0x000fe20003f86070 */
[----:B------:R-:W-:-:S06]  /*19ef0*/  VIADD R20, R58, 0x6 ;  /* 0x000000063a147836 */ /* 0x000fcc0000000000 */
[----:B------:R-:W-:Y:S02]  /*19f00*/  @P3 IADD3 R41, PT, PT, -R40, R3, RZ ;  /* 0x0000000328293210 */ /* 0x000fe40007ffe1ff */
[----:B------:R-:W-:-:S03]  /*19f10*/  ISETP.GE.U32.AND P5, PT, R3, R20, PT ;  /* 0x000000140300720c */ /* 0x000fc60003fa6070 */
[----:B------:R-:W-:Y:S01]  /*19f20*/  @P3 IMAD.WIDE.U32 R40, R41, 0x8, R22 ;  /* 0x0000000829283825 */ /* 0x000fe200078e0016 */
[----:B----4-:R-:W-:Y:S01]  /*19f30*/  @P1 DFMA R4, -R8, R6, R4 ;  /* 0x000000060804122b */ /* 0x010fe20000000104 */
[C---:B------:R-:W-:Y:S01]  /*19f40*/  ISETP.GE.U32.AND P1, PT, R3.reuse, R60, PT ;  /* 0x0000003c0300720c */ /* 0x040fe20003f26070 */
[----:B------:R-:W2:Y:S01]  /*19f50*/  @P3 LDG.E.64 R6, desc[UR36][R54.64+0x20] ;  /* 0x0000202436063981 */ /* 0x000ea2000c1e1b00 */
[----:B------:R-:W-:-:S03]  /*19f60*/  @P4 IMAD.IADD R15, R3, 0x1, -R52 ;  /* 0x00000001030f4824 */ /* 0x000fc600078e0a34 */
[----:B------:R-:W2:Y:S01]  /*19f70*/  @P3 LD.E.64 R8, desc[UR36][R40.64] ;  /* 0x0000002428083980 */ /* 0x000ea2000c101b00 */
[----:B------:R-:W-:Y:S01]  /*19f80*/  @P4 IMAD.WIDE.U32 R14, R15, 0x8, R22 ;  /* 0x000000080f0e4825 */ /* 0x000fe200078e0016 */
[----:B------:R-:W-:Y:S02]  /*19f90*/  @P2 DFMA R4, -R12, R10, R4 ;  /* 0x0000000a0c04222b */ /* 0x000fe40000000104 */
        /* <DEDUP_REMOVED lines=10> */
[----:B------:R-:W-:-:S02]  /*1a040*/  ISETP.NE.AND P2, PT, R60, R57, PT ;  /* 0x000000393c00720c */ /* 0x000fc40003f45270 */
[----:B------:R-:W-:Y:S01]  /*1a050*/  IADD3 R58, PT, PT, R58, 0x8, RZ ;  /* 0x000000083a3a7810 */ /* 0x000fe20007ffe0ff */
[----:B--2---:R-:W-:-:S08]  /*1a060*/  @P3 DFMA R4, -R6, R8, R4 ;  /* 0x000000080604322b */ /* 0x004fd00000000104 */
[----:B---3--:R-:W-:-:S08]  /*1a070*/  @P4 DFMA R4, -R10, R12, R4 ;  /* 0x0000000c0a04422b */ /* 0x008fd00000000104 */
[----:B----4-:R-:W-:-:S08]  /*1a080*/  @P5 DFMA R4, -R20, R14, R4 ;  /* 0x0000000e1404522b */ /* 0x010fd00000000104 */
[----:B------:R-:W-:Y:S01]  /*1a090*/  @P1 DFMA R4, -R52, R40, R4 ;  /* 0x000000283404122b */ /* 0x000fe20000000104 */
[----:B------:R-:W-:Y:S10]  /*1a0a0*/  @P2 BRA `(.L_x_440) ;  /* 0xfffffffc00102947 */ /* 0x000ff4000383ffff */
[----:B------:R-:W-:Y:S05]  /*1a0b0*/  BSYNC.RECONVERGENT B1 ;  /* 0x0000000000017941 */ /* 0x000fea0003800200 */
.L_x_439:
        /* <DEDUP_REMOVED lines=14> */
[----:B------:R-:W-:Y:S02]  /*1a1a0*/  @P0 IMAD.WIDE.U32 R40, R41, 0x8, R22 ;  /* 0x0000000829280825 */ /* 0x000fe400078e0016 */
[----:B------:R-:W-:Y:S02]  /*1a1b0*/  @P1 IADD3 R9, PT, PT, R8, R3, RZ ;  /* 0x0000000308091210 */ /* 0x000fe40007ffe0ff */
[----:B0-----:R-:W-:Y:S02]  /*1a1c0*/  IMAD.WIDE.U32 R6, R58, 0x8, R6 ;  /* 0x000000083a067825 */ /* 0x001fe400078e0006 */
[----:B------:R-:W2:Y:S01]  /*1a1d0*/  @P0 LD.E.64 R40, desc[UR36][R40.64] ;  /* 0x0000002428280980 */ /* 0x000ea2000c101b00 */
[----:B------:R-:W-:-:S03]  /*1a1e0*/  ISETP.GE.U32.AND P3, PT, R3, R14, PT ;  /* 0x0000000e0300720c */ /* 0x000fc60003f66070 */
[----:B------:R-:W2:Y:S01]  /*1a1f0*/  @P0 LDG.E.64 R52, desc[UR36][R6.64] ;  /* 0x0000002406340981 */ /* 0x000ea2000c1e1b00 */
[----:B------:R-:W-:-:S03]  /*1a200*/  @P1 IMAD.WIDE.U32 R8, R9, 0x8, R22 ;  /* 0x0000000809081825 */ /* 0x000fc600078e0016 */
[----:B------:R-:W3:Y:S01]  /*1a210*/  @P1 LDG.E.64 R20, desc[UR36][R6.64+0x8] ;  /* 0x0000082406141981 */ /* 0x000ee2000c1e1b00 */
[----:B------:R-:W-:-:S03]  /*1a220*/  @P2 IMAD.IADD R13, R3, 0x1, -R10 ;  /* 0x00000001030d2824 */ /* 0x000fc600078e0a0a */
[----:B------:R-:W3:Y:S01]  /*1a230*/  @P1 LD.E.64 R8, desc[UR36][R8.64] ;  /* 0x0000002408081980 */ /* 0x000ee2000c101b00 */
[----:B------:R-:W-:-:S03]  /*1a240*/  @P2 IMAD.WIDE.U32 R12, R13, 0x8, R22 ;  /* 0x000000080d0c2825 */ /* 0x000fc600078e0016 */
[----:B------:R-:W4:Y:S01]  /*1a250*/  @P2 LDG.E.64 R10, desc[UR36][R6.64+0x10] ;  /* 0x00001024060a2981 */ /* 0x000f22000c1e1b00 */
[----:B------:R-:W-:-:S03]  /*1a260*/  @P3 IMAD.IADD R15, R3, 0x1, -R14 ;  /* 0x00000001030f3824 */ /* 0x000fc600078e0a0e */
        /* <DEDUP_REMOVED lines=9> */
.L_x_442:
        /* <DEDUP_REMOVED lines=9> */
[----:B------:R-:W-:Y:S02]  /*1a390*/  @P0 IMAD.WIDE.U32 R10, R11, 0x8, R22 ;  /* 0x000000080b0a0825 */ /* 0x000fe400078e0016 */
[----:B------:R-:W-:Y:S02]  /*1a3a0*/  @P1 IADD3 R15, PT, PT, R0, R3, RZ ;  /* 0x00000003000f1210 */ /* 0x000fe40007ffe0ff */
[----:B0-----:R-:W-:Y:S02]  /*1a3b0*/  IMAD.WIDE.U32 R8, R58, 0x8, R8 ;  /* 0x000000083a087825 */ /* 0x001fe400078e0008 */
        /* <DEDUP_REMOVED lines=8> */
.L_x_443:
        /* <DEDUP_REMOVED lines=10> */
.L_x_441:
[----:B------:R-:W-:Y:S05]  /*1a4e0*/  BSYNC.RECONVERGENT B1 ;  /* 0x0000000000017941 */ /* 0x000fea0003800200 */
.L_x_438:
[----:B------:R-:W0:Y:S01]  /*1a4f0*/  LDCU UR4, c[0x0][0x388] ;  /* 0x00007100ff0477ac */ /* 0x000e220008000800 */
[----:B------:R-:W-:-:S04]  /*1a500*/  IMAD.WIDE.U32 R6, R3, 0x8, R22 ;  /* 0x0000000803067825 */ /* 0x000fc800078e0016 */
[----:B------:R-:W-:Y:S01]  /*1a510*/  VIADD R3, R3, 0x1 ;  /* 0x0000000103037836 */ /* 0x000fe20000000000 */
[----:B-----5:R1:W-:Y:S04]  /*1a520*/  ST.E.64 desc[UR36][R6.64], R4 ;  /* 0x0000000406007985 */ /* 0x0203e8000c101b24 */
[----:B0-----:R-:W-:-:S13]  /*1a530*/  ISETP.NE.AND P0, PT, R3, UR4, PT ;  /* 0x0000000403007c0c */ /* 0x001fda000bf05270 */
[----:B-1----:R-:W-:Y:S05]  /*1a540*/  @P0 BRA `(.L_x_444) ;  /* 0xfffffff4009c0947 */ /* 0x002fea000383ffff */
[----:B------:R-:W-:Y:S05]  /*1a550*/  BSYNC.RECONVERGENT B0 ;  /* 0x0000000000007941 */ /* 0x000fea0003800200 */
.L_x_437:
[----:B------:R-:W-:Y:S05]  /*1a560*/  BRA `(.L_x_425) ;  /* 0x0000000000607947 */ /* 0x000fea0003800000 */
.L_x_431:
[----:B------:R-:W-:Y:S01]  /*1a570*/  MOV R0, 0x200 ;  /* 0x0000020000007802 */ /* 0x000fe20000000f00 */
[----:B------:R-:W0:Y:S01]  /*1a580*/  LDCU.64 UR4, c[0x4][0x180] ;  /* 0x01003000ff0477ac */ /* 0x000e220008000a00 */
[----:B-1----:R-:W-:Y:S02]  /*1a590*/  CS2R R6, SRZ ;  /* 0x0000000000067805 */ /* 0x002fe4000001ff00 */
[----:B------:R1:W2:Y:S01]  /*1a5a0*/  LDC.64 R8, c[0x4][R0] ;  /* 0x0100000000087b82 */ /* 0x0002a20000000a00 */
[----:B0-----:R-:W-:Y:S01]  /*1a5b0*/  IMAD.U32 R4, RZ, RZ, UR4 ;  /* 0x00000004ff047e24 */ /* 0x001fe2000f8e00ff */
[----:B-1----:R-:W-:-:S07]  /*1a5c0*/  MOV R5, UR5 ;  /* 0x0000000500057c02 */ /* 0x002fce0008000f00 */
[----:B------:R-:W-:-:S07]  /*1a5d0*/  LEPC R20, `(.L_x_445) ;  /* 0x000000001014794e */ /* 0x000fce0000000000 */
[----:B--2---:R-:W-:Y:S05]  /*1a5e0*/  CALL.ABS.NOINC R8 ;  /* 0x0000000008007343 */ /* 0x004fea0003c00000 */
.L_x_445:
        /* <DEDUP_REMOVED lines=16> */
.L_x_425:
[----:B------:R-:W5:Y:S02]  /*1a6f0*/  LDCU UR4, c[0x0][0x388] ;  /* 0x00007100ff0477ac */ /* 0x000f640008000800 */
[----:B-----5:R-:W-:-:S09]  /*1a700*/  UISETP.NE.AND UP0, UPT, UR4, URZ, UPT ;  /* 0x000000ff0400728c */ /* 0x020fd2000bf05270 */
[----:B------:R-:W-:Y:S05]  /*1a710*/  BRA.U !UP0, `(.L_x_446) ;  /* 0x0000003108787547 */ /* 0x000fea000b800000 */
[C---:B------:R-:W-:Y:S01]  /*1a720*/  ISETP.GE.U32.AND P0, PT, R42.reuse, 0xe, PT ;  /* 0x0000000e2a00780c */ /* 0x040fe20003f06070 */
[----:B------:R-:W-:Y:S01]  /*1a730*/  HFMA2 R3, -RZ, RZ, 0, 0 ;  /* 0x00000000ff037431 */ /* 0x000fe200000001ff */
[----:B------:R-:W-:-:S04]  /*1a740*/  LEA.HI R0, R42, 0x1, RZ, 0x1f ;  /* 0x000000012a007811 */ /* 0x000fc800078ff8ff */
[----:B01-3--:R-:W-:-:S07]  /*1a750*/  LOP3.LUT P1, R6, R0, 0x7, RZ, 0xc0, !PT ;  /* 0x0000000700067812 */ /* 0x00bfce000782c0ff */
[----:B------:R-:W-:Y:S06]  /*1a760*/  @!P0 BRA `(.L_x_447) ;  /* 0x00000004002c8947 */ /* 0x000fec0003800000 */
[----:B------:R-:W-:Y:S01]  /*1a770*/  LEA.HI R7, R42, 0x1, RZ, 0x1f ;  /* 0x000000012a077811 */ /* 0x000fe200078ff8ff */
[----:B------:R-:W-:Y:S01]  /*1a780*/  BSSY.RECONVERGENT B0, `(.L_x_447) ;  /* 0x0000049000007945 */ /* 0x000fe20003800200 */
[----:B------:R-:W-:Y:S02]  /*1a790*/  IMAD.MOV.U32 R3, RZ, RZ, RZ ;  /* 0x000000ffff037224 */ /* 0x000fe400078e00ff */
[----:B--2-4-:R-:W-:Y:S01]  /*1a7a0*/  IMAD.MOV.U32 R8, RZ, RZ, RZ ;  /* 0x000000ffff087224 */ /* 0x014fe200078e00ff */
[----:B------:R-:W-:-:S07]  /*1a7b0*/  LOP3.LUT R7, R7, 0xfffffff8, RZ, 0xc0, !PT ;  /* 0xfffffff807077812 */ /* 0x000fce00078ec0ff */
.L_x_448:
[----:B0-----:R-:W-:Y:S01]  /*1a7c0*/  IMAD.WIDE.U32 R4, R3, 0x8, R22 ;  /* 0x0000000803047825 */ /* 0x001fe200078e0016 */
[----:B------:R-:W2:Y:S04]  /*1a7d0*/  LDG.E.64 R10, desc[UR36][R34.64+-0x8] ;  /* 0xfffff824220a7981 */ /* 0x000ea8000c1e1b00 */
[----:B------:R-:W2:Y:S04]  /*1a7e0*/  LD.E.64 R12, desc[UR36][R4.64] ;  /* 0x00000024040c7980 */ /* 0x000ea8000c101b00 */
[----:B------:R-:W3:Y:S04]  /*1a7f0*/  LD.E.64 R14, desc[UR36][R4.64+0x8] ;  /* 0x00000824040e7980 */ /* 0x000ee8000c101b00 */
[----:B------:R-:W4:Y:S04]  /*1a800*/  LD.E.64 R20, desc[UR36][R4.64+0x10] ;  /* 0x0000102404147980 */ /* 0x000f28000c101b00 */
[----:B------:R-:W5:Y:S01]  /*1a810*/  LD.E.64 R40, desc[UR36][R4.64+0x18] ;  /* 0x0000182404287980 */ /* 0x000f62000c101b00 */
[----:B--2---:R-:W-:-:S07]  /*1a820*/  DMUL R10, R10, R12 ;  /* 0x0000000c0a0a7228 */ /* 0x004fce0000000000 */
[----:B------:R0:W-:Y:S04]  /*1a830*/  ST.E.64 desc[UR36][R4.64], R10 ;  /* 0x0000000a04007985 */ /* 0x0001e8000c101b24 */
[----:B------:R-:W3:Y:S02]  /*1a840*/  LDG.E.64 R12, desc[UR36][R34.64+-0x8] ;  /* 0xfffff824220c7981 */ /* 0x000ee4000c1e1b00 */
[----:B---3--:R-:W-:-:S07]  /*1a850*/  DMUL R12, R12, R14 ;  /* 0x0000000e0c0c7228 */ /* 0x008fce0000000000 */
[----:B------:R1:W-:Y:S04]  /*1a860*/  ST.E.64 desc[UR36][R4.64+0x8], R12 ;  /* 0x0000080c04007985 */ /* 0x0003e8000c101b24 */
[----:B------:R-:W4:Y:S02]  /*1a870*/  LDG.E.64 R14, desc[UR36][R34.64+-0x8] ;  /* 0xfffff824220e7981 */ /* 0x000f24000c1e1b00 */
[----:B----4-:R-:W-:-:S07]  /*1a880*/  DMUL R14, R14, R20 ;  /* 0x000000140e0e7228 */ /* 0x010fce0000000000 */
[----:B------:R2:W-:Y:S04]  /*1a890*/  ST.E.64 desc[UR36][R4.64+0x10], R14 ;  /* 0x0000100e04007985 */ /* 0x0005e8000c101b24 */
[----:B------:R-:W5:Y:S02]  /*1a8a0*/  LDG.E.64 R20, desc[UR36][R34.64+-0x8] ;  /* 0xfffff82422147981 */ /* 0x000f64000c1e1b00 */
[----:B-----5:R-:W-:Y:S02]  /*1a8b0*/  DMUL R20, R20, R40 ;  /* 0x0000002814147228 */ /* 0x020fe40000000000 */
[----:B------:R-:W3:Y:S05]  /*1a8c0*/  LD.E.64 R40, desc[UR36][R4.64+0x20] ;  /* 0x0000202404287980 */ /* 0x000eea000c101b00 */
[----:B------:R4:W-:Y:S04]  /*1a8d0*/  ST.E.64 desc[UR36][R4.64+0x18], R20 ;  /* 0x0000181404007985 */ /* 0x0009e8000c101b24 */
[----:B0-----:R-:W3:Y:S02]  /*1a8e0*/  LDG.E.64 R10, desc[UR36][R34.64+-0x8] ;  /* 0xfffff824220a7981 */ /* 0x001ee4000c1e1b00 */
[----:B---3--:R-:W-:-:S02]  /*1a8f0*/  DMUL R10, R10, R40 ;  /* 0x000000280a0a7228 */ /* 0x008fc40000000000 */
[----:B------:R-:W3:Y:S05]  /*1a900*/  LD.E.64 R40, desc[UR36][R4.64+0x28] ;  /* 0x0000282404287980 */ /* 0x000eea000c101b00 */
[----:B------:R0:W-:Y:S04]  /*1a910*/  ST.E.64 desc[UR36][R4.64+0x20], R10 ;  /* 0x0000200a04007985 */ /* 0x0001e8000c101b24 */
[----:B-1----:R-:W3:Y:S02]  /*1a920*/  LDG.E.64 R12, desc[UR36][R34.64+-0x8] ;  /* 0xfffff824220c7981 */ /* 0x002ee4000c1e1b00 */
[----:B---3--:R-:W-:-:S02]  /*1a930*/  DMUL R12, R12, R40 ;  /* 0x000000280c0c7228 */ /* 0x008fc40000000000 */
[----:B------:R-:W3:Y:S05]  /*1a940*/  LD.E.64 R40, desc[UR36][R4.64+0x30] ;  /* 0x0000302404287980 */ /* 0x000eea000c101b00 */
[----:B------:R1:W-:Y:S04]  /*1a950*/  ST.E.64 desc[UR36][R4.64+0x28], R12 ;  /* 0x0000280c04007985 */ /* 0x0003e8000c101b24 */
[----:B--2---:R-:W3:Y:S02]  /*1a960*/  LDG.E.64 R14, desc[UR36][R34.64+-0x8] ;  /* 0xfffff824220e7981 */ /* 0x004ee4000c1e1b00 */
[----:B---3--:R-:W-:-:S02]  /*1a970*/  DMUL R14, R14, R40 ;  /* 0x000000280e0e7228 */ /* 0x008fc40000000000 */
[----:B------:R-:W2:Y:S05]  /*1a980*/  LD.E.64 R40, desc[UR36][R4.64+0x38] ;  /* 0x0000382404287980 */ /* 0x000eaa000c101b00 */
[----:B------:R3:W-:Y:S04]  /*1a990*/  ST.E.64 desc[UR36][R4.64+0x30], R14 ;  /* 0x0000300e04007985 */ /* 0x0007e8000c101b24 */
[----:B----4-:R-:W2:Y:S02]  /*1a9a0*/  LDG.E.64 R20, desc[UR36][R34.64+-0x8] ;  /* 0xfffff82422147981 */ /* 0x010ea4000c1e1b00 */
[----:B--2---:R-:W-:-:S02]  /*1a9b0*/  DMUL R20, R20, R40 ;  /* 0x0000002814147228 */ /* 0x004fc40000000000 */
[----:B------:R-:W2:Y:S05]  /*1a9c0*/  LD.E.64 R40, desc[UR36][R4.64+0x40] ;  /* 0x0000402404287980 */ /* 0x000eaa000c101b00 */
[----:B------:R4:W-:Y:S04]  /*1a9d0*/  ST.E.64 desc[UR36][R4.64+0x38], R20 ;  /* 0x0000381404007985 */ /* 0x0009e8000c101b24 */
[----:B0-----:R-:W2:Y:S02]  /*1a9e0*/  LDG.E.64 R10, desc[UR36][R34.64+-0x8] ;  /* 0xfffff824220a7981 */ /* 0x001ea4000c1e1b00 */
[----:B--2---:R-:W-:-:S02]  /*1a9f0*/  DMUL R10, R10, R40 ;  /* 0x000000280a0a7228 */ /* 0x004fc40000000000 */
[----:B------:R-:W2:Y:S05]  /*1aa00*/  LD.E.64 R40, desc[UR36][R4.64+0x48] ;  /* 0x0000482404287980 */ /* 0x000eaa000c101b00 */
[----:B------:R0:W-:Y:S04]  /*1aa10*/  ST.E.64 desc[UR36][R4.64+0x40], R10 ;  /* 0x0000400a04007985 */ /* 0x0001e8000c101b24 */
[----:B-1----:R-:W2:Y:S02]  /*1aa20*/  LDG.E.64 R12, desc[UR36][R34.64+-0x8] ;  /* 0xfffff824220c7981 */ /* 0x002ea4000c1e1b00 */
[----:B--2---:R-:W-:-:S02]  /*1aa30*/  DMUL R12, R12, R40 ;  /* 0x000000280c0c7228 */ /* 0x004fc40000000000 */
[----:B------:R-:W2:Y:S05]  /*1aa40*/  LD.E.64 R40, desc[UR36][R4.64+0x50] ;  /* 0x0000502404287980 */ /* 0x000eaa000c101b00 */
[----:B------:R1:W-:Y:S04]  /*1aa50*/  ST.E.64 desc[UR36][R4.64+0x48], R12 ;  /* 0x0000480c04007985 */ /* 0x0003e8000c101b24 */
[----:B---3--:R-:W2:Y:S02]  /*1aa60*/  LDG.E.64 R14, desc[UR36][R34.64+-0x8] ;  /* 0xfffff824220e7981 */ /* 0x008ea4000c1e1b00 */
[----:B--2---:R-:W-:-:S02]  /*1aa70*/  DMUL R14, R14, R40 ;  /* 0x000000280e0e7228 */ /* 0x004fc40000000000 */
        /* <DEDUP_REMOVED lines=18> */
[----:B----4-:R-:W2:Y:S01]  /*1aba0*/  LDG.E.64 R20, desc[UR36][R34.64+-0x8] ;  /* 0xfffff82422147981 */ /* 0x010ea2000c1e1b00 */
[----:B------:R-:W-:-:S05]  /*1abb0*/  VIADD R8, R8, 0x8 ;  /* 0x0000000808087836 */ /* 0x000fca0000000000 */
[----:B------:R-:W-:Y:S01]  /*1abc0*/  ISETP.NE.AND P0, PT, R8, R7, PT ;  /* 0x000000070800720c */ /* 0x000fe20003f05270 */
[----:B------:R-:W-:Y:S01]  /*1abd0*/  VIADD R3, R3, 0x10 ;  /* 0x0000001003037836 */ /* 0x000fe20000000000 */
[----:B--2---:R-:W-:-:S07]  /*1abe0*/  DMUL R20, R20, R40 ;  /* 0x0000002814147228 */ /* 0x004fce0000000000 */
[----:B------:R0:W-:Y:S04]  /*1abf0*/  ST.E.64 desc[UR36][R4.64+0x78], R20 ;  /* 0x0000781404007985 */ /* 0x0001e8000c101b24 */
[----:B------:R-:W-:Y:S05]  /*1ac00*/  @P0 BRA `(.L_x_448) ;  /* 0xfffffff800ec0947 */ /* 0x000fea000383ffff */
[----:B------:R-:W-:Y:S05]  /*1ac10*/  BSYNC.RECONVERGENT B0 ;  /* 0x0000000000007941 */ /* 0x000fea0003800200 */
.L_x_447:
[----:B------:R-:W-:Y:S05]  /*1ac20*/  @!P1 BRA `(.L_x_449) ;  /* 0x0000000400e09947 */ /* 0x000fea0003800000 */
[----:B------:R-:W-:Y:S02]  /*1ac30*/  IADD3 R6, PT, PT, R6, -0x1, RZ ;  /* 0xffffffff06067810 */ /* 0x000fe40007ffe0ff */
[----:B------:R-:W-:Y:S02]  /*1ac40*/  LOP3.LUT P1, R0, R0, 0x3, RZ, 0xc0, !PT ;  /* 0x0000000300007812 */ /* 0x000fe4000782c0ff */
[----:B------:R-:W-:-:S13]  /*1ac50*/  ISETP.GE.U32.AND P0, PT, R6, 0x3, PT ;  /* 0x000000030600780c */ /* 0x000fda0003f06070 */
[----:B------:R-:W-:Y:S05]  /*1ac60*/  @!P0 BRA `(.L_x_450) ;  /* 0x0000000000888947 */ /* 0x000fea0003800000 */
[----:B0-2-4-:R-:W-:Y:S01]  /*1ac70*/  IMAD.WIDE.U32 R4, R3, 0x8, R22 ;  /* 0x0000000803047825 */ /* 0x015fe200078e0016 */
        /* <DEDUP_REMOVED lines=29> */
[----:B----4-:R-:W2:Y:S01]  /*1ae50*/  LDG.E.64 R12, desc[UR36][R34.64+-0x8] ;  /* 0xfffff824220c7981 */ /* 0x010ea2000c1e1b00 */
[----:B------:R-:W-:Y:S01]  /*1ae60*/  VIADD R3, R3, 0x8 ;  /* 0x0000000803037836 */ /* 0x000fe20000000000 */
[----:B--2---:R-:W-:-:S07]  /*1ae70*/  DMUL R12, R12, R14 ;  /* 0x0000000e0c0c7228 */ /* 0x004fce0000000000 */
[----:B------:R0:W-:Y:S04]  /*1ae80*/  ST.E.64 desc[UR36][R4.64+0x38], R12 ;  /* 0x0000380c04007985 */ /* 0x0001e8000c101b24 */
.L_x_450:
[----:B------:R-:W-:Y:S05]  /*1ae90*/  @!P1 BRA `(.L_x_449) ;  /* 0x0000000400449947 */ /* 0x000fea0003800000 */
[----:B------:R-:W-:Y:S02]  /*1aea0*/  ISETP.NE.AND P0, PT, R0, 0x1, PT ;  /* 0x000000010000780c */ /* 0x000fe40003f05270 */
[----:B------:R-:W-:-:S11]  /*1aeb0*/  LOP3.LUT P1, RZ, R42, 0x2, RZ, 0xc0, !PT ;  /* 0x000000022aff7812 */ /* 0x000fd6000782c0ff */
        /* <DEDUP_REMOVED lines=15> */
[----:B------:R-:W5:Y:S01]  /*1afb0*/  LDG.E.64 R12, desc[UR36][R34.64+-0x8] ;  /* 0xfffff824220c7981 */ /* 0x000f62000c1e1b00 */
[----:B------:R-:W-:Y:S01]  /*1afc0*/  VIADD R3, R3, 0x4 ;  /* 0x0000000403037836 */ /* 0x000fe20000000000 */
[----:B-----5:R-:W-:-:S07]  /*1afd0*/  DMUL R12, R12, R14 ;  /* 0x0000000e0c0c7228 */ /* 0x020fce0000000000 */
[----:B------:R1:W-:Y:S04]  /*1afe0*/  ST.E.64 desc[UR36][R4.64+0x18], R12 ;  /* 0x0000180c04007985 */ /* 0x0003e8000c101b24 */
.L_x_451:
[----:B------:R-:W-:Y:S05]  /*1aff0*/  @P1 BRA `(.L_x_449) ;  /* 0x0000000000ec1947 */ /* 0x000fea0003800000 */
[----:B01----:R-:W-:Y:S01]  /*1b000*/  IMAD.WIDE.U32 R6, R3, 0x8, R22 ;  /* 0x0000000803067825 */ /* 0x003fe200078e0016 */
[----:B--2-4-:R-:W2:Y:S04]  /*1b010*/  LDG.E.64 R4, desc[UR36][R34.64+-0x8] ;  /* 0xfffff82422047981 */ /* 0x014ea8000c1e1b00 */
[----:B------:R-:W2:Y:S04]  /*1b020*/  LD.E.64 R8, desc[UR36][R6.64] ;  /* 0x0000002406087980 */ /* 0x000ea8000c101b00 */
[----:B------:R-:W3:Y:S01]  /*1b030*/  LD.E.64 R10, desc[UR36][R6.64+0x8] ;  /* 0x00000824060a7980 */ /* 0x000ee2000c101b00 */
[----:B--2---:R-:W-:-:S07]  /*1b040*/  DMUL R4, R4, R8 ;  /* 0x0000000804047228 */ /* 0x004fce0000000000 */
[----:B------:R0:W-:Y:S04]  /*1b050*/  ST.E.64 desc[UR36][R6.64], R4 ;  /* 0x0000000406007985 */ /* 0x0001e8000c101b24 */
[----:B------:R-:W3:Y:S02]  /*1b060*/  LDG.E.64 R8, desc[UR36][R34.64+-0x8] ;  /* 0xfffff82422087981 */ /* 0x000ee4000c1e1b00 */
[----:B---3--:R-:W-:-:S07]  /*1b070*/  DMUL R8, R8, R10 ;  /* 0x0000000a08087228 */ /* 0x008fce0000000000 */
[----:B------:R0:W-:Y:S01]  /*1b080*/  ST.E.64 desc[UR36][R6.64+0x8], R8 ;  /* 0x0000080806007985 */ /* 0x0001e2000c101b24 */
[----:B------:R-:W-:Y:S05]  /*1b090*/  BRA `(.L_x_449) ;  /* 0x0000000000c47947 */ /* 0x000fea0003800000 */
.L_x_400:
[----:B------:R-:W-:Y:S01]  /*1b0a0*/  MOV R0, 0x200 ;  /* 0x0000020000007802 */ /* 0x000fe20000000f00 */
[----:B------:R-:W1:Y:S01]  /*1b0b0*/  LDCU.64 UR4, c[0x4][0x1a0] ;  /* 0x01003400ff0477ac */ /* 0x000e620008000a00 */
[----:B0-234-:R-:W-:Y:S02]  /*1b0c0*/  CS2R R6, SRZ ;  /* 0x0000000000067805 */ /* 0x01dfe4000001ff00 */
[----:B------:R0:W2:Y:S01]  /*1b0d0*/  LDC.64 R8, c[0x4][R0] ;  /* 0x0100000000087b82 */ /* 0x0000a20000000a00 */
[----:B-1----:R-:W-:Y:S02]  /*1b0e0*/  IMAD.U32 R4, RZ, RZ, UR4 ;  /* 0x00000004ff047e24 */ /* 0x002fe4000f8e00ff */
[----:B0-----:R-:W-:-:S07]  /*1b0f0*/  IMAD.U32 R5, RZ, RZ, UR5 ;  /* 0x00000005ff057e24 */ /* 0x001fce000f8e00ff */
[----:B------:R-:W-:-:S07]  /*1b100*/  LEPC R20, `(.L_x_452) ;  /* 0x000000001014794e */ /* 0x000fce0000000000 */
[----:B--2---:R-:W-:Y:S05]  /*1b110*/  CALL.ABS.NOINC R8 ;  /* 0x0000000008007343 */ /* 0x004fea0003c00000 */
.L_x_452:
        /* <DEDUP_REMOVED lines=16> */
.L_x_453:
[----:B------:R-:W-:Y:S05]  /*1b220*/  BRA `(.L_x_449) ;  /* 0x0000000000607947 */ /* 0x000fea0003800000 */
.L_x_399:
        /* <DEDUP_REMOVED lines=8> */
.L_x_454:
        /* <DEDUP_REMOVED lines=16> */
.L_x_449:
[----:B------:R-:W3:Y:S02]  /*1b3b0*/  LDCU UR4, c[0x0][0x388] ;  /* 0x00007100ff0477ac */ /* 0x000ee40008000800 */
[----:B---3--:R-:W-:-:S09]  /*1b3c0*/  UISETP.NE.AND UP0, UPT, UR4, URZ, UPT ;  /* 0x000000ff0400728c */ /* 0x008fd2000bf05270 */
[----:B------:R-:W-:Y:S05]  /*1b3d0*/  BRA.U !UP0, `(.L_x_446) ;  /* 0x0000002508487547 */ /* 0x000fea000b800000 */
[----:B------:R-:W-:Y:S01]  /*1b3e0*/  ISETP.GE.U32.AND P0, PT, R42, 0x7, PT ;  /* 0x000000072a00780c */ /* 0x000fe20003f06070 */
[----:B------:R-:W-:-:S12]  /*1b3f0*/  HFMA2 R41, -RZ, RZ, 0, 0 ;  /* 0x00000000ff297431 */ /* 0x000fd800000001ff */
[----:B------:R-:W-:Y:S05]  /*1b400*/  @!P0 BRA `(.L_x_455) ;  /* 0x0000001000d08947 */ /* 0x000fea0003800000 */
[----:B------:R-:W-:Y:S01]  /*1b410*/  BSSY.RECONVERGENT B1, `(.L_x_456) ;  /* 0x0000132000017945 */ /* 0x000fe20003800200 */
[----:B------:R-:W-:-:S07]  /*1b420*/  IMAD.MOV.U32 R41, RZ, RZ, RZ ;  /* 0x000000ffff297224 */ /* 0x000fce00078e00ff */
.L_x_473:
[----:B01----:R-:W0:Y:S01]  /*1b430*/  LDC.64 R6, c[0x0][0x3e0] ;  /* 0x0000f800ff067b82 */ /* 0x003e220000000a00 */
[----:B------:R-:W-:-:S04]  /*1b440*/  IMAD.IADD R40, R2, 0x1, R41 ;  /* 0x0000000102287824 */ /* 0x000fc800078e0229 */
[----:B0-----:R-:W-:-:S06]  /*1b450*/  IMAD.WIDE.U32 R6, R40, 0x8, R6 ;  /* 0x0000000828067825 */ /* 0x001fcc00078e0006 */
[----:B---3--:R-:W3:Y:S01]  /*1b460*/  LDG.E.64 R6, desc[UR36][R6.64] ;  /* 0x0000002406067981 */ /* 0x008ee2000c1e1b00 */
[----:B--2-4-:R-:W0:Y:S01]  /*1b470*/  MUFU.RCP64H R5, R33 ;  /* 0x0000002100057308 */ /* 0x014e220000001800 */
[----:B------:R-:W-:Y:S01]  /*1b480*/  IMAD.MOV.U32 R4, RZ, RZ, 0x1 ;  /* 0x00000001ff047424 */ /* 0x000fe200078e00ff */
[----:B------:R-:W-:Y:S05]  /*1b490*/  BSSY.RECONVERGENT B2, `(.L_x_457) ;  /* 0x0000013000027945 */ /* 0x000fea0003800200 */
[----:B0-----:R-:W-:-:S08]  /*1b4a0*/  DFMA R8, -R32, R4, 1 ;  /* 0x3ff000002008742b */ /* 0x001fd00000000104 */
[----:B------:R-:W-:-:S08]  /*1b4b0*/  DFMA R8, R8, R8, R8 ;  /* 0x000000080808722b */ /* 0x000fd00000000008 */
[----:B------:R-:W-:-:S08]  /*1b4c0*/  DFMA R8, R4, R8, R4 ;  /* 0x000000080408722b */ /* 0x000fd00000000004 */
[----:B------:R-:W-:-:S08]  /*1b4d0*/  DFMA R4, -R32, R8, 1 ;  /* 0x3ff000002004742b */ /* 0x000fd00000000108 */
[----:B------:R-:W-:-:S08]  /*1b4e0*/  DFMA R4, R8, R4, R8 ;  /* 0x000000040804722b */ /* 0x000fd00000000008 */
[----:B---3--:R-:W-:Y:S01]  /*1b4f0*/  DMUL R8, R6, R4 ;  /* 0x0000000406087228 */ /* 0x008fe20000000000 */
[----:B------:R-:W-:-:S07]  /*1b500*/  FSETP.GEU.AND P1, PT, |R7|, 6.5827683646048100446e-37, PT ;  /* 0x036000000700780b */ /* 0x000fce0003f2e200 */
[----:B------:R-:W-:-:S08]  /*1b510*/  DFMA R10, -R32, R8, R6 ;  /* 0x00000008200a722b */ /* 0x000fd00000000106 */
[----:B------:R-:W-:-:S10]  /*1b520*/  DFMA R4, R4, R10, R8 ;  /* 0x0000000a0404722b */ /* 0x000fd40000000008 */
[----:B------:R-:W-:-:S05]  /*1b530*/  FFMA R0, RZ, R33, R5 ;  /* 0x00000021ff007223 */ /* 0x000fca0000000005 */
[----:B------:R-:W-:-:S13]  /*1b540*/  FSETP.GT.AND P0, PT, |R0|, 1.469367938527859385e-39, PT ;  /* 0x001000000000780b */ /* 0x000fda0003f04200 */
[----:B------:R-:W-:Y:S05]  /*1b550*/  @P0 BRA P1, `(.L_x_458) ;  /* 0x0000000000180947 */ /* 0x000fea0000800000 */
[----:B------:R-:W-:Y:S01]  /*1b560*/  IMAD.MOV.U32 R4, RZ, RZ, R6 ;  /* 0x000000ffff047224 */ /* 0x000fe200078e0006 */
[----:B------:R-:W-:Y:S01]  /*1b570*/  MOV R3, R7 ;  /* 0x0000000700037202 */ /* 0x000fe20000000f00 */
[----:B------:R-:W-:Y:S01]  /*1b580*/  IMAD.MOV.U32 R10, RZ, RZ, R32 ;  /* 0x000000ffff0a7224 */ /* 0x000fe200078e0020 */
[----:B------:R-:W-:Y:S01]  /*1b590*/  MOV R0, 0x1b5c0 ;  /* 0x0001b5c000007802 */ /* 0x000fe20000000f00 */
[----:B------:R-:W-:-:S07]  /*1b5a0*/  IMAD.MOV.U32 R11, RZ, RZ, R33 ;  /* 0x000000ffff0b7224 */ /* 0x000fce00078e0021 */
[----:B------:R-:W-:Y:S05]  /*1b5b0*/  CALL.REL.NOINC `($__internal_1_$__cuda_sm20_div_rn_f64_full) ;  /* 0x000000a000b47944 */ /* 0x000fea0003c00000 */
.L_x_458:
[----:B------:R-:W-:Y:S05]  /*1b5c0*/  BSYNC.RECONVERGENT B2 ;  /* 0x0000000000027941 */ /* 0x000fea0003800200 */
.L_x_457:
[----:B------:R-:W-:-:S05]  /*1b5d0*/  IMAD.WIDE.U32 R12, R41, 0x8, R22 ;  /* 0x00000008290c7825 */ /* 0x000fca00078e0016 */
[----:B------:R-:W2:Y:S01]  /*1b5e0*/  LD.E.64 R6, desc[UR36][R12.64] ;  /* 0x000000240c067980 */ /* 0x000ea2000c101b00 */
[----:B------:R-:W-:-:S05]  /*1b5f0*/  IMAD.WIDE.U32 R14, R41, 0x8, R18 ;  /* 0x00000008290e7825 */ /* 0x000fca00078e0012 */
[----:B------:R-:W3:Y:S01]  /*1b600*/  LD.E.64 R8, desc[UR36][R14.64] ;  /* 0x000000240e087980 */ /* 0x000ee2000c101b00 */
[----:B------:R-:W-:Y:S02]  /*1b610*/  VIADD R3, R40, 0x1 ;  /* 0x0000000128037836 */ /* 0x000fe40000000000 */
[----:B------:R-:W-:Y:S01]  /*1b620*/  IMAD.WIDE.U32 R20, R41, 0x8, R26 ;  /* 0x0000000829147825 */ /* 0x000fe200078e001a */
[----:B--2---:R-:W-:Y:S01]  /*1b630*/  DADD R6, -R6, R4 ;  /* 0x0000000006067229 */ /* 0x004fe20000000104 */
[----:B------:R-:W0:Y:S07]  /*1b640*/  LDC.64 R4, c[0x0][0x3e0] ;  /* 0x0000f800ff047b82 */ /* 0x000e2e0000000a00 */
[----:B---3--:R-:W-:-:S08]  /*1b650*/  DFMA R6, R6, R28, R8 ;  /* 0x0000001c0606722b */ /* 0x008fd00000000008 */
[----:B------:R-:W-:-:S06]  /*1b660*/  DSETP.GT.AND P0, PT, R6, 1, PT ;  /* 0x3ff000000600742a */ /* 0x000fcc0003f04000 */
[----:B------:R-:W-:Y:S02]  /*1b670*/  FSEL R6, R6, RZ, !P0 ;  /* 0x000000ff06067208 */ /* 0x000fe40004000000 */
[----:B------:R-:W-:-:S06]  /*1b680*/  FSEL R7, R7, 1.875, !P0 ;  /* 0x3ff0000007077808 */ /* 0x000fcc0004000000 */
[----:B------:R-:W-:-:S06]  /*1b690*/  DSETP.GEU.AND P0, PT, R6, -1, PT ;  /* 0xbff000000600742a */ /* 0x000fcc0003f0e000 */
[----:B------:R-:W-:Y:S02]  /*1b6a0*/  FSEL R10, R6, RZ, P0 ;  /* 0x000000ff060a7208 */ /* 0x000fe40000000000 */
[----:B------:R-:W-:Y:S01]  /*1b6b0*/  FSEL R11, R7, -1.875, P0 ;  /* 0xbff00000070b7808 */ /* 0x000fe20000000000 */
[----:B0-----:R-:W-:-:S04]  /*1b6c0*/  IMAD.WIDE.U32 R6, R3, 0x8, R4 ;  /* 0x0000000803067825 */ /* 0x001fc800078e0004 */
[----:B------:R0:W-:Y:S04]  /*1b6d0*/  ST.E.64 desc[UR36][R20.64], R10 ;  /* 0x0000000a14007985 */ /* 0x0001e8000c101b24 */
[----:B------:R-:W2:Y:S01]  /*1b6e0*/  LDG.E.64 R6, desc[UR36][R6.64] ;  /* 0x0000002406067981 */ /* 0x000ea2000c1e1b00 */
[----:B------:R-:W1:Y:S01]  /*1b6f0*/  MUFU.RCP64H R5, R33 ;  /* 0x0000002100057308 */ /* 0x000e620000001800 */
[----:B------:R-:W-:Y:S01]  /*1b700*/  IMAD.MOV.U32 R4, RZ, RZ, 0x1 ;  /* 0x00000001ff047424 */ /* 0x000fe200078e00ff */
[----:B------:R-:W-:Y:S05]  /*1b710*/  BSSY.RECONVERGENT B2, `(.L_x_459) ;  /* 0x0000013000027945 */ /* 0x000fea0003800200 */
[----:B-1----:R-:W-:-:S08]  /*1b720*/  DFMA R8, -R32, R4, 1 ;  /* 0x3ff000002008742b */ /* 0x002fd00000000104 */
[----:B------:R-:W-:-:S08]  /*1b730*/  DFMA R8, R8, R8, R8 ;  /* 0x000000080808722b */ /* 0x000fd00000000008 */
[----:B------:R-:W-:-:S08]  /*1b740*/  DFMA R8, R4, R8, R4 ;  /* 0x000000080408722b */ /* 0x000fd00000000004 */
[----:B------:R-:W-:-:S08]  /*1b750*/  DFMA R4, -R32, R8, 1 ;  /* 0x3ff000002004742b */ /* 0x000fd00000000108 */
[----:B------:R-:W-:-:S08]  /*1b760*/  DFMA R52, R8, R4, R8 ;  /* 0x000000040834722b */ /* 0x000fd00000000008 */
[----:B--2---:R-:W-:Y:S01]  /*1b770*/  DMUL R4, R52, R6 ;  /* 0x0000000634047228 */ /* 0x004fe20000000000 */
[----:B------:R-:W-:-:S07]  /*1b780*/  FSETP.GEU.AND P1, PT, |R7|, 6.5827683646048100446e-37, PT ;  /* 0x036000000700780b */ /* 0x000fce0003f2e200 */
[----:B------:R-:W-:-:S08]  /*1b790*/  DFMA R8, -R32, R4, R6 ;  /* 0x000000042008722b */ /* 0x000fd00000000106 */
[----:B------:R-:W-:-:S10]  /*1b7a0*/  DFMA R4, R52, R8, R4 ;  /* 0x000000083404722b */ /* 0x000fd40000000004 */
[----:B------:R-:W-:-:S05]  /*1b7b0*/  FFMA R0, RZ, R33, R5 ;  /* 0x00000021ff007223 */ /* 0x000fca0000000005 */
[----:B------:R-:W-:-:S13]  /*1b7c0*/  FSETP.GT.AND P0, PT, |R0|, 1.469367938527859385e-39, PT ;  /* 0x001000000000780b */ /* 0x000fda0003f04200 */
[----:B0-----:R-:W-:Y:S05]  /*1b7d0*/  @P0 BRA P1, `(.L_x_460) ;  /* 0x0000000000180947 */ /* 0x001fea0000800000 */
[----:B------:R-:W-:Y:S01]  /*1b7e0*/  MOV R4, R6 ;  /* 0x0000000600047202 */ /* 0x000fe20000000f00 */
[----:B------:R-:W-:Y:S01]  /*1b7f0*/  IMAD.MOV.U32 R3, RZ, RZ, R7 ;  /* 0x000000ffff037224 */ /* 0x000fe200078e0007 */
[----:B------:R-:W-:Y:S01]  /*1b800*/  MOV R0, 0x1b840 ;  /* 0x0001b84000007802 */ /* 0x000fe20000000f00 */
[----:B------:R-:W-:Y:S02]  /*1b810*/  IMAD.MOV.U32 R10, RZ, RZ, R32 ;  /* 0x000000ffff0a7224 */ /* 0x000fe400078e0020 */
[----:B------:R-:W-:-:S07]  /*1b820*/  IMAD.MOV.U32 R11, RZ, RZ, R33 ;  /* 0x000000ffff0b7224 */ /* 0x000fce00078e0021 */
[----:B------:R-:W-:Y:S05]  /*1b830*/  CALL.REL.NOINC `($__internal_1_$__cuda_sm20_div_rn_f64_full) ;  /* 0x000000a000147944 */ /* 0x000fea0003c00000 */
.L_x_460:
[----:B------:R-:W-:Y:S05]  /*1b840*/  BSYNC.RECONVERGENT B2 ;  /* 0x0000000000027941 */ /* 0x000fea0003800200 */
.L_x_459:
[----:B------:R-:W2:Y:S04]  /*1b850*/  LD.E.64 R6, desc[UR36][R12.64+0x8] ;  /* 0x000008240c067980 */ /* 0x000ea8000c101b00 */
[----:B------:R-:W3:Y:S01]  /*1b860*/  LD.E.64 R8, desc[UR36][R14.64+0x8] ;  /* 0x000008240e087980 */ /* 0x000ee2000c101b00 */
[----:B------:R-:W-:Y:S01]  /*1b870*/  VIADD R3, R40, 0x2 ;  /* 0x0000000228037836 */ /* 0x000fe20000000000 */
        /* <DEDUP_REMOVED lines=13> */
[----:B------:R-:W-:Y:S01]  /*1b950*/  MOV R4, 0x1 ;  /* 0x0000000100047802 */ /* 0x000fe20000000f00 */
        /* <DEDUP_REMOVED lines=13> */
[----:B------:R-:W-:Y:S01]  /*1ba30*/  IMAD.MOV.U32 R4, RZ, RZ, R6 ;  /* 0x000000ffff047224 */ /* 0x000fe200078e0006 */
[----:B------:R-:W-:Y:S01]  /*1ba40*/  MOV R0, 0x1ba90 ;  /* 0x0001ba9000007802 */ /* 0x000fe20000000f00 */
[----:B------:R-:W-:Y:S02]  /*1ba50*/  IMAD.MOV.U32 R3, RZ, RZ, R7 ;  /* 0x000000ffff037224 */ /* 0x000fe400078e0007 */
[----:B------:R-:W-:Y:S02]  /*1ba60*/  IMAD.MOV.U32 R10, RZ, RZ, R32 ;  /* 0x000000ffff0a7224 */ /* 0x000fe400078e0020 */
[----:B------:R-:W-:-:S07]  /*1ba70*/  IMAD.MOV.U32 R11, RZ, RZ, R33 ;  /* 0x000000ffff0b7224 */ /* 0x000fce00078e0021 */
[----:B------:R-:W-:Y:S05]  /*1ba80*/  CALL.REL.NOINC `($__internal_1_$__cuda_sm20_div_rn_f64_full) ;  /* 0x0000009c00807944 */ /* 0x000fea0003c00000 */
.L_x_462:
[----:B------:R-:W-:Y:S05]  /*1ba90*/  BSYNC.RECONVERGENT B2 ;  /* 0x0000000000027941 */ /* 0x000fea0003800200 */
.L_x_461:
[----:B------:R-:W2:Y:S04]  /*1baa0*/  LD.E.64 R6, desc[UR36][R12.64+0x10] ;  /* 0x000010240c067980 */ /* 0x000ea8000c101b00 */
[----:B------:R-:W3:Y:S01]  /*1bab0*/  LD.E.64 R8, desc[UR36][R14.64+0x10] ;  /* 0x000010240e087980 */ /* 0x000ee2000c101b00 */
[----:B------:R-:W-:Y:S01]  /*1bac0*/  IADD3 R3, PT, PT, R40, 0x3, RZ ;  /* 0x0000000328037810 */ /* 0x000fe20007ffe0ff */
        /* <DEDUP_REMOVED lines=28> */
[----:B------:R-:W-:Y:S01]  /*1bc90*/  MOV R11, R33 ;  /* 0x00000021000b7202 */ /* 0x000fe20000000f00 */
[----:B------:R-:W-:Y:S01]  /*1bca0*/  IMAD.MOV.U32 R3, RZ, RZ, R7 ;  /* 0x000000ffff037224 */ /* 0x000fe200078e0007 */
[----:B------:R-:W-:Y:S01]  /*1bcb0*/  MOV R0, 0x1bce0 ;  /* 0x0001bce000007802 */ /* 0x000fe20000000f00 */
[----:B------:R-:W-:-:S07]  /*1bcc0*/  IMAD.MOV.U32 R10, RZ, RZ, R32 ;  /* 0x000000ffff0a7224 */ /* 0x000fce00078e0020 */
[----:B------:R-:W-:Y:S05]  /*1bcd0*/  CALL.REL.NOINC `($__internal_1_$__cuda_sm20_div_rn_f64_full) ;  /* 0x0000009800ec7944 */ /* 0x000fea0003c00000 */
.L_x_464:
[----:B------:R-:W-:Y:S05]  /*1bce0*/  BSYNC.RECONVERGENT B2 ;  /* 0x0000000000027941 */ /* 0x000fea0003800200 */
.L_x_463:
        /* <DEDUP_REMOVED lines=36> */
.L_x_466:
[----:B------:R-:W-:Y:S05]  /*1bf30*/  BSYNC.RECONVERGENT B2 ;  /* 0x0000000000027941 */ /* 0x000fea0003800200 */
.L_x_465:
        /* <DEDUP_REMOVED lines=36> */
.L_x_468:
[----:B------:R-:W-:Y:S05]  /*1c180*/  BSYNC.RECONVERGENT B2 ;  /* 0x0000000000027941 */ /* 0x000fea0003800200 */
.L_x_467:
        /* <DEDUP_REMOVED lines=36> */
.L_x_470:
[----:B------:R-:W-:Y:S05]  /*1c3d0*/  BSYNC.RECONVERGENT B2 ;  /* 0x0000000000027941 */ /* 0x000fea0003800200 */
.L_x_469:
        /* <DEDUP_REMOVED lines=36> */
.L_x_472:
[----:B------:R-:W-:Y:S05]  /*1c620*/  BSYNC.RECONVERGENT B2 ;  /* 0x0000000000027941 */ /* 0x000fea0003800200 */
.L_x_471:
[----:B------:R-:W2:Y:S01]  /*1c630*/  LD.E.64 R12, desc[UR36][R12.64+0x38] ;  /* 0x000038240c0c7980 */ /* 0x000ea2000c101b00 */
[----:B------:R-:W0:Y:S03]  /*1c640*/  LDC R0, c[0x0][0x388] ;  /* 0x0000e200ff007b82 */ /* 0x000e260000000800 */
[----:B------:R-:W3:Y:S01]  /*1c650*/  LD.E.64 R14, desc[UR36][R14.64+0x38] ;  /* 0x000038240e0e7980 */ /* 0x000ee2000c101b00 */
[----:B------:R-:W-:Y:S02]  /*1c660*/  IADD3 R41, PT, PT, R41, 0x8, RZ ;  /* 0x0000000829297810 */ /* 0x000fe40007ffe0ff */
[----:B0-----:R-:W-:Y:S01]  /*1c670*/  LOP3.LUT R0, R0, 0xfffffff8, RZ, 0xc0, !PT ;  /* 0xfffffff800007812 */ /* 0x001fe200078ec0ff */
[----:B--2---:R-:W-:-:S08]  /*1c680*/  DADD R4, -R12, R4 ;  /* 0x000000000c047229 */ /* 0x004fd00000000104 */
[----:B---3--:R-:W-:-:S08]  /*1c690*/  DFMA R4, R4, R28, R14 ;  /* 0x0000001c0404722b */ /* 0x008fd0000000000e */
[----:B------:R-:W-:-:S06]  /*1c6a0*/  DSETP.GT.AND P0, PT, R4, 1, PT ;  /* 0x3ff000000400742a */ /* 0x000fcc0003f04000 */
[----:B------:R-:W-:Y:S02]  /*1c6b0*/  FSEL R4, R4, RZ, !P0 ;  /* 0x000000ff04047208 */ /* 0x000fe40004000000 */
[----:B------:R-:W-:-:S06]  /*1c6c0*/  FSEL R5, R5, 1.875, !P0 ;  /* 0x3ff0000005057808 */ /* 0x000fcc0004000000 */
[----:B------:R-:W-:-:S06]  /*1c6d0*/  DSETP.GEU.AND P0, PT, R4, -1, PT ;  /* 0xbff000000400742a */ /* 0x000fcc0003f0e000 */
[----:B------:R-:W-:Y:S02]  /*1c6e0*/  FSEL R4, R4, RZ, P0 ;  /* 0x000000ff04047208 */ /* 0x000fe40000000000 */
[----:B------:R-:W-:Y:S02]  /*1c6f0*/  FSEL R5, R5, -1.875, P0 ;  /* 0xbff0000005057808 */ /* 0x000fe40000000000 */
[----:B------:R-:W-:-:S03]  /*1c700*/  ISETP.NE.AND P0, PT, R41, R0, PT ;  /* 0x000000002900720c */ /* 0x000fc60003f05270 */
[----:B------:R3:W-:Y:S10]  /*1c710*/  ST.E.64 desc[UR36][R20.64+0x38], R4 ;  /* 0x0000380414007985 */ /* 0x0007f4000c101b24 */
[----:B------:R-:W-:Y:S05]  /*1c720*/  @P0 BRA `(.L_x_473) ;  /* 0xffffffec00400947 */ /* 0x000fea000383ffff */
[----:B------:R-:W-:Y:S05]  /*1c730*/  BSYNC.RECONVERGENT B1 ;  /* 0x0000000000017941 */ /* 0x000fea0003800200 */
.L_x_456:
[----:B------:R-:W-:-:S07]  /*1c740*/  IMAD.MOV.U32 R41, RZ, RZ, R0 ;  /* 0x000000ffff297224 */ /* 0x000fce00078e0000 */
.L_x_455:
[----:B------:R-:W-:-:S13]  /*1c750*/  ISETP.NE.AND P0, PT, R49, RZ, PT ;  /* 0x000000ff3100720c */ /* 0x000fda0003f05270 */
[----:B------:R-:W-:Y:S05]  /*1c760*/  @!P0 BRA `(.L_x_446) ;  /* 0x0000001000648947 */ /* 0x000fea0003800000 */
[----:B------:R-:W-:-:S05]  /*1c770*/  VIADD R0, R49, 0xffffffff ;  /* 0xffffffff31007836 */ /* 0x000fca0000000000 */
[----:B------:R-:W-:-:S13]  /*1c780*/  ISETP.GE.U32.AND P0, PT, R0, 0x3, PT ;  /* 0x000000030000780c */ /* 0x000fda0003f06070 */
[----:B------:R-:W-:Y:S05]  /*1c790*/  @!P0 BRA `(.L_x_474) ;  /* 0x0000000800608947 */ /* 0x000fea0003800000 */
[----:B01----:R-:W0:Y:S01]  /*1c7a0*/  LDC.64 R6, c[0x0][0x3e0] ;  /* 0x0000f800ff067b82 */ /* 0x003e220000000a00 */
[----:B------:R-:W-:-:S04]  /*1c7b0*/  IMAD.IADD R40, R2, 0x1, R41 ;  /* 0x0000000102287824 */ /* 0x000fc800078e0229 */
[----:B0-----:R-:W-:-:S06]  /*1c7c0*/  IMAD.WIDE.U32 R6, R40, 0x8, R6 ;  /* 0x0000000828067825 */ /* 0x001fcc00078e0006 */
[----:B------:R-:W5:Y:S01]  /*1c7d0*/  LDG.E.64 R6, desc[UR36][R6.64] ;  /* 0x0000002406067981 */ /* 0x000f62000c1e1b00 */
[----:B--234-:R-:W0:Y:S01]  /*1c7e0*/  MUFU.RCP64H R5, R33 ;  /* 0x0000002100057308 */ /* 0x01ce220000001800 */
[----:B------:R-:W-:Y:S01]  /*1c7f0*/  IMAD.MOV.U32 R4, RZ, RZ, 0x1 ;  /* 0x00000001ff047424 */ /* 0x000fe200078e00ff */
[----:B------:R-:W-:Y:S05]  /*1c800*/  BSSY.RECONVERGENT B1, `(.L_x_475) ;  /* 0x0000013000017945 */ /* 0x000fea0003800200 */
[----:B0-----:R-:W-:-:S08]  /*1c810*/  DFMA R8, -R32, R4, 1 ;  /* 0x3ff000002008742b */ /* 0x001fd00000000104 */
[----:B------:R-:W-:-:S08]  /*1c820*/  DFMA R8, R8, R8, R8 ;  /* 0x000000080808722b */ /* 0x000fd00000000008 */
[----:B------:R-:W-:-:S08]  /*1c830*/  DFMA R8, R4, R8, R4 ;  /* 0x000000080408722b */ /* 0x000fd00000000004 */
[----:B------:R-:W-:-:S08]  /*1c840*/  DFMA R4, -R32, R8, 1 ;  /* 0x3ff000002004742b */ /* 0x000fd00000000108 */
[----:B------:R-:W-:-:S08]  /*1c850*/  DFMA R10, R8, R4, R8 ;  /* 0x00000004080a722b */ /* 0x000fd00000000008 */
[----:B-----5:R-:W-:Y:S01]  /*1c860*/  DMUL R4, R10, R6 ;  /* 0x000000060a047228 */ /* 0x020fe20000000000 */
[----:B------:R-:W-:-:S07]  /*1c870*/  FSETP.GEU.AND P1, PT, |R7|, 6.5827683646048100446e-37, PT ;  /* 0x036000000700780b */ /* 0x000fce0003f2e200 */
[----:B------:R-:W-:-:S08]  /*1c880*/  DFMA R8, -R32, R4, R6 ;  /* 0x000000042008722b */ /* 0x000fd00000000106 */
[----:B------:R-:W-:-:S10]  /*1c890*/  DFMA R4, R10, R8, R4 ;  /* 0x000000080a04722b */ /* 0x000fd40000000004 */
[----:B------:R-:W-:-:S05]  /*1c8a0*/  FFMA R0, RZ, R33, R5 ;  /* 0x00000021ff007223 */ /* 0x000fca0000000005 */
[----:B------:R-:W-:-:S13]  /*1c8b0*/  FSETP.GT.AND P0, PT, |R0|, 1.469367938527859385e-39, PT ;  /* 0x001000000000780b */ /* 0x000fda0003f04200 */
[----:B------:R-:W-:Y:S05]  /*1c8c0*/  @P0 BRA P1, `(.L_x_476) ;  /* 0x0000000000180947 */ /* 0x000fea0000800000 */
[----:B------:R-:W-:Y:S01]  /*1c8d0*/  MOV R4, R6 ;  /* 0x0000000600047202 */ /* 0x000fe20000000f00 */
[----:B------:R-:W-:Y:S01]  /*1c8e0*/  IMAD.MOV.U32 R3, RZ, RZ, R7 ;  /* 0x000000ffff037224 */ /* 0x000fe200078e0007 */
[----:B------:R-:W-:Y:S01]  /*1c8f0*/  MOV R0, 0x1c930 ;  /* 0x0001c93000007802 */ /* 0x000fe20000000f00 */
[----:B------:R-:W-:Y:S02]  /*1c900*/  IMAD.MOV.U32 R10, RZ, RZ, R32 ;  /* 0x000000ffff0a7224 */ /* 0x000fe400078e0020 */
[----:B------:R-:W-:-:S07]  /*1c910*/  IMAD.MOV.U32 R11, RZ, RZ, R33 ;  /* 0x000000ffff0b7224 */ /* 0x000fce00078e0021 */
[----:B------:R-:W-:Y:S05]  /*1c920*/  CALL.REL.NOINC `($__internal_1_$__cuda_sm20_div_rn_f64_full) ;  /* 0x0000008c00d87944 */ /* 0x000fea0003c00000 */
.L_x_476:
[----:B------:R-:W-:Y:S05]  /*1c930*/  BSYNC.RECONVERGENT B1 ;  /* 0x0000000000017941 */ /* 0x000fea0003800200 */
.L_x_475:
        /* <DEDUP_REMOVED lines=39> */
.L_x_478:
[----:B------:R-:W-:Y:S05]  /*1cbb0*/  BSYNC.RECONVERGENT B1 ;  /* 0x0000000000017941 */ /* 0x000fea0003800200 */
.L_x_477:
        /* <DEDUP_REMOVED lines=36> */
.L_x_480:
[----:B------:R-:W-:Y:S05]  /*1ce00*/  BSYNC.RECONVERGENT B1 ;  /* 0x0000000000017941 */ /* 0x000fea0003800200 */
.L_x_479:
        /* <DEDUP_REMOVED lines=36> */
.L_x_482:
[----:B------:R-:W-:Y:S05]  /*1d050*/  BSYNC.RECONVERGENT B1 ;  /* 0x0000000000017941 */ /* 0x000fea0003800200 */
.L_x_481:
[----:B------:R-:W2:Y:S04]  /*1d060*/  LD.E.64 R12, desc[UR36][R12.64+0x18] ;  /* 0x000018240c0c7980 */ /* 0x000ea8000c101b00 */
[----:B------:R-:W3:Y:S01]  /*1d070*/  LD.E.64 R14, desc[UR36][R14.64+0x18] ;  /* 0x000018240e0e7980 */ /* 0x000ee2000c101b00 */
[----:B------:R-:W-:Y:S01]  /*1d080*/  VIADD R41, R41, 0x4 ;  /* 0x0000000429297836 */ /* 0x000fe20000000000 */
[----:B--2---:R-:W-:-:S08]  /*1d090*/  DADD R4, -R12, R4 ;  /* 0x000000000c047229 */ /* 0x004fd00000000104 */
[----:B---3--:R-:W-:-:S08]  /*1d0a0*/  DFMA R4, R4, R28, R14 ;  /* 0x0000001c0404722b */ /* 0x008fd0000000000e */
[----:B------:R-:W-:-:S06]  /*1d0b0*/  DSETP.GT.AND P0, PT, R4, 1, PT ;  /* 0x3ff000000400742a */ /* 0x000fcc0003f04000 */
[----:B------:R-:W-:Y:S02]  /*1d0c0*/  FSEL R4, R4, RZ, !P0 ;  /* 0x000000ff04047208 */ /* 0x000fe40004000000 */
[----:B------:R-:W-:-:S06]  /*1d0d0*/  FSEL R5, R5, 1.875, !P0 ;  /* 0x3ff0000005057808 */ /* 0x000fcc0004000000 */
[----:B------:R-:W-:-:S06]  /*1d0e0*/  DSETP.GEU.AND P0, PT, R4, -1, PT ;  /* 0xbff000000400742a */ /* 0x000fcc0003f0e000 */
[----:B------:R-:W-:Y:S02]  /*1d0f0*/  FSEL R4, R4, RZ, P0 ;  /* 0x000000ff04047208 */ /* 0x000fe40000000000 */
[----:B------:R-:W-:-:S05]  /*1d100*/  FSEL R5, R5, -1.875, P0 ;  /* 0xbff0000005057808 */ /* 0x000fca0000000000 */
[----:B------:R0:W-:Y:S02]  /*1d110*/  ST.E.64 desc[UR36][R20.64+0x18], R4 ;  /* 0x0000180414007985 */ /* 0x0001e4000c101b24 */
.L_x_474:
[----:B------:R-:W-:-:S13]  /*1d120*/  ISETP.NE.AND P0, PT, R48, RZ, PT ;  /* 0x000000ff3000720c */ /* 0x000fda0003f05270 */
[----:B------:R-:W-:Y:S05]  /*1d130*/  @!P0 BRA `(.L_x_446) ;  /* 0x0000000400f08947 */ /* 0x000fea0003800000 */
[----:B------:R-:W-:-:S13]  /*1d140*/  ISETP.NE.AND P0, PT, R48, 0x1, PT ;  /* 0x000000013000780c */ /* 0x000fda0003f05270 */
        /* <DEDUP_REMOVED lines=26> */
.L_x_485:
[----:B------:R-:W-:Y:S05]  /*1d2f0*/  BSYNC.RECONVERGENT B1 ;  /* 0x0000000000017941 */ /* 0x000fea0003800200 */
.L_x_484:
        /* <DEDUP_REMOVED lines=39> */
.L_x_487:
[----:B------:R-:W-:Y:S05]  /*1d570*/  BSYNC.RECONVERGENT B1 ;  /* 0x0000000000017941 */ /* 0x000fea0003800200 */
.L_x_486:
[----:B------:R-:W2:Y:S04]  /*1d580*/  LD.E.64 R20, desc[UR36][R20.64+0x8] ;  /* 0x0000082414147980 */ /* 0x000ea8000c101b00 */
[----:B------:R-:W3:Y:S01]  /*1d590*/  LD.E.64 R12, desc[UR36][R12.64+0x8] ;  /* 0x000008240c0c7980 */ /* 0x000ee2000c101b00 */
[----:B------:R-:W-:Y:S01]  /*1d5a0*/  IADD3 R41, PT, PT, R41, 0x2, RZ ;  /* 0x0000000229297810 */ /* 0x000fe20007ffe0ff */
        /* <DEDUP_REMOVED lines=9> */
.L_x_483:
[----:B------:R-:W5:Y:S02]  /*1d640*/  LDCU UR4, c[0x0][0x388] ;  /* 0x00007100ff0477ac */ /* 0x000f640008000800 */
[----:B-----5:R-:W-:-:S04]  /*1d650*/  ULOP3.LUT UR4, UR4, 0x1, URZ, 0xc0, !UPT ;  /* 0x0000000104047892 */ /* 0x020fc8000f8ec0ff */
[----:B------:R-:W-:-:S09]  /*1d660*/  UISETP.NE.U32.AND UP0, UPT, UR4, 0x1, UPT ;  /* 0x000000010400788c */ /* 0x000fd2000bf05070 */
[----:B------:R-:W-:Y:S05]  /*1d670*/  BRA.U UP0, `(.L_x_446) ;  /* 0x0000000100a07547 */ /* 0x000fea000b800000 */
        /* <DEDUP_REMOVED lines=25> */
.L_x_489:
[----:B------:R-:W-:Y:S05]  /*1d810*/  BSYNC.RECONVERGENT B1 ;  /* 0x0000000000017941 */ /* 0x000fea0003800200 */
.L_x_488:
[----:B------:R-:W-:-:S04]  /*1d820*/  IMAD.WIDE.U32 R6, R41, 0x8, R22 ;  /* 0x0000000829067825 */ /* 0x000fc800078e0016 */
[----:B------:R-:W-:Y:S02]  /*1d830*/  IMAD.WIDE.U32 R8, R41, 0x8, R18 ;  /* 0x0000000829087825 */ /* 0x000fe400078e0012 */
[----:B------:R-:W2:Y:S04]  /*1d840*/  LD.E.64 R6, desc[UR36][R6.64] ;  /* 0x0000002406067980 */ /* 0x000ea8000c101b00 */
[----:B------:R-:W3:Y:S01]  /*1d850*/  LD.E.64 R8, desc[UR36][R8.64] ;  /* 0x0000002408087980 */ /* 0x000ee2000c101b00 */
[----:B--2---:R-:W-:-:S08]  /*1d860*/  DADD R4, -R6, R4 ;  /* 0x0000000006047229 */ /* 0x004fd00000000104 */
[----:B---3--:R-:W-:-:S08]  /*1d870*/  DFMA R4, R4, R28, R8 ;  /* 0x0000001c0404722b */ /* 0x008fd00000000008 */
[----:B------:R-:W-:-:S06]  /*1d880*/  DSETP.GT.AND P0, PT, R4, 1, PT ;  /* 0x3ff000000400742a */ /* 0x000fcc0003f04000 */
[----:B------:R-:W-:Y:S02]  /*1d890*/  FSEL R4, R4, RZ, !P0 ;  /* 0x000000ff04047208 */ /* 0x000fe40004000000 */
[----:B------:R-:W-:-:S06]  /*1d8a0*/  FSEL R5, R5, 1.875, !P0 ;  /* 0x3ff0000005057808 */ /* 0x000fcc0004000000 */
[----:B------:R-:W-:-:S06]  /*1d8b0*/  DSETP.GEU.AND P0, PT, R4, -1, PT ;  /* 0xbff000000400742a */ /* 0x000fcc0003f0e000 */
[----:B------:R-:W-:Y:S02]  /*1d8c0*/  FSEL R10, R4, RZ, P0 ;  /* 0x000000ff040a7208 */ /* 0x000fe40000000000 */
[----:B------:R-:W-:Y:S01]  /*1d8d0*/  FSEL R11, R5, -1.875, P0 ;  /* 0xbff00000050b7808 */ /* 0x000fe20000000000 */
[----:B------:R-:W-:-:S05]  /*1d8e0*/  IMAD.WIDE.U32 R4, R41, 0x8, R26 ;  /* 0x0000000829047825 */ /* 0x000fca00078e001a */
[----:B------:R0:W-:Y:S02]  /*1d8f0*/  ST.E.64 desc[UR36][R4.64], R10 ;  /* 0x0000000a04007985 */ /* 0x0001e4000c101b24 */
.L_x_446:
[----:B-1----:R-:W-:Y:S01]  /*1d900*/  DFMA R52, R38, R38, 0.25 ;  /* 0x3fd000002634742b */ /* 0x002fe20000000026 */
[----:B0-2-4-:R-:W-:Y:S01]  /*1d910*/  IMAD.MOV.U32 R8, RZ, RZ, 0x0 ;  /* 0x00000000ff087424 */ /* 0x015fe200078e00ff */
[----:B------:R-:W0:Y:S01]  /*1d920*/  LDCU UR4, c[0x0][0x388] ;  /* 0x00007100ff0477ac */ /* 0x000e220008000800 */
[----:B------:R-:W-:Y:S01]  /*1d930*/  IMAD.MOV.U32 R9, RZ, RZ, 0x3fd80000 ;  /* 0x3fd80000ff097424 */ /* 0x000fe200078e00ff */
[----:B------:R-:W-:Y:S02]  /*1d940*/  BSSY.RECONVERGENT B0, `(.L_x_490) ;  /* 0x0000018000007945 */ /* 0x000fe40003800200 */
[----:B---3--:R-:W1:Y:S04]  /*1d950*/  MUFU.RSQ64H R5, R53 ;  /* 0x0000003500057308 */ /* 0x008e680000001c00 */
[----:B------:R-:W-:-:S05]  /*1d960*/  VIADD R4, R53, 0xfcb00000 ;  /* 0xfcb0000035047836 */ /* 0x000fca0000000000 */
[----:B------:R-:W-:Y:S02]  /*1d970*/  ISETP.GE.U32.AND P0, PT, R4, 0x7ca00000, PT ;  /* 0x7ca000000400780c */ /* 0x000fe40003f06070 */
[----:B0-----:R-:W-:Y:S01]  /*1d980*/  ISETP.NE.AND P1, PT, RZ, UR4, PT ;  /* 0x00000004ff007c0c */ /* 0x001fe2000bf25270 */
[----:B-1----:R-:W-:-:S08]  /*1d990*/  DMUL R6, R4, R4 ;  /* 0x0000000404067228 */ /* 0x002fd00000000000 */
[----:B------:R-:W-:-:S08]  /*1d9a0*/  DFMA R6, R52, -R6, 1 ;  /* 0x3ff000003406742b */ /* 0x000fd00000000806 */
[----:B------:R-:W-:Y:S02]  /*1d9b0*/  DFMA R8, R6, R8, 0.5 ;  /* 0x3fe000000608742b */ /* 0x000fe40000000008 */
[----:B------:R-:W-:-:S08]  /*1d9c0*/  DMUL R6, R4, R6 ;  /* 0x0000000604067228 */ /* 0x000fd00000000000 */
[----:B------:R-:W-:-:S08]  /*1d9d0*/  DFMA R12, R8, R6, R4 ;  /* 0x00000006080c722b */ /* 0x000fd00000000004 */
[----:B------:R-:W-:Y:S02]  /*1d9e0*/  DMUL R6, R52, R12 ;  /* 0x0000000c34067228 */ /* 0x000fe40000000000 */
[----:B------:R-:W-:Y:S01]  /*1d9f0*/  IADD3 R9, PT, PT, R13, -0x100000, RZ ;  /* 0xfff000000d097810 */ /* 0x000fe20007ffe0ff */
[----:B------:R-:W-:-:S05]  /*1da00*/  IMAD.MOV.U32 R8, RZ, RZ, R12 ;  /* 0x000000ffff087224 */ /* 0x000fca00078e000c */
[----:B------:R-:W-:-:S08]  /*1da10*/  DFMA R10, R6, -R6, R52 ;  /* 0x80000006060a722b */ /* 0x000fd00000000034 */
[----:B------:R-:W-:Y:S01]  /*1da20*/  DFMA R40, R10, R8, R6 ;  /* 0x000000080a28722b */ /* 0x000fe20000000006 */
[----:B------:R-:W-:Y:S10]  /*1da30*/  @!P0 BRA `(.L_x_491) ;  /* 0x0000000000208947 */ /* 0x000ff40003800000 */
[----:B------:R-:W-:Y:S01]  /*1da40*/  IMAD.MOV.U32 R3, RZ, RZ, R4 ;  /* 0x000000ffff037224 */ /* 0x000fe200078e0004 */
[----:B------:R-:W-:Y:S01]  /*1da50*/  MOV R5, R9 ;  /* 0x0000000900057202 */ /* 0x000fe20000000f00 */
[----:B------:R-:W-:Y:S01]  /*1da60*/  IMAD.MOV.U32 R0, RZ, RZ, R12 ;  /* 0x000000ffff007224 */ /* 0x000fe200078e000c */
[----:B------:R-:W-:Y:S01]  /*1da70*/  MOV R4, 0x1daa0 ;  /* 0x0001daa000047802 */ /* 0x000fe20000000f00 */
[----:B------:R-:W-:-:S07]  /*1da80*/  IMAD.MOV.U32 R8, RZ, RZ, R10 ;  /* 0x000000ffff087224 */ /* 0x000fce00078e000a */
[----:B------:R-:W-:Y:S05]  /*1da90*/  CALL.REL.NOINC `($__internal_2_$__cuda_sm20_dsqrt_rn_f64_mediumpath_v1) ;  /* 0x00000084000c7944 */ /* 0x000fea0003c00000 */
[----:B------:R-:W-:Y:S02]  /*1daa0*/  IMAD.MOV.U32 R40, RZ, RZ, R6 ;  /* 0x000000ffff287224 */ /* 0x000fe400078e0006 */
[----:B------:R-:W-:-:S07]  /*1dab0*/  IMAD.MOV.U32 R41, RZ, RZ, R7 ;  /* 0x000000ffff297224 */ /* 0x000fce00078e0007 */
.L_x_491:
[----:B------:R-:W-:Y:S05]  /*1dac0*/  BSYNC.RECONVERGENT B0 ;  /* 0x0000000000007941 */ /* 0x000fea0003800200 */
.L_x_490:
[----:B------:R-:W-:Y:S01]  /*1dad0*/  DADD R40, R40, 0.5 ;  /* 0x3fe0000028287429 */ /* 0x000fe20000000000 */
[----:B------:R-:W-:Y:S01]  /*1dae0*/  IMAD.MOV.U32 R4, RZ, RZ, 0x1 ;  /* 0x00000001ff047424 */ /* 0x000fe200078e00ff */
[----:B------:R-:W-:Y:S01]  /*1daf0*/  DADD R10, R38, -1 ;  /* 0xbff00000260a7429 */ /* 0x000fe20000000000 */
[----:B------:R-:W-:Y:S03]  /*1db00*/  BSSY.RECONVERGENT B1, `(.L_x_492) ;  /* 0x0000014000017945 */ /* 0x000fe60003800200 */
[----:B------:R-:W0:Y:S06]  /*1db10*/  MUFU.RCP64H R5, R41 ;  /* 0x0000002900057308 */ /* 0x000e2c0000001800 */
[----:B------:R-:W-:Y:S01]  /*1db20*/  FSETP.GEU.AND P2, PT, |R11|, 6.5827683646048100446e-37, PT ;  /* 0x036000000b00780b */ /* 0x000fe20003f4e200 */
[----:B0-----:R-:W-:-:S08]  /*1db30*/  DFMA R6, -R40, R4, 1 ;  /* 0x3ff000002806742b */ /* 0x001fd00000000104 */
[----:B------:R-:W-:-:S08]  /*1db40*/  DFMA R6, R6, R6, R6 ;  /* 0x000000060606722b */ /* 0x000fd00000000006 */
[----:B------:R-:W-:-:S08]  /*1db50*/  DFMA R6, R4, R6, R4 ;  /* 0x000000060406722b */ /* 0x000fd00000000004 */
[----:B------:R-:W-:-:S08]  /*1db60*/  DFMA R4, -R40, R6, 1 ;  /* 0x3ff000002804742b */ /* 0x000fd00000000106 */
[----:B------:R-:W-:-:S08]  /*1db70*/  DFMA R4, R6, R4, R6 ;  /* 0x000000040604722b */ /* 0x000fd00000000006 */
[----:B------:R-:W-:-:S08]  /*1db80*/  DMUL R6, R10, R4 ;  /* 0x000000040a067228 */ /* 0x000fd00000000000 */
        /* <DEDUP_REMOVED lines=11> */
.L_x_493:
[----:B------:R-:W-:Y:S05]  /*1dc40*/  BSYNC.RECONVERGENT B1 ;  /* 0x0000000000017941 */ /* 0x000fea0003800200 */
.L_x_492:
[----:B------:R-:W-:Y:S05]  /*1dc50*/  @!P1 BRA `(.L_x_494) ;  /* 0x0000000c00149947 */ /* 0x000fea0003800000 */
[----:B------:R-:W-:Y:S01]  /*1dc60*/  ISETP.GE.U32.AND P0, PT, R42, 0xf, PT ;  /* 0x0000000f2a00780c */ /* 0x000fe20003f06070 */
[----:B------:R-:W-:-:S12]  /*1dc70*/  IMAD.MOV.U32 R3, RZ, RZ, RZ ;  /* 0x000000ffff037224 */ /* 0x000fd800078e00ff */
[----:B------:R-:W-:Y:S05]  /*1dc80*/  @!P0 BRA `(.L_x_495) ;  /* 0x0000000400708947 */ /* 0x000fea0003800000 */
[----:B------:R-:W-:Y:S01]  /*1dc90*/  BSSY.RECONVERGENT B0, `(.L_x_496) ;  /* 0x000005a000007945 */ /* 0x000fe20003800200 */
[----:B------:R-:W-:-:S07]  /*1dca0*/  IMAD.MOV.U32 R3, RZ, RZ, RZ ;  /* 0x000000ffff037224 */ /* 0x000fce00078e00ff */
.L_x_497:
[C---:B------:R-:W-:Y:S01]  /*1dcb0*/  IMAD.WIDE.U32 R8, R3.reuse, 0x8, R26 ;  /* 0x0000000803087825 */ /* 0x040fe200078e001a */
[----:B------:R-:W0:Y:S03]  /*1dcc0*/  LDC R0, c[0x0][0x388] ;  /* 0x0000e200ff007b82 */ /* 0x000e260000000800 */
[----:B------:R-:W-:Y:S01]  /*1dcd0*/  IMAD.WIDE.U32 R6, R3, 0x8, R24 ;  /* 0x0000000803067825 */ /* 0x000fe200078e0018 */
[----:B--2---:R-:W2:Y:S04]  /*1dce0*/  LD.E.64 R10, desc[UR36][R8.64] ;  /* 0x00000024080a7980 */ /* 0x004ea8000c101b00 */
[----:B------:R-:W2:Y:S02]  /*1dcf0*/  LD.E.64 R12, desc[UR36][R6.64] ;  /* 0x00000024060c7980 */ /* 0x000ea4000c101b00 */
[----:B--2---:R-:W-:-:S08]  /*1dd00*/  DADD R12, R10, -R12 ;  /* 0x000000000a0c7229 */ /* 0x004fd0000000080c */
[----:B------:R-:W-:Y:S01]  /*1dd10*/  DFMA R12, R12, R4, R10 ;  /* 0x000000040c0c722b */ /* 0x000fe2000000000a */
[----:B------:R-:W-:-:S06]  /*1dd20*/  IMAD.WIDE.U32 R10, R3, 0x8, R18 ;  /* 0x00000008030a7825 */ /* 0x000fcc00078e0012 */
[----:B------:R1:W-:Y:S04]  /*1dd30*/  ST.E.64 desc[UR36][R10.64], R12 ;  /* 0x0000000c0a007985 */ /* 0x0003e8000c101b24 */
[----:B------:R-:W2:Y:S04]  /*1dd40*/  LD.E.64 R14, desc[UR36][R8.64+0x8] ;  /* 0x00000824080e7980 */ /* 0x000ea8000c101b00 */
[----:B------:R-:W2:Y:S02]  /*1dd50*/  LD.E.64 R20, desc[UR36][R6.64+0x8] ;  /* 0x0000082406147980 */ /* 0x000ea4000c101b00 */
[----:B--2---:R-:W-:-:S08]  /*1dd60*/  DADD R20, R14, -R20 ;  /* 0x000000000e147229 */ /* 0x004fd00000000814 */
[----:B------:R-:W-:-:S07]  /*1dd70*/  DFMA R20, R20, R4, R14 ;  /* 0x000000041414722b */ /* 0x000fce000000000e */
[----:B------:R2:W-:Y:S04]  /*1dd80*/  ST.E.64 desc[UR36][R10.64+0x8], R20 ;  /* 0x000008140a007985 */ /* 0x0005e8000c101b24 */
[----:B------:R-:W3:Y:S04]  /*1dd90*/  LD.E.64 R14, desc[UR36][R8.64+0x10] ;  /* 0x00001024080e7980 */ /* 0x000ee8000c101b00 */
[----:B------:R-:W3:Y:S02]  /*1dda0*/  LD.E.64 R38, desc[UR36][R6.64+0x10] ;  /* 0x0000102406267980 */ /* 0x000ee4000c101b00 */
[----:B---3--:R-:W-:-:S08]  /*1ddb0*/  DADD R38, R14, -R38 ;  /* 0x000000000e267229 */ /* 0x008fd00000000826 */
[----:B------:R-:W-:-:S07]  /*1ddc0*/  DFMA R38, R38, R4, R14 ;  /* 0x000000042626722b */ /* 0x000fce000000000e */
[----:B------:R3:W-:Y:S04]  /*1ddd0*/  ST.E.64 desc[UR36][R10.64+0x10], R38 ;  /* 0x000010260a007985 */ /* 0x0007e8000c101b24 */
[----:B-1----:R-:W4:Y:S04]  /*1dde0*/  LD.E.64 R12, desc[UR36][R8.64+0x18] ;  /* 0x00001824080c7980 */ /* 0x002f28000c101b00 */
[----:B------:R-:W4:Y:S02]  /*1ddf0*/  LD.E.64 R14, desc[UR36][R6.64+0x18] ;  /* 0x00001824060e7980 */ /* 0x000f24000c101b00 */
[----:B----4-:R-:W-:-:S08]  /*1de00*/  DADD R14, R12, -R14 ;  /* 0x000000000c0e7229 */ /* 0x010fd0000000080e */
[----:B------:R-:W-:-:S07]  /*1de10*/  DFMA R14, R14, R4, R12 ;  /* 0x000000040e0e722b */ /* 0x000fce000000000c */
[----:B------:R1:W-:Y:S04]  /*1de20*/  ST.E.64 desc[UR36][R10.64+0x18], R14 ;  /* 0x0000180e0a007985 */ /* 0x0003e8000c101b24 */
[----:B------:R-:W4:Y:S04]  /*1de30*/  LD.E.64 R12, desc[UR36][R8.64+0x20] ;  /* 0x00002024080c7980 */ /* 0x000f28000c101b00 */
[----:B--2---:R-:W4:Y:S02]  /*1de40*/  LD.E.64 R20, desc[UR36][R6.64+0x20] ;  /* 0x0000202406147980 */ /* 0x004f24000c101b00 */
[----:B----4-:R-:W-:-:S08]  /*1de50*/  DADD R20, R12, -R20 ;  /* 0x000000000c147229 */ /* 0x010fd00000000814 */
[----:B------:R-:W-:-:S07]  /*1de60*/  DFMA R20, R20, R4, R12 ;  /* 0x000000041414722b */ /* 0x000fce000000000c */
[----:B------:R2:W-:Y:S04]  /*1de70*/  ST.E.64 desc[UR36][R10.64+0x20], R20 ;  /* 0x000020140a007985 */ /* 0x0005e8000c101b24 */
[----:B------:R-:W4:Y:S04]  /*1de80*/  LD.E.64 R12, desc[UR36][R8.64+0x28] ;  /* 0x00002824080c7980 */ /* 0x000f28000c101b00 */
[----:B---3--:R-:W4:Y:S02]  /*1de90*/  LD.E.64 R38, desc[UR36][R6.64+0x28] ;  /* 0x0000282406267980 */ /* 0x008f24000c101b00 */
[----:B----4-:R-:W-:-:S08]  /*1dea0*/  DADD R38, R12, -R38 ;  /* 0x000000000c267229 */ /* 0x010fd00000000826 */
[----:B------:R-:W-:-:S07]  /*1deb0*/  DFMA R38, R38, R4, R12 ;  /* 0x000000042626722b */ /* 0x000fce000000000c */
[----:B------:R3:W-:Y:S04]  /*1dec0*/  ST.E.64 desc[UR36][R10.64+0x28], R38 ;  /* 0x000028260a007985 */ /* 0x0007e8000c101b24 */
[----:B------:R-:W4:Y:S04]  /*1ded0*/  LD.E.64 R12, desc[UR36][R8.64+0x30] ;  /* 0x00003024080c7980 */ /* 0x000f28000c101b00 */
[----:B-1----:R-:W4:Y:S02]  /*1dee0*/  LD.E.64 R14, desc[UR36][R6.64+0x30] ;  /* 0x00003024060e7980 */ /* 0x002f24000c101b00 */
        /* <DEDUP_REMOVED lines=43> */
[----:B------:R-:W3:Y:S04]  /*1e1a0*/  LD.E.64 R12, desc[UR36][R8.64+0x78] ;  /* 0x00007824080c7980 */ /* 0x000ee8000c101b00 */
[----:B-1----:R-:W3:Y:S01]  /*1e1b0*/  LD.E.64 R14, desc[UR36][R6.64+0x78] ;  /* 0x00007824060e7980 */ /* 0x002ee2000c101b00 */
[----:B------:R-:W-:Y:S02]  /*1e1c0*/  IADD3 R3, PT, PT, R3, 0x10, RZ ;  /* 0x0000001003037810 */ /* 0x000fe40007ffe0ff */
[----:B0-----:R-:W-:-:S04]  /*1e1d0*/  LOP3.LUT R0, R0, 0xfffffff0, RZ, 0xc0, !PT ;  /* 0xfffffff000007812 */ /* 0x001fc800078ec0ff */
[----:B------:R-:W-:Y:S01]  /*1e1e0*/  ISETP.NE.AND P0, PT, R3, R0, PT ;  /* 0x000000000300720c */ /* 0x000fe20003f05270 */
[----:B---3--:R-:W-:-:S08]  /*1e1f0*/  DADD R14, R12, -R14 ;  /* 0x000000000c0e7229 */ /* 0x008fd0000000080e */
[----:B------:R-:W-:-:S07]  /*1e200*/  DFMA R14, R14, R4, R12 ;  /* 0x000000040e0e722b */ /* 0x000fce000000000c */
[----:B------:R2:W-:Y:S01]  /*1e210*/  ST.E.64 desc[UR36][R10.64+0x78], R14 ;  /* 0x0000780e0a007985 */ /* 0x0005e2000c101b24 */
[----:B------:R-:W-:Y:S05]  /*1e220*/  @P0 BRA `(.L_x_497) ;  /* 0xfffffff800a00947 */ /* 0x000fea000383ffff */
[----:B------:R-:W-:Y:S05]  /*1e230*/  BSYNC.RECONVERGENT B0 ;  /* 0x0000000000007941 */ /* 0x000fea0003800200 */
.L_x_496:
[----:B------:R-:W-:-:S07]  /*1e240*/  IMAD.MOV.U32 R3, RZ, RZ, R0 ;  /* 0x000000ffff037224 */ /* 0x000fce00078e0000 */
.L_x_495:
[----:B------:R-:W-:-:S13]  /*1e250*/  ISETP.NE.AND P0, PT, R46, RZ, PT ;  /* 0x000000ff2e00720c */ /* 0x000fda0003f05270 */
[----:B------:R-:W-:Y:S05]  /*1e260*/  @!P0 BRA `(.L_x_494) ;  /* 0x0000000400908947 */ /* 0x000fea0003800000 */
[----:B------:R-:W-:Y:S01]  /*1e270*/  VIADD R0, R46, 0xffffffff ;  /* 0xffffffff2e007836 */ /* 0x000fe20000000000 */
[----:B------:R-:W-:-:S04]  /*1e280*/  ISETP.NE.AND P1, PT, R49, RZ, PT ;  /* 0x000000ff3100720c */ /* 0x000fc80003f25270 */
[----:B------:R-:W-:-:S13]  /*1e290*/  ISETP.GE.U32.AND P0, PT, R0, 0x7, PT ;  /* 0x000000070000780c */ /* 0x000fda0003f06070 */
[----:B------:R-:W-:Y:S05]  /*1e2a0*/  @!P0 BRA `(.L_x_498) ;  /* 0x0000000000b08947 */ /* 0x000fea0003800000 */
[----:B------:R-:W-:-:S04]  /*1e2b0*/  IMAD.WIDE.U32 R8, R3, 0x8, R26 ;  /* 0x0000000803087825 */ /* 0x000fc800078e001a */
        /* <DEDUP_REMOVED lines=12> */
[----:B------:R-:W2:Y:S04]  /*1e380*/  LD.E.64 R14, desc[UR36][R8.64+0x10] ;  /* 0x00001024080e7980 */ /* 0x000ea8000c101b00 */
[----:B------:R-:W2:Y:S02]  /*1e390*/  LD.E.64 R38, desc[UR36][R6.64+0x10] ;  /* 0x0000102406267980 */ /* 0x000ea4000c101b00 */
[----:B--2---:R-:W-:-:S08]  /*1e3a0*/  DADD R38, R14, -R38 ;  /* 0x000000000e267229 */ /* 0x004fd00000000826 */
[----:B------:R-:W-:-:S07]  /*1e3b0*/  DFMA R38, R38, R4, R14 ;  /* 0x000000042626722b */ /* 0x000fce000000000e */
[----:B------:R2:W-:Y:S04]  /*1e3c0*/  ST.E.64 desc[UR36][R10.64+0x10], R38 ;  /* 0x000010260a007985 */ /* 0x0005e8000c101b24 */
[----:B0-----:R-:W3:Y:S04]  /*1e3d0*/  LD.E.64 R12, desc[UR36][R8.64+0x18] ;  /* 0x00001824080c7980 */ /* 0x001ee8000c101b00 */
[----:B------:R-:W3:Y:S02]  /*1e3e0*/  LD.E.64 R14, desc[UR36][R6.64+0x18] ;  /* 0x00001824060e7980 */ /* 0x000ee4000c101b00 */
[----:B---3--:R-:W-:-:S08]  /*1e3f0*/  DADD R14, R12, -R14 ;  /* 0x000000000c0e7229 */ /* 0x008fd0000000080e */
[----:B------:R-:W-:-:S07]  /*1e400*/  DFMA R14, R14, R4, R12 ;  /* 0x000000040e0e722b */ /* 0x000fce000000000c */
[----:B------:R0:W-:Y:S04]  /*1e410*/  ST.E.64 desc[UR36][R10.64+0x18], R14 ;  /* 0x0000180e0a007985 */ /* 0x0001e8000c101b24 */
[----:B------:R-:W3:Y:S04]  /*1e420*/  LD.E.64 R12, desc[UR36][R8.64+0x20] ;  /* 0x00002024080c7980 */ /* 0x000ee8000c101b00 */
[----:B-1----:R-:W3:Y:S02]  /*1e430*/  LD.E.64 R20, desc[UR36][R6.64+0x20] ;  /* 0x0000202406147980 */ /* 0x002ee4000c101b00 */
[----:B---3--:R-:W-:-:S08]  /*1e440*/  DADD R20, R12, -R20 ;  /* 0x000000000c147229 */ /* 0x008fd00000000814 */
[----:B------:R-:W-:-:S07]  /*1e450*/  DFMA R20, R20, R4, R12 ;  /* 0x000000041414722b */ /* 0x000fce000000000c */
[----:B------:R1:W-:Y:S04]  /*1e460*/  ST.E.64 desc[UR36][R10.64+0x20], R20 ;  /* 0x000020140a007985 */ /* 0x0003e8000c101b24 */
[----:B------:R-:W3:Y:S04]  /*1e470*/  LD.E.64 R12, desc[UR36][R8.64+0x28] ;  /* 0x00002824080c7980 */ /* 0x000ee8000c101b00 */
[----:B--2---:R-:W3:Y:S02]  /*1e480*/  LD.E.64 R38, desc[UR36][R6.64+0x28] ;  /* 0x0000282406267980 */ /* 0x004ee4000c101b00 */
[----:B---3--:R-:W-:-:S08]  /*1e490*/  DADD R38, R12, -R38 ;  /* 0x000000000c267229 */ /* 0x008fd00000000826 */
[----:B------:R-:W-:-:S07]  /*1e4a0*/  DFMA R38, R38, R4, R12 ;  /* 0x000000042626722b */ /* 0x000fce000000000c */
[----:B------:R3:W-:Y:S04]  /*1e4b0*/  ST.E.64 desc[UR36][R10.64+0x28], R38 ;  /* 0x000028260a007985 */ /* 0x0007e8000c101b24 */
[----:B------:R-:W2:Y:S04]  /*1e4c0*/  LD.E.64 R12, desc[UR36][R8.64+0x30] ;  /* 0x00003024080c7980 */ /* 0x000ea8000c101b00 */
[----:B0-----:R-:W2:Y:S02]  /*1e4d0*/  LD.E.64 R14, desc[UR36][R6.64+0x30] ;  /* 0x00003024060e7980 */ /* 0x001ea4000c101b00 */
[----:B--2---:R-:W-:-:S08]  /*1e4e0*/  DADD R14, R12, -R14 ;  /* 0x000000000c0e7229 */ /* 0x004fd0000000080e */
[----:B------:R-:W-:-:S07]  /*1e4f0*/  DFMA R14, R14, R4, R12 ;  /* 0x000000040e0e722b */ /* 0x000fce000000000c */
[----:B------:R3:W-:Y:S04]  /*1e500*/  ST.E.64 desc[UR36][R10.64+0x30], R14 ;  /* 0x0000300e0a007985 */ /* 0x0007e8000c101b24 */
[----:B------:R-:W2:Y:S04]  /*1e510*/  LD.E.64 R12, desc[UR36][R8.64+0x38] ;  /* 0x00003824080c7980 */ /* 0x000ea8000c101b00 */
[----:B-1----:R-:W2:Y:S01]  /*1e520*/  LD.E.64 R20, desc[UR36][R6.64+0x38] ;  /* 0x0000382406147980 */ /* 0x002ea2000c101b00 */
[----:B------:R-:W-:Y:S01]  /*1e530*/  VIADD R3, R3, 0x8 ;  /* 0x0000000803037836 */ /* 0x000fe20000000000 */
[----:B--2---:R-:W-:-:S08]  /*1e540*/  DADD R20, R12, -R20 ;  /* 0x000000000c147229 */ /* 0x004fd00000000814 */
[----:B------:R-:W-:-:S07]  /*1e550*/  DFMA R20, R20, R4, R12 ;  /* 0x000000041414722b */ /* 0x000fce000000000c */
[----:B------:R3:W-:Y:S04]  /*1e560*/  ST.E.64 desc[UR36][R10.64+0x38], R20 ;  /* 0x000038140a007985 */ /* 0x0007e8000c101b24 */
.L_x_498:
[----:B------:R-:W-:Y:S05]  /*1e570*/  @!P1 BRA `(.L_x_494) ;  /* 0x0000000000cc9947 */ /* 0x000fea0003800000 */
[----:B------:R-:W-:Y:S01]  /*1e580*/  VIADD R0, R49, 0xffffffff ;  /* 0xffffffff31007836 */ /* 0x000fe20000000000 */
[----:B------:R-:W-:-:S04]  /*1e590*/  ISETP.NE.AND P1, PT, R48, RZ, PT ;  /* 0x000000ff3000720c */ /* 0x000fc80003f25270 */
[----:B------:R-:W-:-:S13]  /*1e5a0*/  ISETP.GE.U32.AND P0, PT, R0, 0x3, PT ;  /* 0x000000030000780c */ /* 0x000fda0003f06070 */
[----:B------:R-:W-:Y:S05]  /*1e5b0*/  @!P0 BRA `(.L_x_499) ;  /* 0x0000000000608947 */ /* 0x000fea0003800000 */
[----:B------:R-:W-:-:S04]  /*1e5c0*/  IMAD.WIDE.U32 R8, R3, 0x8, R26 ;  /* 0x0000000803087825 */ /* 0x000fc800078e001a */
[----:B------:R-:W-:Y:S01]  /*1e5d0*/  IMAD.WIDE.U32 R6, R3, 0x8, R24 ;  /* 0x0000000803067825 */ /* 0x000fe200078e0018 */
[----:B--23--:R-:W2:Y:S04]  /*1e5e0*/  LD.E.64 R10, desc[UR36][R8.64] ;  /* 0x00000024080a7980 */ /* 0x00cea8000c101b00 */
        /* <DEDUP_REMOVED lines=15> */
[----:B0-----:R-:W2:Y:S04]  /*1e6e0*/  LD.E.64 R12, desc[UR36][R8.64+0x18] ;  /* 0x00001824080c7980 */ /* 0x001ea8000c101b00 */
[----:B------:R-:W2:Y:S01]  /*1e6f0*/  LD.E.64 R14, desc[UR36][R6.64+0x18] ;  /* 0x00001824060e7980 */ /* 0x000ea2000c101b00 */
[----:B------:R-:W-:Y:S01]  /*1e700*/  IADD3 R3, PT, PT, R3, 0x4, RZ ;  /* 0x0000000403037810 */ /* 0x000fe20007ffe0ff */
[----:B--2---:R-:W-:-:S08]  /*1e710*/  DADD R14, R12, -R14 ;  /* 0x000000000c0e7229 */ /* 0x004fd0000000080e */
[----:B------:R-:W-:-:S07]  /*1e720*/  DFMA R14, R14, R4, R12 ;  /* 0x000000040e0e722b */ /* 0x000fce000000000c */
[----:B------:R1:W-:Y:S04]  /*1e730*/  ST.E.64 desc[UR36][R10.64+0x18], R14 ;  /* 0x0000180e0a007985 */ /* 0x0003e8000c101b24 */
.L_x_499:
[----:B------:R-:W-:Y:S05]  /*1e740*/  @!P1 BRA `(.L_x_494) ;  /* 0x0000000000589947 */ /* 0x000fea0003800000 */
[----:B------:R-:W-:-:S04]  /*1e750*/  IMAD.WIDE.U32 R6, R3, 0x8, R26 ;  /* 0x0000000803067825 */ /* 0x000fc800078e001a */
[----:B------:R-:W-:Y:S01]  /*1e760*/  IMAD.WIDE.U32 R8, R3, 0x8, R24 ;  /* 0x0000000803087825 */ /* 0x000fe200078e0018 */
[----:B-123--:R-:W2:Y:S04]  /*1e770*/  LD.E.64 R10, desc[UR36][R6.64] ;  /* 0x00000024060a7980 */ /* 0x00eea8000c101b00 */
[----:B------:R-:W2:Y:S01]  /*1e780*/  LD.E.64 R12, desc[UR36][R8.64] ;  /* 0x00000024080c7980 */ /* 0x000ea2000c101b00 */
[----:B------:R-:W-:Y:S01]  /*1e790*/  ISETP.NE.AND P0, PT, R48, 0x1, PT ;  /* 0x000000013000780c */ /* 0x000fe20003f05270 */
[----:B--2---:R-:W-:-:S08]  /*1e7a0*/  DADD R12, R10, -R12 ;  /* 0x000000000a0c7229 */ /* 0x004fd0000000080c */
[----:B------:R-:W-:Y:S01]  /*1e7b0*/  DFMA R12, R12, R4, R10 ;  /* 0x000000040c0c722b */ /* 0x000fe2000000000a */
[----:B------:R-:W-:-:S06]  /*1e7c0*/  IMAD.WIDE.U32 R10, R3, 0x8, R18 ;  /* 0x00000008030a7825 */ /* 0x000fcc00078e0012 */
[----:B------:R0:W-:Y:S01]  /*1e7d0*/  ST.E.64 desc[UR36][R10.64], R12 ;  /* 0x0000000c0a007985 */ /* 0x0001e2000c101b24 */
[----:B------:R-:W-:Y:S05]  /*1e7e0*/  @!P0 BRA `(.L_x_494) ;  /* 0x0000000000308947 */ /* 0x000fea0003800000 */
[----:B0-----:R-:W2:Y:S04]  /*1e7f0*/  LD.E.64 R12, desc[UR36][R6.64+0x8] ;  /* 0x00000824060c7980 */ /* 0x001ea8000c101b00 */
[----:B------:R-:W2:Y:S01]  /*1e800*/  LD.E.64 R14, desc[UR36][R8.64+0x8] ;  /* 0x00000824080e7980 */ /* 0x000ea2000c101b00 */
[----:B------:R-:W-:Y:S01]  /*1e810*/  ISETP.NE.AND P0, PT, R48, 0x2, PT ;  /* 0x000000023000780c */ /* 0x000fe20003f05270 */
[----:B--2---:R-:W-:-:S08]  /*1e820*/  DADD R14, R12, -R14 ;  /* 0x000000000c0e7229 */ /* 0x004fd0000000080e */
[----:B------:R-:W-:-:S07]  /*1e830*/  DFMA R14, R14, R4, R12 ;  /* 0x000000040e0e722b */ /* 0x000fce000000000c */
[----:B------:R4:W-:Y:S01]  /*1e840*/  ST.E.64 desc[UR36][R10.64+0x8], R14 ;  /* 0x0000080e0a007985 */ /* 0x0009e2000c101b24 */
[----:B------:R-:W-:Y:S05]  /*1e850*/  @!P0 BRA `(.L_x_494) ;  /* 0x0000000000148947 */ /* 0x000fea0003800000 */
[----:B------:R-:W2:Y:S04]  /*1e860*/  LD.E.64 R6, desc[UR36][R6.64+0x10] ;  /* 0x0000102406067980 */ /* 0x000ea8000c101b00 */
[----:B------:R-:W2:Y:S02]  /*1e870*/  LD.E.64 R8, desc[UR36][R8.64+0x10] ;  /* 0x0000102408087980 */ /* 0x000ea4000c101b00 */
[----:B--2---:R-:W-:-:S08]  /*1e880*/  DADD R12, R6, -R8 ;  /* 0x00000000060c7229 */ /* 0x004fd00000000808 */
[----:B------:R-:W-:-:S07]  /*1e890*/  DFMA R12, R12, R4, R6 ;  /* 0x000000040c0c722b */ /* 0x000fce0000000006 */
[----:B------:R0:W-:Y:S04]  /*1e8a0*/  ST.E.64 desc[UR36][R10.64+0x10], R12 ;  /* 0x0000100c0a007985 */ /* 0x0001e8000c101b24 */
.L_x_494:
[----:B------:R-:W5:Y:S02]  /*1e8b0*/  LDCU UR4, c[0x0][0x3d0] ;  /* 0x00007a00ff0477ac */ /* 0x000f640008000800 */
[----:B-----5:R-:W-:-:S09]  /*1e8c0*/  UISETP.NE.AND UP0, UPT, UR4, URZ, UPT ;  /* 0x000000ff0400728c */ /* 0x020fd2000bf05270 */
[----:B------:R-:W-:Y:S05]  /*1e8d0*/  BRA.U !UP0, `(.L_x_500) ;  /* 0x0000000108687547 */ /* 0x000fea000b800000 */
[----:B------:R-:W-:Y:S01]  /*1e8e0*/  MOV R0, 0x200 ;  /* 0x0000020000007802 */ /* 0x000fe20000000f00 */
[----:B------:R-:W5:Y:S01]  /*1e8f0*/  LDCU.64 UR4, c[0x4][0x1e8] ;  /* 0x01003d00ff0477ac */ /* 0x000f620008000a00 */
[----:B------:R-:W-:Y:S02]  /*1e900*/  CS2R R6, SRZ ;  /* 0x0000000000067805 */ /* 0x000fe4000001ff00 */
[----:B------:R0:W0:Y:S01]  /*1e910*/  LDC.64 R8, c[0x4][R0] ;  /* 0x0100000000087b82 */ /* 0x0000220000000a00 */
[----:B-----5:R-:W-:Y:S02]  /*1e920*/  IMAD.U32 R4, RZ, RZ, UR4 ;  /* 0x00000004ff047e24 */ /* 0x020fe4000f8e00ff */
[----:B------:R-:W-:-:S07]  /*1e930*/  IMAD.U32 R5, RZ, RZ, UR5 ;  /* 0x00000005ff057e24 */ /* 0x000fce000f8e00ff */
[----:B-123--:R-:W-:-:S07]  /*1e940*/  LEPC R20, `(.L_x_501) ;  /* 0x000000001014794e */ /* 0x00efce0000000000 */
[----:B0---4-:R-:W-:Y:S05]  /*1e950*/  CALL.ABS.NOINC R8 ;  /* 0x0000000008007343 */ /* 0x011fea0003c00000 */
.L_x_501:
        /* <DEDUP_REMOVED lines=16> */
.L_x_502:
[----:B------:R-:W-:Y:S01]  /*1ea60*/  CS2R R12, SRZ ;  /* 0x00000000000c7805 */ /* 0x000fe2000001ff00 */
[----:B------:R-:W-:Y:S06]  /*1ea70*/  BRA `(.L_x_503) ;  /* 0x0000005c00907947 */ /* 0x000fec0003800000 */
.L_x_500:
[----:B------:R-:W5:Y:S02]  /*1ea80*/  LDC.64 R4, c[0x3][0x60] ;  /* 0x00c01800ff047b82 */ /* 0x000f640000000a00 */
[----:B-----5:R-:W-:-:S14]  /*1ea90*/  DSETP.NEU.AND P0, PT, R4, 1, PT ;  /* 0x3ff000000400742a */ /* 0x020fdc0003f0d000 */
[----:B------:R-:W-:Y:S05]  /*1eaa0*/  @P0 BRA `(.L_x_504) ;  /* 0x0000000c00080947 */ /* 0x000fea0003800000 */
[----:B------:R-:W5:Y:S02]  /*1eab0*/  LDCU UR4, c[0x0][0x388] ;  /* 0x00007100ff0477ac */ /* 0x000f640008000800 */
[----:B-----5:R-:W-:-:S09]  /*1eac0*/  UISETP.GE.AND UP0, UPT, UR4, 0x1, UPT ;  /* 0x000000010400788c */ /* 0x020fd2000bf06270 */
[----:B------:R-:W-:Y:S05]  /*1ead0*/  BRA.U !UP0, `(.L_x_505) ;  /* 0x0000001908147547 */ /* 0x000fea000b800000 */
[----:B------:R-:W-:Y:S01]  /*1eae0*/  BSSY.RECONVERGENT B0, `(.L_x_506) ;  /* 0x00000bd000007945 */ /* 0x000fe20003800200 */
[----:B------:R-:W-:-:S07]  /*1eaf0*/  IMAD.MOV.U32 R0, RZ, RZ, RZ ;  /* 0x000000ffff007224 */ /* 0x000fce00078e00ff */
.L_x_541:
[----:B------:R-:W5:Y:S01]  /*1eb00*/  LDCU UR4, c[0x0][0x388] ;  /* 0x00007100ff0477ac */ /* 0x000f620008000800 */
[----:B01234-:R-:W0:Y:S01]  /*1eb10*/  LDC.64 R10, c[0x0][0x390] ;  /* 0x0000e400ff0a7b82 */ /* 0x01fe220000000a00 */
[----:B------:R-:W-:-:S05]  /*1eb20*/  LOP3.LUT R3, RZ, R0, RZ, 0x33, !PT ;  /* 0x00000000ff037212 */ /* 0x000fca00078e33ff */
[----:B-----5:R-:W-:Y:S01]  /*1eb30*/  VIADD R3, R3, UR4 ;  /* 0x0000000403037c36 */ /* 0x020fe20008000000 */
[----:B------:R-:W1:Y:S03]  /*1eb40*/  LDCU UR4, c[0x0][0x398] ;  /* 0x00007300ff0477ac */ /* 0x000e660008000800 */
[C---:B------:R-:W-:Y:S01]  /*1eb50*/  IMAD.WIDE R4, R3.reuse, 0x8, R26 ;  /* 0x0000000803047825 */ /* 0x040fe200078e021a */
[----:B0-----:R-:W2:Y:S04]  /*1eb60*/  LDG.E.64 R6, desc[UR36][R10.64] ;  /* 0x000000240a067981 */ /* 0x001ea8000c1e1b00 */
[----:B------:R-:W2:Y:S01]  /*1eb70*/  LD.E.64 R8, desc[UR36][R4.64] ;  /* 0x0000002404087980 */ /* 0x000ea2000c101b00 */
[----:B-1----:R-:W-:Y:S01]  /*1eb80*/  UISETP.GE.AND UP0, UPT, UR4, 0x2, UPT ;  /* 0x000000020400788c */ /* 0x002fe2000bf06270 */
        /* <DEDUP_REMOVED lines=9> */
[----:B------:R-:W-:-:S07]  /*1ec20*/  MOV R3, 0x1 ;  /* 0x0000000100037802 */ /* 0x000fce0000000f00 */
.L_x_525:
[----:B-1----:R-:W1:Y:S01]  /*1ec30*/  LDC.64 R10, c[0x0][0x390] ;  /* 0x0000e400ff0a7b82 */ /* 0x002e620000000a00 */
[CC--:B------:R-:W-:Y:S01]  /*1ec40*/  ISETP.GT.U32.AND P6, PT, R3.reuse, R0.reuse, PT ;  /* 0x000000000300720c */ /* 0x0c0fe20003fc4070 */
[C---:B------:R-:W-:Y:S01]  /*1ec50*/  VIADD R9, R3.reuse, 0x2 ;  /* 0x0000000203097836 */ /* 0x040fe20000000000 */
[C---:B------:R-:W-:Y:S01]  /*1ec60*/  IADD3 R39, PT, PT, R3.reuse, 0x6, RZ ;  /* 0x0000000603277810 */ /* 0x040fe20007ffe0ff */
[C---:B------:R-:W-:Y:S01]  /*1ec70*/  VIADD R15, R3.reuse, 0x3 ;  /* 0x00000003030f7836 */ /* 0x040fe20000000000 */
[----:B------:R-:W-:Y:S01]  /*1ec80*/  BSSY.RECONVERGENT B2, `(.L_x_509) ;  /* 0x0000012000027945 */ /* 0x000fe20003800200 */
[----:B------:R-:W-:Y:S01]  /*1ec90*/  VIADD R21, R3, 0x5 ;  /* 0x0000000503157836 */ /* 0x000fe20000000000 */
[-C--:B------:R-:W-:Y:S01]  /*1eca0*/  ISETP.GT.U32.AND P1, PT, R9, R0.reuse, PT ;  /* 0x000000000900720c */ /* 0x080fe20003f24070 */
[----:B------:R-:W-:Y:S01]  /*1ecb0*/  VIADD R9, R3, 0x4 ;  /* 0x0000000403097836 */ /* 0x000fe20000000000 */
[-C--:B------:R-:W-:Y:S01]  /*1ecc0*/  ISETP.GT.U32.AND P2, PT, R15, R0.reuse, PT ;  /* 0x000000000f00720c */ /* 0x080fe20003f44070 */
[----:B------:R-:W-:Y:S01]  /*1ecd0*/  VIADD R38, R3, 0x7 ;  /* 0x0000000703267836 */ /* 0x000fe20000000000 */
[----:B------:R-:W-:-:S02]  /*1ece0*/  ISETP.GT.U32.AND P4, PT, R21, R0, PT ;  /* 0x000000001500720c */ /* 0x000fc40003f84070 */
[-C--:B------:R-:W-:Y:S01]  /*1ecf0*/  ISETP.GT.U32.AND P3, PT, R9, R0.reuse, PT ;  /* 0x000000000900720c */ /* 0x080fe20003f64070 */
[----:B------:R-:W-:Y:S01]  /*1ed00*/  IMAD.WIDE R8, R3, 0x8, R4 ;  /* 0x0000000803087825 */ /* 0x000fe200078e0204 */
[-C--:B------:R-:W-:Y:S02]  /*1ed10*/  ISETP.GT.U32.AND P5, PT, R39, R0.reuse, PT ;  /* 0x000000002700720c */ /* 0x080fe40003fa4070 */
[C---:B------:R-:W-:Y:S01]  /*1ed20*/  ISETP.GE.U32.AND P0, PT, R3.reuse, R0, PT ;  /* 0x000000000300720c */ /* 0x040fe20003f06070 */
[----:B-1----:R-:W-:Y:S01]  /*1ed30*/  IMAD.WIDE.U32 R10, R3, 0x8, R10 ;  /* 0x00000008030a7825 */ /* 0x002fe200078e000a */
[----:B--234-:R-:W-:Y:S11]  /*1ed40*/  @P6 BRA `(.L_x_510) ;  /* 0x0000000000146947 */ /* 0x01cff60003800000 */
[----:B------:R-:W-:Y:S01]  /*1ed50*/  IMAD.WIDE R14, R3, 0x8, R4 ;  /* 0x00000008030e7825 */ /* 0x000fe200078e0204 */
[----:B------:R-:W0:Y:S05]  /*1ed60*/  LDG.E.64 R20, desc[UR36][R10.64] ;  /* 0x000000240a147981 */ /* 0x000e2a000c1e1b00 */
[----:B------:R-:W0:Y:S02]  /*1ed70*/  LD.E.64 R14, desc[UR36][R14.64] ;  /* 0x000000240e0e7980 */ /* 0x000e24000c101b00 */
[----:B0-----:R-:W-:-:S07]  /*1ed80*/  DFMA R12, R20, R14, R12 ;  /* 0x0000000e140c722b */ /* 0x001fce000000000c */
[----:B------:R1:W-:Y:S04]  /*1ed90*/  ST.E.64 desc[UR36][R6.64], R12 ;  /* 0x0000000c06007985 */ /* 0x0003e8000c101b24 */
.L_x_510:
[----:B------:R-:W-:Y:S05]  /*1eda0*/  BSYNC.RECONVERGENT B2 ;  /* 0x0000000000027941 */ /* 0x000fea0003800200 */
.L_x_509:
[----:B------:R-:W-:Y:S01]  /*1edb0*/  BSSY.RECONVERGENT B2, `(.L_x_511) ;  /* 0x0000007000027945 */ /* 0x000fe20003800200 */
[----:B------:R-:W-:-:S03]  /*1edc0*/  ISETP.GT.U32.AND P6, PT, R38, R0, PT ;  /* 0x000000002600720c */ /* 0x000fc60003fc4070 */
[----:B------:R-:W-:Y:S10]  /*1edd0*/  @P0 BRA `(.L_x_512) ;  /* 0x0000000000100947 */ /* 0x000ff40003800000 */
[----:B------:R-:W0:Y:S04]  /*1ede0*/  LDG.E.64 R20, desc[UR36][R10.64+0x8] ;  /* 0x000008240a147981 */ /* 0x000e28000c1e1b00 */
[----:B------:R-:W0:Y:S02]  /*1edf0*/  LD.E.64 R14, desc[UR36][R8.64+0x8] ;  /* 0x00000824080e7980 */ /* 0x000e24000c101b00 */
[----:B01----:R-:W-:-:S07]  /*1ee00*/  DFMA R12, R20, R14, R12 ;  /* 0x0000000e140c722b */ /* 0x003fce000000000c */
[----:B------:R2:W-:Y:S04]  /*1ee10*/  ST.E.64 desc[UR36][R6.64], R12 ;  /* 0x0000000c06007985 */ /* 0x0005e8000c101b24 */
.L_x_512:
[----:B------:R-:W-:Y:S05]  /*1ee20*/  BSYNC.RECONVERGENT B2 ;  /* 0x0000000000027941 */ /* 0x000fea0003800200 */
.L_x_511:
[----:B------:R-:W-:Y:S04]  /*1ee30*/  BSSY.RECONVERGENT B2, `(.L_x_513) ;  /* 0x0000006000027945 */ /* 0x000fe80003800200 */
[----:B------:R-:W-:Y:S05]  /*1ee40*/  @P1 BRA `(.L_x_514) ;  /* 0x0000000000101947 */ /* 0x000fea0003800000 */
[----:B------:R-:W0:Y:S04]  /*1ee50*/  LDG.E.64 R20, desc[UR36][R10.64+0x10] ;  /* 0x000010240a147981 */ /* 0x000e28000c1e1b00 */
[----:B------:R-:W0:Y:S02]  /*1ee60*/  LD.E.64 R14, desc[UR36][R8.64+0x10] ;  /* 0x00001024080e7980 */ /* 0x000e24000c101b00 */
[----:B012---:R-:W-:-:S07]  /*1ee70*/  DFMA R12, R20, R14, R12 ;  /* 0x0000000e140c722b */ /* 0x007fce000000000c */
[----:B------:R3:W-:Y:S04]  /*1ee80*/  ST.E.64 desc[UR36][R6.64], R12 ;  /* 0x0000000c06007985 */ /* 0x0007e8000c101b24 */
.L_x_514:
[----:B------:R-:W-:Y:S05]  /*1ee90*/  BSYNC.RECONVERGENT B2 ;  /* 0x0000000000027941 */ /* 0x000fea0003800200 */
.L_x_513:
[----:B------:R-:W-:Y:S04]  /*1eea0*/  BSSY.RECONVERGENT B2, `(.L_x_515) ;  /* 0x0000006000027945 */ /* 0x000fe80003800200 */
[----:B------:R-:W-:Y:S05]  /*1eeb0*/  @P2 BRA `(.L_x_516) ;  /* 0x0000000000102947 */ /* 0x000fea0003800000 */
[----:B------:R-:W0:Y:S04]  /*1eec0*/  LDG.E.64 R14, desc[UR36][R10.64+0x18] ;  /* 0x000018240a0e7981 */ /* 0x000e28000c1e1b00 */
[----:B------:R-:W0:Y:S02]  /*1eed0*/  LD.E.64 R20, desc[UR36][R8.64+0x18] ;  /* 0x0000182408147980 */ /* 0x000e24000c101b00 */
[----:B0123--:R-:W-:-:S07]  /*1eee0*/  DFMA R12, R14, R20, R12 ;  /* 0x000000140e0c722b */ /* 0x00ffce000000000c */
[----:B------:R4:W-:Y:S04]  /*1eef0*/  ST.E.64 desc[UR36][R6.64], R12 ;  /* 0x0000000c06007985 */ /* 0x0009e8000c101b24 */
.L_x_516:
[----:B------:R-:W-:Y:S05]  /*1ef00*/  BSYNC.RECONVERGENT B2 ;  /* 0x0000000000027941 */ /* 0x000fea0003800200 */
.L_x_515:
[----:B------:R-:W-:Y:S04]  /*1ef10*/  BSSY.RECONVERGENT B2, `(.L_x_517) ;  /* 0x0000006000027945 */ /* 0x000fe80003800200 */
[----:B------:R-:W-:Y:S05]  /*1ef20*/  @P3 BRA `(.L_x_518) ;  /* 0x0000000000103947 */ /* 0x000fea0003800000 */
[----:B------:R-:W0:Y:S04]  /*1ef30*/  LDG.E.64 R14, desc[UR36][R10.64+0x20] ;  /* 0x000020240a0e7981 */ /* 0x000e28000c1e1b00 */
[----:B------:R-:W0:Y:S02]  /*1ef40*/  LD.E.64 R20, desc[UR36][R8.64+0x20] ;  /* 0x0000202408147980 */ /* 0x000e24000c101b00 */
[----:B01234-:R-:W-:-:S07]  /*1ef50*/  DFMA R12, R14, R20, R12 ;  /* 0x000000140e0c722b */ /* 0x01ffce000000000c */
[----:B------:R0:W-:Y:S04]  /*1ef60*/  ST.E.64 desc[UR36][R6.64], R12 ;  /* 0x0000000c06007985 */ /* 0x0001e8000c101b24 */
.L_x_518:
[----:B------:R-:W-:Y:S05]  /*1ef70*/  BSYNC.RECONVERGENT B2 ;  /* 0x0000000000027941 */ /* 0x000fea0003800200 */
.L_x_517:
[----:B------:R-:W-:Y:S04]  /*1ef80*/  BSSY.RECONVERGENT B2, `(.L_x_519) ;  /* 0x0000006000027945 */ /* 0x000fe80003800200 */
[----:B------:R-:W-:Y:S05]  /*1ef90*/  @P4 BRA `(.L_x_520) ;  /* 0x0000000000104947 */ /* 0x000fea0003800000 */
[----:B------:R-:W0:Y:S04]  /*1efa0*/  LDG.E.64 R14, desc[UR36][R10.64+0x28] ;  /* 0x000028240a0e7981 */ /* 0x000e28000c1e1b00 */
[----:B------:R-:W0:Y:S02]  /*1efb0*/  LD.E.64 R20, desc[UR36][R8.64+0x28] ;  /* 0x0000282408147980 */ /* 0x000e24000c101b00 */
[----:B01234-:R-:W-:-:S07]  /*1efc0*/  DFMA R12, R14, R20, R12 ;  /* 0x000000140e0c722b */ /* 0x01ffce000000000c */
[----:B------:R0:W-:Y:S04]  /*1efd0*/  ST.E.64 desc[UR36][R6.64], R12 ;  /* 0x0000000c06007985 */ /* 0x0001e8000c101b24 */
.L_x_520:
[----:B------:R-:W-:Y:S05]  /*1efe0*/  BSYNC.RECONVERGENT B2 ;  /* 0x0000000000027941 */ /* 0x000fea0003800200 */
.L_x_519:
[----:B------:R-:W-:Y:S04]  /*1eff0*/  BSSY.RECONVERGENT B2, `(.L_x_521) ;  /* 0x0000006000027945 */ /* 0x000fe80003800200 */
[----:B------:R-:W-:Y:S05]  /*1f000*/  @P5 BRA `(.L_x_522) ;  /* 0x0000000000105947 */ /* 0x000fea0003800000 */
[----:B------:R-:W0:Y:S04]  /*1f010*/  LDG.E.64 R14, desc[UR36][R10.64+0x30] ;  /* 0x000030240a0e7981 */ /* 0x000e28000c1e1b00 */
[----:B------:R-:W0:Y:S02]  /*1f020*/  LD.E.64 R20, desc[UR36][R8.64+0x30] ;  /* 0x0000302408147980 */ /* 0x000e24000c101b00 */
[----:B01234-:R-:W-:-:S07]  /*1f030*/  DFMA R12, R14, R20, R12 ;  /* 0x000000140e0c722b */ /* 0x01ffce000000000c */
[----:B------:R0:W-:Y:S04]  /*1f040*/  ST.E.64 desc[UR36][R6.64], R12 ;  /* 0x0000000c06007985 */ /* 0x0001e8000c101b24 */
.L_x_522:
[----:B------:R-:W-:Y:S05]  /*1f050*/  BSYNC.RECONVERGENT B2 ;  /* 0x0000000000027941 */ /* 0x000fea0003800200 */
.L_x_521:
[----:B------:R-:W-:Y:S04]  /*1f060*/  BSSY.RECONVERGENT B2, `(.L_x_523) ;  /* 0x0000006000027945 */ /* 0x000fe80003800200 */
[----:B------:R-:W-:Y:S05]  /*1f070*/  @P6 BRA `(.L_x_524) ;  /* 0x0000000000106947 */ /* 0x000fea0003800000 */
[----:B------:R-:W0:Y:S04]  /*1f080*/  LDG.E.64 R10, desc[UR36][R10.64+0x38] ;  /* 0x000038240a0a7981 */ /* 0x000e28000c1e1b00 */
[----:B------:R-:W0:Y:S02]  /*1f090*/  LD.E.64 R8, desc[UR36][R8.64+0x38] ;  /* 0x0000382408087980 */ /* 0x000e24000c101b00 */
[----:B01234-:R-:W-:-:S07]  /*1f0a0*/  DFMA R12, R10, R8, R12 ;  /* 0x000000080a0c722b */ /* 0x01ffce000000000c */
[----:B------:R0:W-:Y:S04]  /*1f0b0*/  ST.E.64 desc[UR36][R6.64], R12 ;  /* 0x0000000c06007985 */ /* 0x0001e8000c101b24 */
.L_x_524:
[----:B------:R-:W-:Y:S05]  /*1f0c0*/  BSYNC.RECONVERGENT B2 ;  /* 0x0000000000027941 */ /* 0x000fea0003800200 */
.L_x_523:
[----:B------:R-:W-:Y:S01]  /*1f0d0*/  ISETP.NE.AND P0, PT, R38, R45, PT ;  /* 0x0000002d2600720c */ /* 0x000fe20003f05270 */
[----:B------:R-:W-:-:S12]  /*1f0e0*/  VIADD R3, R3, 0x8 ;  /* 0x0000000803037836 */ /* 0x000fd80000000000 */
[----:B------:R-:W-:Y:S05]  /*1f0f0*/  @P0 BRA `(.L_x_525) ;  /* 0xfffffff800cc0947 */ /* 0x000fea000383ffff */
[----:B------:R-:W-:Y:S05]  /*1f100*/  BSYNC.RECONVERGENT B1 ;  /* 0x0000000000017941 */ /* 0x000fea0003800200 */
.L_x_508:
[----:B------:R-:W5:Y:S01]  /*1f110*/  LDC R38, c[0x0][0x398] ;  /* 0x0000e600ff267b82 */ /* 0x000f620000000800 */
[----:B------:R-:W-:Y:S01]  /*1f120*/  BSSY.RECONVERGENT B1, `(.L_x_507) ;  /* 0x0000054000017945 */ /* 0x000fe20003800200 */
[----:B-----5:R-:W-:-:S05]  /*1f130*/  VIADD R39, R38, 0xffffffff ;  /* 0xffffffff26277836 */ /* 0x020fca0000000000 */
        /* <DEDUP_REMOVED lines=9> */
[C---:B------:R-:W-:Y:S01]  /*1f1d0*/  IADD3 R9, PT, PT, R3.reuse, 0x2, RZ ;  /* 0x0000000203097810 */ /* 0x040fe20007ffe0ff */
[----:B------:R-:W-:Y:S01]  /*1f1e0*/  BSSY.RECONVERGENT B2, `(.L_x_528) ;  /* 0x000000c000027945 */ /* 0x000fe20003800200 */
        /* <DEDUP_REMOVED lines=11> */
.L_x_529:
[----:B------:R-:W-:Y:S05]  /*1f2a0*/  BSYNC.RECONVERGENT B2 ;  /* 0x0000000000027941 */ /* 0x000fea0003800200 */
.L_x_528:
[----:B------:R-:W-:Y:S04]  /*1f2b0*/  BSSY.RECONVERGENT B2, `(.L_x_530) ;  /* 0x0000006000027945 */ /* 0x000fe80003800200 */
[----:B------:R-:W-:Y:S05]  /*1f2c0*/  @P1 BRA `(.L_x_531) ;  /* 0x0000000000101947 */ /* 0x000fea0003800000 */
[----:B------:R-:W0:Y:S04]  /*1f2d0*/  LDG.E.64 R14, desc[UR36][R10.64+0x8] ;  /* 0x000008240a0e7981 */ /* 0x000e28000c1e1b00 */
[----:B------:R-:W0:Y:S02]  /*1f2e0*/  LD.E.64 R20, desc[UR36][R8.64+0x8] ;  /* 0x0000082408147980 */ /* 0x000e24000c101b00 */
[----:B01234-:R-:W-:-:S07]  /*1f2f0*/  DFMA R12, R14, R20, R12 ;  /* 0x000000140e0c722b */ /* 0x01ffce000000000c */
[----:B------:R0:W-:Y:S04]  /*1f300*/  ST.E.64 desc[UR36][R6.64], R12 ;  /* 0x0000000c06007985 */ /* 0x0001e8000c101b24 */
.L_x_531:
[----:B------:R-:W-:Y:S05]  /*1f310*/  BSYNC.RECONVERGENT B2 ;  /* 0x0000000000027941 */ /* 0x000fea0003800200 */
.L_x_530:
[----:B------:R-:W-:Y:S04]  /*1f320*/  BSSY.RECONVERGENT B2, `(.L_x_532) ;  /* 0x0000006000027945 */ /* 0x000fe80003800200 */
[----:B------:R-:W-:Y:S05]  /*1f330*/  @P2 BRA `(.L_x_533) ;  /* 0x0000000000102947 */ /* 0x000fea0003800000 */
[----:B------:R-:W0:Y:S04]  /*1f340*/  LDG.E.64 R14, desc[UR36][R10.64+0x10] ;  /* 0x000010240a0e7981 */ /* 0x000e28000c1e1b00 */
[----:B------:R-:W0:Y:S02]  /*1f350*/  LD.E.64 R20, desc[UR36][R8.64+0x10] ;  /* 0x0000102408147980 */ /* 0x000e24000c101b00 */
[----:B01234-:R-:W-:-:S07]  /*1f360*/  DFMA R12, R14, R20, R12 ;  /* 0x000000140e0c722b */ /* 0x01ffce000000000c */
[----:B------:R0:W-:Y:S04]  /*1f370*/  ST.E.64 desc[UR36][R6.64], R12 ;  /* 0x0000000c06007985 */ /* 0x0001e8000c101b24 */
.L_x_533:
[----:B------:R-:W-:Y:S05]  /*1f380*/  BSYNC.RECONVERGENT B2 ;  /* 0x0000000000027941 */ /* 0x000fea0003800200 */
.L_x_532:
[----:B------:R-:W-:Y:S04]  /*1f390*/  BSSY.RECONVERGENT B2, `(.L_x_534) ;  /* 0x0000006000027945 */ /* 0x000fe80003800200 */
[----:B------:R-:W-:Y:S05]  /*1f3a0*/  @P3 BRA `(.L_x_535) ;  /* 0x0000000000103947 */ /* 0x000fea0003800000 */
[----:B------:R-:W0:Y:S04]  /*1f3b0*/  LDG.E.64 R10, desc[UR36][R10.64+0x18] ;  /* 0x000018240a0a7981 */ /* 0x000e28000c1e1b00 */
[----:B------:R-:W0:Y:S02]  /*1f3c0*/  LD.E.64 R8, desc[UR36][R8.64+0x18] ;  /* 0x0000182408087980 */ /* 0x000e24000c101b00 */
[----:B01234-:R-:W-:-:S07]  /*1f3d0*/  DFMA R12, R10, R8, R12 ;  /* 0x000000080a0c722b */ /* 0x01ffce000000000c */
[----:B------:R0:W-:Y:S04]  /*1f3e0*/  ST.E.64 desc[UR36][R6.64], R12 ;  /* 0x0000000c06007985 */ /* 0x0001e8000c101b24 */
.L_x_535:
[----:B------:R-:W-:Y:S05]  /*1f3f0*/  BSYNC.RECONVERGENT B2 ;  /* 0x0000000000027941 */ /* 0x000fea0003800200 */
.L_x_534:
[----:B------:R-:W-:-:S07]  /*1f400*/  VIADD R3, R3, 0x4 ;  /* 0x0000000403037836 */ /* 0x000fce0000000000 */
.L_x_527:
        /* <DEDUP_REMOVED lines=16> */
.L_x_538:
[----:B------:R-:W-:Y:S05]  /*1f510*/  BSYNC.RECONVERGENT B2 ;  /* 0x0000000000027941 */ /* 0x000fea0003800200 */
.L_x_537:
[----:B------:R-:W-:Y:S04]  /*1f520*/  BSSY.RECONVERGENT B2, `(.L_x_539) ;  /* 0x0000007000027945 */ /* 0x000fe80003800200 */
[----:B------:R-:W-:Y:S05]  /*1f530*/  @P1 BRA `(.L_x_540) ;  /* 0x0000000000141947 */ /* 0x000fea0003800000 */
[----:B------:R-:W-:Y:S01]  /*1f540*/  IMAD.WIDE R10, R3, 0x8, R4 ;  /* 0x00000008030a7825 */ /* 0x000fe200078e0204 */
[----:B------:R-:W0:Y:S05]  /*1f550*/  LDG.E.64 R8, desc[UR36][R8.64+0x8] ;  /* 0x0000082408087981 */ /* 0x000e2a000c1e1b00 */
[----:B------:R-:W0:Y:S02]  /*1f560*/  LD.E.64 R10, desc[UR36][R10.64+0x8] ;  /* 0x000008240a0a7980 */ /* 0x000e24000c101b00 */
[----:B01234-:R-:W-:-:S07]  /*1f570*/  DFMA R12, R8, R10, R12 ;  /* 0x0000000a080c722b */ /* 0x01ffce000000000c */
[----:B------:R0:W-:Y:S04]  /*1f580*/  ST.E.64 desc[UR36][R6.64], R12 ;  /* 0x0000000c06007985 */ /* 0x0001e8000c101b24 */
.L_x_540:
[----:B------:R-:W-:Y:S05]  /*1f590*/  BSYNC.RECONVERGENT B2 ;  /* 0x0000000000027941 */ /* 0x000fea0003800200 */
.L_x_539:
[----:B------:R-:W-:-:S07]  /*1f5a0*/  VIADD R3, R3, 0x2 ;  /* 0x0000000203037836 */ /* 0x000fce0000000000 */
.L_x_536:
        /* <DEDUP_REMOVED lines=11> */
.L_x_526:
[----:B------:R-:W-:Y:S05]  /*1f660*/  BSYNC.RECONVERGENT B1 ;  /* 0x0000000000017941 */ /* 0x000fea0003800200 */
.L_x_507:
[----:B------:R-:W5:Y:S01]  /*1f670*/  LDCU UR4, c[0x0][0x388] ;  /* 0x00007100ff0477ac */ /* 0x000f620008000800 */
[----:B------:R-:W-:-:S05]  /*1f680*/  VIADD R0, R0, 0x1 ;  /* 0x0000000100007836 */ /* 0x000fca0000000000 */
[----:B-----5:R-:W-:-:S13]  /*1f690*/  ISETP.NE.AND P0, PT, R0, UR4, PT ;  /* 0x0000000400007c0c */ /* 0x020fda000bf05270 */
[----:B------:R-:W-:Y:S05]  /*1f6a0*/  @P0 BRA `(.L_x_541) ;  /* 0xfffffff400140947 */ /* 0x000fea000383ffff */
[----:B------:R-:W-:Y:S05]  /*1f6b0*/  BSYNC.RECONVERGENT B0 ;  /* 0x0000000000007941 */ /* 0x000fea0003800200 */
.L_x_506:
[----:B------:R-:W-:Y:S05]  /*1f6c0*/  BRA `(.L_x_505) ;  /* 0x0000000c00187947 */ /* 0x000fea0003800000 */
.L_x_504:
[----:B------:R-:W5:Y:S02]  /*1f6d0*/  LDCU UR4, c[0x0][0x398] ;  /* 0x00007300ff0477ac */ /* 0x000f640008000800 */
[----:B-----5:R-:W-:-:S09]  /*1f6e0*/  UISETP.NE.AND UP0, UPT, UR4, 0x1, UPT ;  /* 0x000000010400788c */ /* 0x020fd2000bf05270 */
[----:B------:R-:W-:Y:S05]  /*1f6f0*/  BRA.U UP0, `(.L_x_542) ;  /* 0x0000000900ac7547 */ /* 0x000fea000b800000 */
[----:B------:R-:W5:Y:S02]  /*1f700*/  LDC.64 R4, c[0x0][0x390] ;  /* 0x0000e400ff047b82 */ /* 0x000f640000000a00 */
[----:B-----5:R-:W5:Y:S02]  /*1f710*/  LDG.E.64 R4, desc[UR36][R4.64] ;  /* 0x0000002404047981 */ /* 0x020f64000c1e1b00 */
[----:B-----5:R-:W-:-:S14]  /*1f720*/  DSETP.NEU.AND P0, PT, R4, 1, PT ;  /* 0x3ff000000400742a */ /* 0x020fdc0003f0d000 */
[----:B------:R-:W-:Y:S05]  /*1f730*/  @P0 BRA `(.L_x_542) ;  /* 0x00000008009c0947 */ /* 0x000fea0003800000 */
[----:B------:R-:W5:Y:S02]  /*1f740*/  LDC R0, c[0x0][0x388] ;  /* 0x0000e200ff007b82 */ /* 0x000f640000000800 */
[----:B-----5:R-:W-:-:S13]  /*1f750*/  ISETP.GE.AND P0, PT, R0, 0x1, PT ;  /* 0x000000010000780c */ /* 0x020fda0003f06270 */
[----:B------:R-:W-:Y:S05]  /*1f760*/  @!P0 BRA `(.L_x_505) ;  /* 0x0000000800f08947 */ /* 0x000fea0003800000 */
[----:B------:R-:W-:Y:S02]  /*1f770*/  ISETP.GE.U32.AND P0, PT, R42, 0xf, PT ;  /* 0x0000000f2a00780c */ /* 0x000fe40003f06070 */
[----:B------:R-:W-:-:S11]  /*1f780*/  MOV R3, RZ ;  /* 0x000000ff00037202 */ /* 0x000fd60000000f00 */
[----:B------:R-:W-:Y:S05]  /*1f790*/  @!P0 BRA `(.L_x_543) ;  /* 0x0000000000608947 */ /* 0x000fea0003800000 */
[----:B------:R-:W-:Y:S01]  /*1f7a0*/  BSSY.RECONVERGENT B0, `(.L_x_544) ;  /* 0x0000016000007945 */ /* 0x000fe20003800200 */
[----:B------:R-:W-:-:S07]  /*1f7b0*/  IMAD.MOV.U32 R3, RZ, RZ, RZ ;  /* 0x000000ffff037224 */ /* 0x000fce00078e00ff */
.L_x_545:
        /* <DEDUP_REMOVED lines=21> */
.L_x_544:
[----:B------:R-:W-:-:S07]  /*1f910*/  IMAD.MOV.U32 R3, RZ, RZ, R47 ;  /* 0x000000ffff037224 */ /* 0x000fce00078e002f */
.L_x_543:
[C---:B------:R-:W-:Y:S01]  /*1f920*/  ISETP.NE.AND P1, PT, R46.reuse, RZ, PT ;  /* 0x000000ff2e00720c */ /* 0x040fe20003f25270 */
[----:B------:R-:W-:Y:S01]  /*1f930*/  VIADD R52, R46, 0xffffffff ;  /* 0xffffffff2e347836 */ /* 0x000fe20000000000 */
[----:B------:R-:W-:-:S11]  /*1f940*/  IADD3 R51, PT, PT, R49, -0x1, RZ ;  /* 0xffffffff31337810 */ /* 0x000fd60007ffe0ff */
        /* <DEDUP_REMOVED lines=14> */
.L_x_547:
[----:B------:R-:W-:Y:S05]  /*1fa30*/  @!P3 BRA `(.L_x_546) ;  /* 0x000000000040b947 */ /* 0x000fea0003800000 */
[----:B------:R-:W-:Y:S02]  /*1fa40*/  ISETP.GE.U32.AND P2, PT, R51, 0x3, PT ;  /* 0x000000033300780c */ /* 0x000fe40003f46070 */
[----:B------:R-:W-:-:S11]  /*1fa50*/  ISETP.NE.AND P3, PT, R48, RZ, PT ;  /* 0x000000ff3000720c */ /* 0x000fd60003f65270 */
[----:B0-----:R-:W-:-:S04]  /*1fa60*/  @P2 IMAD.WIDE.U32 R4, R3, 0x8, R22 ;  /* 0x0000000803042825 */ /* 0x001fc800078e0016 */
        /* <DEDUP_REMOVED lines=13> */
.L_x_546:
[----:B------:R-:W-:Y:S01]  /*1fb40*/  IMAD.MOV.U32 R3, RZ, RZ, RZ ;  /* 0x000000ffff037224 */ /* 0x000fe200078e00ff */
[----:B------:R-:W-:Y:S06]  /*1fb50*/  @!P0 BRA `(.L_x_548) ;  /* 0x0000000000ac8947 */ /* 0x000fec0003800000 */
[----:B------:R-:W-:Y:S01]  /*1fb60*/  BSSY.RECONVERGENT B0, `(.L_x_549) ;  /* 0x0000029000007945 */ /* 0x000fe20003800200 */
[----:B------:R-:W-:-:S07]  /*1fb70*/  IMAD.MOV.U32 R3, RZ, RZ, RZ ;  /* 0x000000ffff037224 */ /* 0x000fce00078e00ff */
.L_x_550:
[----:B0---4-:R-:W-:-:S04]  /*1fb80*/  LOP3.LUT R5, RZ, R3, RZ, 0x33, !PT ;  /* 0x00000003ff057212 */ /* 0x011fc800078e33ff */
[----:B------:R-:W-:-:S05]  /*1fb90*/  IADD3 R5, PT, PT, R5, R0, RZ ;  /* 0x0000000005057210 */ /* 0x000fca0007ffe0ff */
[----:B------:R-:W-:-:S05]  /*1fba0*/  IMAD.WIDE R6, R5, 0x8, R26 ;  /* 0x0000000805067825 */ /* 0x000fca00078e021a */
[----:B------:R-:W5:Y:S01]  /*1fbb0*/  LD.E.64 R8, desc[UR36][R6.64] ;  /* 0x0000002406087980 */ /* 0x000f62000c101b00 */
[----:B------:R-:W-:-:S05]  /*1fbc0*/  IMAD.WIDE.U32 R4, R3, 0x8, R22 ;  /* 0x0000000803047825 */ /* 0x000fca00078e0016 */
[----:B-----5:R0:W-:Y:S04]  /*1fbd0*/  ST.E.64 desc[UR36][R4.64], R8 ;  /* 0x0000000804007985 */ /* 0x0201e8000c101b24 */
[----:B-1234-:R-:W2:Y:S04]  /*1fbe0*/  LD.E.64 R10, desc[UR36][R6.64+-0x8] ;  /* 0xfffff824060a7980 */ /* 0x01eea8000c101b00 */
        /* <DEDUP_REMOVED lines=33> */
.L_x_549:
[----:B------:R-:W-:-:S07]  /*1fe00*/  IMAD.MOV.U32 R3, RZ, RZ, R47 ;  /* 0x000000ffff037224 */ /* 0x000fce00078e002f */
.L_x_548:
[----:B------:R-:W-:Y:S05]  /*1fe10*/  @!P1 BRA `(.L_x_505) ;  /* 0x0000000400449947 */ /* 0x000fea0003800000 */
[----:B------:R-:W-:Y:S02]  /*1fe20*/  ISETP.GE.U32.AND P0, PT, R52, 0x7, PT ;  /* 0x000000073400780c */ /* 0x000fe40003f06070 */
[----:B------:R-:W-:-:S11]  /*1fe30*/  ISETP.NE.AND P1, PT, R49, RZ, PT ;  /* 0x000000ff3100720c */ /* 0x000fd60003f25270 */
[----:B------:R-:W-:Y:S05]  /*1fe40*/  @!P0 BRA `(.L_x_551) ;  /* 0x0000000000548947 */ /* 0x000fea0003800000 */
[----:B0---4-:R-:W-:-:S05]  /*1fe50*/  LOP3.LUT R5, RZ, R3, RZ, 0x33, !PT ;  /* 0x00000003ff057212 */ /* 0x011fca00078e33ff */
[----:B------:R-:W-:-:S04]  /*1fe60*/  IMAD.IADD R5, R5, 0x1, R0 ;  /* 0x0000000105057824 */ /* 0x000fc800078e0200 */
[----:B------:R-:W-:-:S05]  /*1fe70*/  IMAD.WIDE R6, R5, 0x8, R26 ;  /* 0x0000000805067825 */ /* 0x000fca00078e021a */
[----:B------:R-:W4:Y:S01]  /*1fe80*/  LD.E.64 R8, desc[UR36][R6.64] ;  /* 0x0000002406087980 */ /* 0x000f22000c101b00 */
[----:B------:R-:W-:-:S05]  /*1fe90*/  IMAD.WIDE.U32 R4, R3, 0x8, R22 ;  /* 0x0000000803047825 */ /* 0x000fca00078e0016 */
[----:B----4-:R0:W-:Y:S04]  /*1fea0*/  ST.E.64 desc[UR36][R4.64], R8 ;  /* 0x0000000804007985 */ /* 0x0101e8000c101b24 */
[----:B-123--:R-:W2:Y:S04]  /*1feb0*/  LD.E.64 R10, desc[UR36][R6.64+-0x8] ;  /* 0xfffff824060a7980 */ /* 0x00eea8000c101b00 */
        /* <DEDUP_REMOVED lines=14> */
.L_x_551:
[----:B------:R-:W-:Y:S05]  /*1ffa0*/  @!P1 BRA `(.L_x_505) ;  /* 0x0000000000e09947 */ /* 0x000fea0003800000 */
[----:B------:R-:W-:Y:S02]  /*1ffb0*/  ISETP.GE.U32.AND P0, PT, R51, 0x3, PT ;  /* 0x000000033300780c */ /* 0x000fe40003f06070 */
[----:B------:R-:W-:-:S11]  /*1ffc0*/  ISETP.NE.AND P1, PT, R48, RZ, PT ;  /* 0x000000ff3000720c */ /* 0x000fd60003f25270 */
[----:B------:R-:W-:Y:S05]  /*1ffd0*/  @!P0 BRA `(.L_x_552) ;  /* 0x0000000000348947 */ /* 0x000fea0003800000 */
[----:B0-2-4-:R-:W-:-:S04]  /*1ffe0*/  LOP3.LUT R5, RZ, R3, RZ, 0x33, !PT ;  /* 0x00000003ff057212 */ /* 0x015fc800078e33ff */
[----:B------:R-:W-:-:S05]  /*1fff0*/  IADD3 R5, PT, PT, R5, R0, RZ ;  /* 0x0000000005057210 */ /* 0x000fca0007ffe0ff */
[----:B------:R-:W-:-:S05]  /*20000*/  IMAD.WIDE R12, R5, 0x8, R26 ;  /* 0x00000008050c7825 */ /* 0x000fca00078e021a */
[----:B------:R-:W2:Y:S01]  /*20010*/  LD.E.64 R4, desc[UR36][R12.64] ;  /* 0x000000240c047980 */ /* 0x000ea2000c101b00 */
[----:B-1-3--:R-:W-:-:S05]  /*20020*/  IMAD.WIDE.U32 R14, R3, 0x8, R22 ;  /* 0x00000008030e7825 */ /* 0x00afca00078e0016 */
        /* <DEDUP_REMOVED lines=8> */
.L_x_552:
[----:B------:R-:W-:Y:S05]  /*200b0*/  @!P1 BRA `(.L_x_505) ;  /* 0x00000000009c9947 */ /* 0x000fea0003800000 */
[----:B0-2-4-:R-:W-:-:S05]  /*200c0*/  LOP3.LUT R5, RZ, R3, RZ, 0x33, !PT ;  /* 0x00000003ff057212 */ /* 0x015fca00078e33ff */
[----:B------:R-:W-:-:S04]  /*200d0*/  IMAD.IADD R5, R5, 0x1, R0 ;  /* 0x0000000105057824 */ /* 0x000fc800078e0200 */
[----:B------:R-:W-:-:S05]  /*200e0*/  IMAD.WIDE R6, R5, 0x8, R26 ;  /* 0x0000000805067825 */ /* 0x000fca00078e021a */
        /* <DEDUP_REMOVED lines=12> */
.L_x_542:
        /* <DEDUP_REMOVED lines=8> */
.L_x_553:
        /* <DEDUP_REMOVED lines=16> */
.L_x_505:
        /* <DEDUP_REMOVED lines=8> */
[----:B------:R-:W5:Y:S02]  /*203b0*/  LDCU UR4, c[0x0][0x3b8] ;  /* 0x00007700ff0477ac */ /* 0x000f640008000800 */
[----:B-----5:R-:W-:-:S09]  /*203c0*/  UISETP.NE.AND UP0, UPT, UR4, 0x1, UPT ;  /* 0x000000010400788c */ /* 0x020fd2000bf05270 */
        /* <DEDUP_REMOVED lines=9> */
.L_x_557:
        /* <DEDUP_REMOVED lines=16> */
.L_x_556:
[----:B------:R-:W5:Y:S01]  /*20560*/  LDCU UR4, c[0x0][0x3a8] ;  /* 0x00007500ff0477ac */ /* 0x000f620008000800 */
[----:B0-2-4-:R-:W-:Y:S01]  /*20570*/  IADD3 R9, PT, PT, R49, -0x1, RZ ;  /* 0xffffffff31097810 */ /* 0x015fe20007ffe0ff */
[----:B------:R-:W-:Y:S01]  /*20580*/  VIADD R51, R46, 0xffffffff ;  /* 0xffffffff2e337836 */ /* 0x000fe20000000000 */
        /* <DEDUP_REMOVED lines=14> */
.L_x_562:
        /* <DEDUP_REMOVED lines=57> */
.L_x_561:
[----:B------:R-:W-:-:S07]  /*20a00*/  IMAD.MOV.U32 R3, RZ, RZ, R47 ;  /* 0x000000ffff037224 */ /* 0x000fce00078e002f */
.L_x_560:
        /* <DEDUP_REMOVED lines=35> */
.L_x_563:
        /* <DEDUP_REMOVED lines=22> */
.L_x_564:
[----:B------:R-:W-:Y:S05]  /*20da0*/  @!P1 BRA `(.L_x_559) ;  /* 0x00000010002c9947 */ /* 0x000fea0003800000 */
[----:B------:R-:W-:Y:S01]  /*20db0*/  LOP3.LUT R3, RZ, R3, RZ, 0x33, !PT ;  /* 0x00000003ff037212 */ /* 0x000fe200078e33ff */
[----:B------:R-:W2:Y:S04]  /*20dc0*/  LDCU.64 UR4, c[0x3][0x60] ;  /* 0x00c00c00ff0477ac */ /* 0x000ea80008000a00 */
[----:B------:R-:W-:-:S04]  /*20dd0*/  IMAD.IADD R3, R3, 0x1, R0 ;  /* 0x0000000103037824 */ /* 0x000fc800078e0200 */
        /* <DEDUP_REMOVED lines=16> */
.L_x_558:
        /* <DEDUP_REMOVED lines=11> */
.L_x_568:
        /* <DEDUP_REMOVED lines=21> */
.L_x_567:
[----:B------:R-:W-:-:S07]  /*210e0*/  MOV R3, R47 ;  /* 0x0000002f00037202 */ /* 0x000fce0000000f00 */
.L_x_566:
        /* <DEDUP_REMOVED lines=15> */
.L_x_570:
        /* <DEDUP_REMOVED lines=17> */
.L_x_569:
[----:B------:R-:W-:Y:S01]  /*212f0*/  BSSY.RECONVERGENT B0, `(.L_x_571) ;  /* 0x000009d000007945 */ /* 0x000fe20003800200 */
[----:B------:R-:W-:-:S07]  /*21300*/  IMAD.MOV.U32 R3, RZ, RZ, RZ ;  /* 0x000000ffff037224 */ /* 0x000fce00078e00ff */
.L_x_578:
        /* <DEDUP_REMOVED lines=19> */
.L_x_574:
        /* <DEDUP_REMOVED lines=61> */
.L_x_573:
        /* <DEDUP_REMOVED lines=37> */
.L_x_576:
        /* <DEDUP_REMOVED lines=21> */
.L_x_577:
        /* <DEDUP_REMOVED lines=10> */
.L_x_575:
[----:B------:R-:W-:Y:S05]  /*21c50*/  BSYNC.RECONVERGENT B1 ;  /* 0x0000000000017941 */ /* 0x000fea0003800200 */
.L_x_572:
[----:B------:R-:W0:Y:S01]  /*21c60*/  LDCU UR4, c[0x0][0x388] ;  /* 0x00007100ff0477ac */ /* 0x000e220008000800 */
[----:B------:R-:W-:-:S04]  /*21c70*/  IMAD.WIDE.U32 R6, R3, 0x8, R16 ;  /* 0x0000000803067825 */ /* 0x000fc800078e0010 */
[----:B------:R-:W-:Y:S01]  /*21c80*/  VIADD R3, R3, 0x1 ;  /* 0x0000000103037836 */ /* 0x000fe20000000000 */
[----:B-----5:R1:W-:Y:S04]  /*21c90*/  ST.E.64 desc[UR36][R6.64], R4 ;  /* 0x0000000406007985 */ /* 0x0203e8000c101b24 */
[----:B0-----:R-:W-:-:S13]  /*21ca0*/  ISETP.NE.AND P0, PT, R3, UR4, PT ;  /* 0x0000000403007c0c */ /* 0x001fda000bf05270 */
[----:B-1----:R-:W-:Y:S05]  /*21cb0*/  @P0 BRA `(.L_x_578) ;  /* 0xfffffff400940947 */ /* 0x002fea000383ffff */
[----:B------:R-:W-:Y:S05]  /*21cc0*/  BSYNC.RECONVERGENT B0 ;  /* 0x0000000000007941 */ /* 0x000fea0003800200 */
.L_x_571:
[----:B------:R-:W-:Y:S05]  /*21cd0*/  BRA `(.L_x_559) ;  /* 0x0000000000607947 */ /* 0x000fea0003800000 */
.L_x_565:
        /* <DEDUP_REMOVED lines=8> */
.L_x_579:
        /* <DEDUP_REMOVED lines=16> */
.L_x_559:
[----:B------:R-:W5:Y:S01]  /*21e60*/  LDCU UR4, c[0x0][0x3b8] ;  /* 0x00007700ff0477ac */ /* 0x000f620008000800 */
[----:B0-2---:R-:W-:Y:S01]  /*21e70*/  VIADD R9, R49, 0xffffffff ;  /* 0xffffffff31097836 */ /* 0x005fe20000000000 */
        /* <DEDUP_REMOVED lines=15> */
.L_x_584:
[----:B------:R-:W-:Y:S01]  /*21f70*/  LOP3.LUT R3, RZ, R8, RZ, 0x33, !PT ;  /* 0x00000008ff037212 */ /* 0x000fe200078e33ff */
[----:B------:R-:W0:Y:S04]  /*21f80*/  LDCU.64 UR4, c[0x3][0x60] ;  /* 0x00c00c00ff0477ac */ /* 0x000e280008000a00 */
[----:B------:R-:W-:-:S04]  /*21f90*/  IMAD.IADD R3, R3, 0x1, R0 ;  /* 0x0000000103037824 */ /* 0x000fc800078e0200 */
[----:B------:R-:W-:-:S05]  /*21fa0*/  IMAD.WIDE R4, R3, 0x8, R16 ;  /* 0x0000000803047825 */ /* 0x000fca00078e0210 */
[----:B-1-34-:R-:W0:Y:S02]  /*21fb0*/  LD.E.64 R6, desc[UR36][R4.64] ;  /* 0x0000002404067980 */ /* 0x01ae24000c101b00 */
        /* <DEDUP_REMOVED lines=52> */
.L_x_583:
[----:B------:R-:W-:-:S07]  /*22300*/  MOV R3, R47 ;  /* 0x0000002f00037202 */ /* 0x000fce0000000f00 */
.L_x_582:
[----:B------:R-:W-:-:S13]  /*22310*/  ISETP.NE.AND P0, PT, R46, RZ, PT ;  /* 0x000000ff2e00720c */ /* 0x000fda0003f05270 */
        /* <DEDUP_REMOVED lines=34> */
.L_x_585:
        /* <DEDUP_REMOVED lines=22> */
.L_x_586:
        /* <DEDUP_REMOVED lines=20> */
.L_x_580:
        /* <DEDUP_REMOVED lines=11> */
.L_x_590:
        /* <DEDUP_REMOVED lines=21> */
.L_x_589:
[----:B------:R-:W-:-:S07]  /*229e0*/  IMAD.MOV.U32 R3, RZ, RZ, R47 ;  /* 0x000000ffff037224 */ /* 0x000fce00078e002f */
.L_x_588:
        /* <DEDUP_REMOVED lines=15> */
.L_x_592:
        /* <DEDUP_REMOVED lines=17> */
.L_x_591:
[----:B------:R-:W-:Y:S01]  /*22bf0*/  BSSY.RECONVERGENT B0, `(.L_x_593) ;  /* 0x000009b000007945 */ /* 0x000fe20003800200 */
[----:B------:R-:W-:-:S07]  /*22c00*/  IMAD.MOV.U32 R3, RZ, RZ, RZ ;  /* 0x000000ffff037224 */ /* 0x000fce00078e00ff */
.L_x_600:
[----:B------:R-:W0:Y:S01]  /*22c10*/  LDCU UR4, c[0x0][0x388] ;  /* 0x00007100ff0477ac */ /* 0x000e220008000800 */
[----:B------:R-:W-:Y:S01]  /*22c20*/  LOP3.LUT R0, RZ, R3, RZ, 0x33, !PT ;  /* 0x00000003ff007212 */ /* 0x000fe200078e33ff */
[----:B-1-34-:R-:W1:Y:S04]  /*22c30*/  LDC R6, c[0x0][0x3b8] ;  /* 0x0000ee00ff067b82 */ /* 0x01ae680000000800 */
[----:B0-2---:R-:W-:-:S04]  /*22c40*/  VIADD R5, R0, UR4 ;  /* 0x0000000400057c36 */ /* 0x005fc80008000000 */
        /* <DEDUP_REMOVED lines=15> */
.L_x_596:
        /* <DEDUP_REMOVED lines=61> */
.L_x_595:
        /* <DEDUP_REMOVED lines=36> */
.L_x_598:
        /* <DEDUP_REMOVED lines=20> */
.L_x_599:
        /* <DEDUP_REMOVED lines=10> */
.L_x_597:
[----:B------:R-:W-:Y:S05]  /*23530*/  BSYNC.RECONVERGENT B1 ;  /* 0x0000000000017941 */ /* 0x000fea0003800200 */
.L_x_594:
[----:B------:R-:W0:Y:S01]  /*23540*/  LDCU UR4, c[0x0][0x388] ;  /* 0x00007100ff0477ac */ /* 0x000e220008000800 */
[----:B------:R-:W-:-:S04]  /*23550*/  IMAD.WIDE.U32 R6, R3, 0x8, R22 ;  /* 0x0000000803067825 */ /* 0x000fc800078e0016 */
[----:B------:R-:W-:Y:S01]  /*23560*/  VIADD R3, R3, 0x1 ;  /* 0x0000000103037836 */ /* 0x000fe20000000000 */
[----:B-----5:R1:W-:Y:S04]  /*23570*/  ST.E.64 desc[UR36][R6.64], R4 ;  /* 0x0000000406007985 */ /* 0x0203e8000c101b24 */
[----:B0-----:R-:W-:-:S13]  /*23580*/  ISETP.NE.AND P0, PT, R3, UR4, PT ;  /* 0x0000000403007c0c */ /* 0x001fda000bf05270 */
[----:B-1----:R-:W-:Y:S05]  /*23590*/  @P0 BRA `(.L_x_600) ;  /* 0xfffffff4009c0947 */ /* 0x002fea000383ffff */
[----:B------:R-:W-:Y:S05]  /*235a0*/  BSYNC.RECONVERGENT B0 ;  /* 0x0000000000007941 */ /* 0x000fea0003800200 */
.L_x_593:
[----:B------:R-:W-:Y:S05]  /*235b0*/  BRA `(.L_x_581) ;  /* 0x0000000000607947 */ /* 0x000fea0003800000 */
.L_x_587:
        /* <DEDUP_REMOVED lines=8> */
.L_x_601:
        /* <DEDUP_REMOVED lines=16> */
.L_x_581:
        /* <DEDUP_REMOVED lines=12> */
.L_x_604:
        /* <DEDUP_REMOVED lines=49> */
.L_x_603:
        /* <DEDUP_REMOVED lines=42> */
.L_x_555:
        /* <DEDUP_REMOVED lines=8> */
.L_x_605:
        /* <DEDUP_REMOVED lines=16> */
.L_x_606:
[----:B------:R-:W-:Y:S05]  /*23f30*/  BRA `(.L_x_602) ;  /* 0x0000000000607947 */ /* 0x000fea0003800000 */
.L_x_554:
        /* <DEDUP_REMOVED lines=8> */
.L_x_607:
        /* <DEDUP_REMOVED lines=16> */
.L_x_602:
[----:B------:R-:W5:Y:S01]  /*240c0*/  LDC R0, c[0x0][0x388] ;  /* 0x0000e200ff007b82 */ /* 0x000f620000000800 */
[----:B------:R-:W-:Y:S02]  /*240d0*/  CS2R R52, SRZ ;  /* 0x0000000000347805 */ /* 0x000fe4000001ff00 */
[----:B-----5:R-:W-:-:S13]  /*240e0*/  ISETP.NE.AND P0, PT, R0, RZ, PT ;  /* 0x000000ff0000720c */ /* 0x020fda0003f05270 */
[----:B------:R-:W-:Y:S05]  /*240f0*/  @!P0 BRA `(.L_x_608) ;  /* 0x0000000400808947 */ /* 0x000fea0003800000 */
[----:B------:R-:W-:Y:S01]  /*24100*/  ISETP.GE.U32.AND P0, PT, R42, 0xf, PT ;  /* 0x0000000f2a00780c */ /* 0x000fe20003f06070 */
[----:B------:R-:W-:Y:S01]  /*24110*/  IMAD.MOV.U32 R3, RZ, RZ, RZ ;  /* 0x000000ffff037224 */ /* 0x000fe200078e00ff */
[----:B------:R-:W-:-:S11]  /*24120*/  CS2R R52, SRZ ;  /* 0x0000000000347805 */ /* 0x000fd6000001ff00 */
[----:B------:R-:W-:Y:S05]  /*24130*/  @!P0 BRA `(.L_x_609) ;  /* 0x0000000000a88947 */ /* 0x000fea0003800000 */
[----:B------:R-:W-:Y:S01]  /*24140*/  BSSY.RECONVERGENT B0, `(.L_x_610) ;  /* 0x0000028000007945 */ /* 0x000fe20003800200 */
[----:B------:R-:W-:Y:S01]  /*24150*/  IMAD.MOV.U32 R3, RZ, RZ, RZ ;  /* 0x000000ffff037224 */ /* 0x000fe200078e00ff */
[----:B------:R-:W-:-:S07]  /*24160*/  CS2R R52, SRZ ;  /* 0x0000000000347805 */ /* 0x000fce000001ff00 */
.L_x_611:
[----:B------:R-:W-:-:S05]  /*24170*/  IMAD.WIDE.U32 R60, R3, 0x8, R22 ;  /* 0x00000008033c7825 */ /* 0x000fca00078e0016 */
[----:B01-34-:R-:W3:Y:S04]  /*24180*/  LD.E.64 R12, desc[UR36][R60.64] ;  /* 0x000000243c0c7980 */ /* 0x01bee8000c101b00 */
[----:B------:R-:W4:Y:S04]  /*24190*/  LD.E.64 R14, desc[UR36][R60.64+0x8] ;  /* 0x000008243c0e7980 */ /* 0x000f28000c101b00 */
[----:B------:R-:W5:Y:S04]  /*241a0*/  LD.E.64 R20, desc[UR36][R60.64+0x10] ;  /* 0x000010243c147980 */ /* 0x000f68000c101b00 */
[----:B------:R-:W5:Y:S04]  /*241b0*/  LD.E.64 R38, desc[UR36][R60.64+0x18] ;  /* 0x000018243c267980 */ /* 0x000f68000c101b00 */
[----:B------:R-:W5:Y:S04]  /*241c0*/  LD.E.64 R58, desc[UR36][R60.64+0x20] ;  /* 0x000020243c3a7980 */ /* 0x000f68000c101b00 */
[----:B------:R-:W5:Y:S04]  /*241d0*/  LD.E.64 R56, desc[UR36][R60.64+0x28] ;  /* 0x000028243c387980 */ /* 0x000f68000c101b00 */
[----:B------:R-:W5:Y:S04]  /*241e0*/  LD.E.64 R54, desc[UR36][R60.64+0x30] ;  /* 0x000030243c367980 */ /* 0x000f68000c101b00 */
[----:B--2---:R-:W2:Y:S04]  /*241f0*/  LD.E.64 R4, desc[UR36][R60.64+0x38] ;  /* 0x000038243c047980 */ /* 0x004ea8000c101b00 */
[----:B------:R-:W2:Y:S04]  /*24200*/  LD.E.64 R6, desc[UR36][R60.64+0x40] ;  /* 0x000040243c067980 */ /* 0x000ea8000c101b00 */
[----:B------:R-:W2:Y:S04]  /*24210*/  LD.E.64 R8, desc[UR36][R60.64+0x48] ;  /* 0x000048243c087980 */ /* 0x000ea8000c101b00 */
[----:B------:R-:W2:Y:S01]  /*24220*/  LD.E.64 R10, desc[UR36][R60.64+0x50] ;  /* 0x000050243c0a7980 */ /* 0x000ea2000c101b00 */
[----:B---3--:R-:W-:-:S03]  /*24230*/  DFMA R12, R12, R12, R52 ;  /* 0x0000000c0c0c722b */ /* 0x008fc60000000034 */
[----:B------:R-:W3:Y:S05]  /*24240*/  LD.E.64 R52, desc[UR36][R60.64+0x78] ;  /* 0x000078243c347980 */ /* 0x000eea000c101b00 */
[----:B----4-:R-:W-:Y:S02]  /*24250*/  DFMA R14, R14, R14, R12 ;  /* 0x0000000e0e0e722b */ /* 0x010fe4000000000c */
[----:B------:R-:W4:Y:S06]  /*24260*/  LD.E.64 R12, desc[UR36][R60.64+0x58] ;  /* 0x000058243c0c7980 */ /* 0x000f2c000c101b00 */
[----:B-----5:R-:W-:-:S02]  /*24270*/  DFMA R20, R20, R20, R14 ;  /* 0x000000141414722b */ /* 0x020fc4000000000e */
[----:B------:R-:W5:Y:S06]  /*24280*/  LD.E.64 R14, desc[UR36][R60.64+0x60] ;  /* 0x000060243c0e7980 */ /* 0x000f6c000c101b00 */
[----:B------:R-:W-:Y:S02]  /*24290*/  DFMA R38, R38, R38, R20 ;  /* 0x000000262626722b */ /* 0x000fe40000000014 */
[----:B------:R-:W3:Y:S06]  /*242a0*/  LD.E.64 R20, desc[UR36][R60.64+0x68] ;  /* 0x000068243c147980 */ /* 0x000eec000c101b00 */
[----:B------:R-:W-:-:S02]  /*242b0*/  DFMA R58, R58, R58, R38 ;  /* 0x0000003a3a3a722b */ /* 0x000fc40000000026 */
[----:B------:R-:W3:Y:S06]  /*242c0*/  LD.E.64 R38, desc[UR36][R60.64+0x70] ;  /* 0x000070243c267980 */ /* 0x000eec000c101b00 */
[----:B------:R-:W-:-:S08]  /*242d0*/  DFMA R58, R56, R56, R58 ;  /* 0x00000038383a722b */ /* 0x000fd0000000003a */
[----:B------:R-:W-:-:S08]  /*242e0*/  DFMA R58, R54, R54, R58 ;  /* 0x00000036363a722b */ /* 0x000fd0000000003a */
[----:B--2---:R-:W-:-:S08]  /*242f0*/  DFMA R58, R4, R4, R58 ;  /* 0x00000004043a722b */ /* 0x004fd0000000003a */
[----:B------:R-:W-:-:S08]  /*24300*/  DFMA R58, R6, R6, R58 ;  /* 0x00000006063a722b */ /* 0x000fd0000000003a */
[----:B------:R-:W-:-:S08]  /*24310*/  DFMA R58, R8, R8, R58 ;  /* 0x00000008083a722b */ /* 0x000fd0000000003a */
[----:B------:R-:W-:Y:S01]  /*24320*/  DFMA R58, R10, R10, R58 ;  /* 0x0000000a0a3a722b */ /* 0x000fe2000000003a */
[----:B------:R-:W-:Y:S02]  /*24330*/  LOP3.LUT R4, R0, 0xfffffff0, RZ, 0xc0, !PT ;  /* 0xfffffff000047812 */ /* 0x000fe400078ec0ff */
[----:B------:R-:W-:-:S04]  /*24340*/  IADD3 R3, PT, PT, R3, 0x10, RZ ;  /* 0x0000001003037810 */ /* 0x000fc80007ffe0ff */
[----:B------:R-:W-:Y:S01]  /*24350*/  ISETP.NE.AND P0, PT, R3, R4, PT ;  /* 0x000000040300720c */ /* 0x000fe20003f05270 */
[----:B----4-:R-:W-:-:S08]  /*24360*/  DFMA R58, R12, R12, R58 ;  /* 0x0000000c0c3a722b */ /* 0x010fd0000000003a */
[----:B-----5:R-:W-:-:S08]  /*24370*/  DFMA R58, R14, R14, R58 ;  /* 0x0000000e0e3a722b */ /* 0x020fd0000000003a */
[----:B---3--:R-:W-:-:S08]  /*24380*/  DFMA R58, R20, R20, R58 ;  /* 0x00000014143a722b */ /* 0x008fd0000000003a */
[----:B------:R-:W-:-:S08]  /*24390*/  DFMA R58, R38, R38, R58 ;  /* 0x00000026263a722b */ /* 0x000fd0000000003a */
[----:B------:R-:W-:Y:S01]  /*243a0*/  DFMA R52, R52, R52, R58 ;  /* 0x000000343434722b */ /* 0x000fe2000000003a */
[----:B------:R-:W-:Y:S10]  /*243b0*/  @P0 BRA `(.L_x_611) ;  /* 0xfffffffc006c0947 */ /* 0x000ff4000383ffff */
[----:B------:R-:W-:Y:S05]  /*243c0*/  BSYNC.RECONVERGENT B0 ;  /* 0x0000000000007941 */ /* 0x000fea0003800200 */
.L_x_610:
[----:B------:R-:W-:-:S07]  /*243d0*/  IMAD.MOV.U32 R3, RZ, RZ, R4 ;  /* 0x000000ffff037224 */ /* 0x000fce00078e0004 */
.L_x_609:
[----:B------:R-:W-:-:S13]  /*243e0*/  ISETP.NE.AND P0, PT, R46, RZ, PT ;  /* 0x000000ff2e00720c */ /* 0x000fda0003f05270 */
[----:B------:R-:W-:Y:S05]  /*243f0*/  @!P0 BRA `(.L_x_608) ;  /* 0x0000000000c08947 */ /* 0x000fea0003800000 */
[----:B------:R-:W-:Y:S01]  /*24400*/  VIADD R0, R46, 0xffffffff ;  /* 0xffffffff2e007836 */ /* 0x000fe20000000000 */
[----:B------:R-:W-:-:S04]  /*24410*/  ISETP.NE.AND P1, PT, R49, RZ, PT ;  /* 0x000000ff3100720c */ /* 0x000fc80003f25270 */
[----:B------:R-:W-:-:S13]  /*24420*/  ISETP.GE.U32.AND P0, PT, R0, 0x7, PT ;  /* 0x000000070000780c */ /* 0x000fda0003f06070 */
[----:B------:R-:W-:Y:S05]  /*24430*/  @!P0 BRA `(.L_x_612) ;  /* 0x0000000000488947 */ /* 0x000fea0003800000 */
[----:B-1-34-:R-:W-:-:S05]  /*24440*/  IMAD.WIDE.U32 R38, R3, 0x8, R22 ;  /* 0x0000000803267825 */ /* 0x01afca00078e0016 */
[----:B------:R-:W3:Y:S04]  /*24450*/  LD.E.64 R20, desc[UR36][R38.64] ;  /* 0x0000002426147980 */ /* 0x000ee8000c101b00 */
[----:B0-----:R-:W4:Y:S04]  /*24460*/  LD.E.64 R14, desc[UR36][R38.64+0x8] ;  /* 0x00000824260e7980 */ /* 0x001f28000c101b00 */
[----:B------:R-:W5:Y:S04]  /*24470*/  LD.E.64 R12, desc[UR36][R38.64+0x10] ;  /* 0x00001024260c7980 */ /* 0x000f68000c101b00 */
[----:B------:R-:W5:Y:S04]  /*24480*/  LD.E.64 R10, desc[UR36][R38.64+0x18] ;  /* 0x00001824260a7980 */ /* 0x000f68000c101b00 */
[----:B--2---:R-:W2:Y:S04]  /*24490*/  LD.E.64 R8, desc[UR36][R38.64+0x20] ;  /* 0x0000202426087980 */ /* 0x004ea8000c101b00 */
[----:B------:R-:W2:Y:S04]  /*244a0*/  LD.E.64 R6, desc[UR36][R38.64+0x28] ;  /* 0x0000282426067980 */ /* 0x000ea8000c101b00 */
[----:B------:R-:W2:Y:S04]  /*244b0*/  LD.E.64 R4, desc[UR36][R38.64+0x30] ;  /* 0x0000302426047980 */ /* 0x000ea8000c101b00 */
[----:B------:R-:W2:Y:S01]  /*244c0*/  LD.E.64 R54, desc[UR36][R38.64+0x38] ;  /* 0x0000382426367980 */ /* 0x000ea2000c101b00 */
[----:B------:R-:W-:Y:S01]  /*244d0*/  VIADD R3, R3, 0x8 ;  /* 0x0000000803037836 */ /* 0x000fe20000000000 */
[----:B---3--:R-:W-:-:S08]  /*244e0*/  DFMA R20, R20, R20, R52 ;  /* 0x000000141414722b */ /* 0x008fd00000000034 */
[----:B----4-:R-:W-:-:S08]  /*244f0*/  DFMA R20, R14, R14, R20 ;  /* 0x0000000e0e14722b */ /* 0x010fd00000000014 */
[----:B-----5:R-:W-:-:S08]  /*24500*/  DFMA R20, R12, R12, R20 ;  /* 0x0000000c0c14722b */ /* 0x020fd00000000014 */
[----:B------:R-:W-:-:S08]  /*24510*/  DFMA R20, R10, R10, R20 ;  /* 0x0000000a0a14722b */ /* 0x000fd00000000014 */
[----:B--2---:R-:W-:-:S08]  /*24520*/  DFMA R20, R8, R8, R20 ;  /* 0x000000080814722b */ /* 0x004fd00000000014 */
[----:B------:R-:W-:-:S08]  /*24530*/  DFMA R20, R6, R6, R20 ;  /* 0x000000060614722b */ /* 0x000fd00000000014 */
[----:B------:R-:W-:-:S08]  /*24540*/  DFMA R20, R4, R4, R20 ;  /* 0x000000040414722b */ /* 0x000fd00000000014 */
[----:B------:R-:W-:-:S11]  /*24550*/  DFMA R52, R54, R54, R20 ;  /* 0x000000363634722b */ /* 0x000fd60000000014 */
.L_x_612:
[----:B------:R-:W-:Y:S05]  /*24560*/  @!P1 BRA `(.L_x_608) ;  /* 0x0000000000649947 */ /* 0x000fea0003800000 */
[----:B------:R-:W-:Y:S01]  /*24570*/  VIADD R0, R49, 0xffffffff ;  /* 0xffffffff31007836 */ /* 0x000fe20000000000 */
[----:B------:R-:W-:-:S04]  /*24580*/  ISETP.NE.AND P1, PT, R48, RZ, PT ;  /* 0x000000ff3000720c */ /* 0x000fc80003f25270 */
[----:B------:R-:W-:-:S13]  /*24590*/  ISETP.GE.U32.AND P0, PT, R0, 0x3, PT ;  /* 0x000000030000780c */ /* 0x000fda0003f06070 */
[----:B------:R-:W-:Y:S05]  /*245a0*/  @!P0 BRA `(.L_x_613) ;  /* 0x0000000000288947 */ /* 0x000fea0003800000 */
[----:B0-2---:R-:W-:-:S05]  /*245b0*/  IMAD.WIDE.U32 R4, R3, 0x8, R22 ;  /* 0x0000000803047825 */ /* 0x005fca00078e0016 */
[----:B-1-34-:R-:W2:Y:S04]  /*245c0*/  LD.E.64 R6, desc[UR36][R4.64] ;  /* 0x0000002404067980 */ /* 0x01aea8000c101b00 */
[----:B------:R-:W3:Y:S04]  /*245d0*/  LD.E.64 R8, desc[UR36][R4.64+0x8] ;  /* 0x0000082404087980 */ /* 0x000ee8000c101b00 */
[----:B------:R-:W4:Y:S04]  /*245e0*/  LD.E.64 R10, desc[UR36][R4.64+0x10] ;  /* 0x00001024040a7980 */ /* 0x000f28000c101b00 */
[----:B------:R-:W5:Y:S01]  /*245f0*/  LD.E.64 R12, desc[UR36][R4.64+0x18] ;  /* 0x00001824040c7980 */ /* 0x000f62000c101b00 */
[----:B------:R-:W-:Y:S01]  /*24600*/  IADD3 R3, PT, PT, R3, 0x4, RZ ;  /* 0x0000000403037810 */ /* 0x000fe20007ffe0ff */
[----:B--2---:R-:W-:-:S08]  /*24610*/  DFMA R6, R6, R6, R52 ;  /* 0x000000060606722b */ /* 0x004fd00000000034 */
[----:B---3--:R-:W-:-:S08]  /*24620*/  DFMA R6, R8, R8, R6 ;  /* 0x000000080806722b */ /* 0x008fd00000000006 */
[----:B----4-:R-:W-:-:S08]  /*24630*/  DFMA R6, R10, R10, R6 ;  /* 0x0000000a0a06722b */ /* 0x010fd00000000006 */
[----:B-----5:R-:W-:-:S11]  /*24640*/  DFMA R52, R12, R12, R6 ;  /* 0x0000000c0c34722b */ /* 0x020fd60000000006 */
.L_x_613:
[----:B------:R-:W-:Y:S05]  /*24650*/  @!P1 BRA `(.L_x_608) ;  /* 0x0000000000289947 */ /* 0x000fea0003800000 */
[----:B0-2---:R-:W-:-:S05]  /*24660*/  IMAD.WIDE.U32 R8, R3, 0x8, R22 ;  /* 0x0000000803087825 */ /* 0x005fca00078e0016 */
[----:B------:R-:W2:Y:S01]  /*24670*/  LD.E.64 R4, desc[UR36][R8.64] ;  /* 0x0000002408047980 */ /* 0x000ea2000c101b00 */
[----:B------:R-:W-:Y:S01]  /*24680*/  ISETP.NE.AND P0, PT, R48, 0x1, PT ;  /* 0x000000013000780c */ /* 0x000fe20003f05270 */
[----:B--2---:R-:W-:-:S12]  /*24690*/  DFMA R52, R4, R4, R52 ;  /* 0x000000040434722b */ /* 0x004fd80000000034 */
[----:B------:R-:W-:Y:S05]  /*246a0*/  @!P0 BRA `(.L_x_608) ;  /* 0x0000000000148947 */ /* 0x000fea0003800000 */
[----:B------:R-:W-:Y:S01]  /*246b0*/  ISETP.NE.AND P0, PT, R48, 0x2, PT ;  /* 0x000000023000780c */ /* 0x000fe20003f05270 */
[----:B------:R-:W2:-:S12]  /*246c0*/  LD.E.64 R4, desc[UR36][R8.64+0x8] ;  /* 0x0000082408047980 */ /* 0x000e98000c101b00 */
[----:B-1-34-:R-:W3:Y:S01]  /*246d0*/  @P0 LD.E.64 R6, desc[UR36][R8.64+0x10] ;  /* 0x0000102408060980 */ /* 0x01aee2000c101b00 */
[----:B--2---:R-:W-:-:S08]  /*246e0*/  DFMA R52, R4, R4, R52 ;  /* 0x000000040434722b */ /* 0x004fd00000000034 */
[----:B---3--:R-:W-:-:S11]  /*246f0*/  @P0 DFMA R52, R6, R6, R52 ;  /* 0x000000060634022b */ /* 0x008fd60000000034 */
.L_x_608:
[----:B0-2---:R-:W1:Y:S01]  /*24700*/  MUFU.RSQ64H R5, R53 ;  /* 0x0000003500057308 */ /* 0x005e620000001c00 */
[----:B------:R-:W-:Y:S01]  /*24710*/  VIADD R4, R53, 0xfcb00000 ;  /* 0xfcb0000035047836 */ /* 0x000fe20000000000 */
[----:B------:R-:W-:Y:S01]  /*24720*/  BSSY.RECONVERGENT B0, `(.L_x_614) ;  /* 0x0000017000007945 */ /* 0x000fe20003800200 */
[----:B------:R-:W-:Y:S02]  /*24730*/  IMAD.MOV.U32 R8, RZ, RZ, 0x0 ;  /* 0x00000000ff087424 */ /* 0x000fe400078e00ff */
[----:B------:R-:W-:Y:S01]  /*24740*/  IMAD.MOV.U32 R9, RZ, RZ, 0x3fd80000 ;  /* 0x3fd80000ff097424 */ /* 0x000fe200078e00ff */
[----:B------:R-:W-:Y:S01]  /*24750*/  ISETP.GE.U32.AND P0, PT, R4, 0x7ca00000, PT ;  /* 0x7ca000000400780c */ /* 0x000fe20003f06070 */
[----:B-1-34-:R-:W-:-:S08]  /*24760*/  DMUL R6, R4, R4 ;  /* 0x0000000404067228 */ /* 0x01afd00000000000 */
        /* <DEDUP_REMOVED lines=11> */
[----:B------:R-:W-:Y:S01]  /*24820*/  MOV R4, 0x24870 ;  /* 0x0002487000047802 */ /* 0x000fe20000000f00 */
[----:B------:R-:W-:Y:S02]  /*24830*/  IMAD.MOV.U32 R0, RZ, RZ, R14 ;  /* 0x000000ffff007224 */ /* 0x000fe400078e000e */
[----:B------:R-:W-:Y:S02]  /*24840*/  IMAD.MOV.U32 R8, RZ, RZ, R10 ;  /* 0x000000ffff087224 */ /* 0x000fe400078e000a */
[----:B------:R-:W-:-:S07]  /*24850*/  IMAD.MOV.U32 R5, RZ, RZ, R9 ;  /* 0x000000ffff057224 */ /* 0x000fce00078e0009 */
[----:B------:R-:W-:Y:S05]  /*24860*/  CALL.REL.NOINC `($__internal_2_$__cuda_sm20_dsqrt_rn_f64_mediumpath_v1) ;  /* 0x0000001400987944 */ /* 0x000fea0003c00000 */
[----:B------:R-:W-:Y:S01]  /*24870*/  MOV R12, R6 ;  /* 0x00000006000c7202 */ /* 0x000fe20000000f00 */
[----:B------:R-:W-:-:S07]  /*24880*/  IMAD.MOV.U32 R13, RZ, RZ, R7 ;  /* 0x000000ffff0d7224 */ /* 0x000fce00078e0007 */
.L_x_615:
[----:B------:R-:W-:Y:S05]  /*24890*/  BSYNC.RECONVERGENT B0 ;  /* 0x0000000000007941 */ /* 0x000fea0003800200 */
.L_x_614:
[----:B------:R-:W-:-:S08]  /*248a0*/  DMUL R12, R32, R12 ;  /* 0x0000000c200c7228 */ /* 0x000fd00000000000 */
[----:B------:R-:W-:-:S11]  /*248b0*/  DMUL R12, R12, R36 ;  /* 0x000000240c0c7228 */ /* 0x000fd60000000000 */
.L_x_503:
[----:B------:R-:W-:Y:S01]  /*248c0*/  UMOV UR4, 0x88e368f1 ;  /* 0x88e368f100047882 */ /* 0x000fe20000000000 */
[----:B------:R-:W-:Y:S01]  /*248d0*/  UMOV UR5, 0x3ee4f8b5 ;  /* 0x3ee4f8b500057882 */ /* 0x000fe20000000000 */
[C---:B------:R-:W-:Y:S01]  /*248e0*/  DADD R4, -R30.reuse, R12 ;  /* 0x000000001e047229 */ /* 0x040fe2000000010c */
[----:B------:R-:W-:Y:S01]  /*248f0*/  BSSY.RECONVERGENT B1, `(.L_x_616) ;  /* 0x000001b000017945 */ /* 0x000fe20003800200 */
[----:B------:R-:W-:-:S08]  /*24900*/  DMUL R6, R30, UR4 ;  /* 0x000000041e067c28 */ /* 0x000fd00008000000 */
[----:B------:R-:W-:-:S14]  /*24910*/  DSETP.GT.AND P0, PT, |R4|, R6, PT ;  /* 0x000000060400722a */ /* 0x000fdc0003f04200 */
[----:B------:R-:W-:Y:S05]  /*24920*/  @!P0 BRA `(.L_x_617) ;  /* 0x00000000005c8947 */ /* 0x000fea0003800000 */
[----:B------:R-:W0:Y:S01]  /*24930*/  MUFU.RCP64H R5, R13 ;  /* 0x0000000d00057308 */ /* 0x000e220000001800 */
[----:B------:R-:W-:Y:S01]  /*24940*/  IMAD.MOV.U32 R4, RZ, RZ, 0x1 ;  /* 0x00000001ff047424 */ /* 0x000fe200078e00ff */
[----:B------:R-:W-:Y:S01]  /*24950*/  FSETP.GEU.AND P1, PT, |R31|, 6.5827683646048100446e-37, PT ;  /* 0x036000001f00780b */ /* 0x000fe20003f2e200 */
[----:B------:R-:W-:Y:S04]  /*24960*/  BSSY.RECONVERGENT B2, `(.L_x_618) ;  /* 0x0000012000027945 */ /* 0x000fe80003800200 */
        /* <DEDUP_REMOVED lines=17> */
.L_x_619:
[----:B------:R-:W-:Y:S05]  /*24a80*/  BSYNC.RECONVERGENT B2 ;  /* 0x0000000000027941 */ /* 0x000fea0003800200 */
.L_x_618:
[----:B------:R-:W-:-:S11]  /*24a90*/  DMUL R32, R32, R4 ;  /* 0x0000000420207228 */ /* 0x000fd60000000000 */
.L_x_617:
[----:B------:R-:W-:Y:S05]  /*24aa0*/  BSYNC.RECONVERGENT B1 ;  /* 0x0000000000017941 */ /* 0x000fea0003800200 */
.L_x_616:
[----:B------:R-:W-:Y:S01]  /*24ab0*/  ISETP.NE.AND P0, PT, R43, RZ, PT ;  /* 0x000000ff2b00720c */ /* 0x000fe20003f05270 */
[----:B------:R-:W-:Y:S02]  /*24ac0*/  IMAD.MOV.U32 R38, RZ, RZ, R40 ;  /* 0x000000ffff267224 */ /* 0x000fe400078e0028 */
[----:B------:R-:W-:-:S10]  /*24ad0*/  IMAD.MOV.U32 R39, RZ, RZ, R41 ;  /* 0x000000ffff277224 */ /* 0x000fd400078e0029 */
[----:B------:R-:W-:Y:S05]  /*24ae0*/  @P0 BRA `(.L_x_620) ;  /* 0xfffffeb400840947 */ /* 0x000fea000383ffff */
[----:B------:R-:W-:Y:S05]  /*24af0*/  BSYNC.RECONVERGENT B6 ;  /* 0x0000000000067941 */ /* 0x000fea0003800200 */
.L_x_263:
[----:B------:R-:W0:Y:S02]  /*24b00*/  LDC R0, c[0x0][0x388] ;  /* 0x0000e200ff007b82 */ /* 0x000e240000000800 */
[----:B0-----:R-:W-:-:S13]  /*24b10*/  ISETP.NE.AND P0, PT, R0, RZ, PT ;  /* 0x000000ff0000720c */ /* 0x001fda0003f05270 */
[----:B------:R-:W-:Y:S05]  /*24b20*/  @!P0 BRA `(.L_x_621) ;  /* 0x00000008002c8947 */ /* 0x000fea0003800000 */
[----:B------:R-:W-:Y:S01]  /*24b30*/  ISETP.GE.U32.AND P0, PT, R42, 0x7, PT ;  /* 0x000000072a00780c */ /* 0x000fe20003f06070 */
[----:B------:R-:W-:Y:S01]  /*24b40*/  IMAD.MOV.U32 R3, RZ, RZ, RZ ;  /* 0x000000ffff037224 */ /* 0x000fe200078e00ff */
[----:B--2---:R-:W-:-:S04]  /*24b50*/  LOP3.LUT R10, R0, 0x7, RZ, 0xc0, !PT ;  /* 0x00000007000a7812 */ /* 0x004fc800078ec0ff */
[----:B------:R-:W-:-:S07]  /*24b60*/  ISETP.NE.AND P1, PT, R10, RZ, PT ;  /* 0x000000ff0a00720c */ /* 0x000fce0003f25270 */
[----:B------:R-:W-:Y:S06]  /*24b70*/  @!P0 BRA `(.L_x_622) ;  /* 0x0000000400088947 */ /* 0x000fec0003800000 */
[----:B------:R-:W-:Y:S01]  /*24b80*/  BSSY.RECONVERGENT B0, `(.L_x_622) ;  /* 0x0000041000007945 */ /* 0x000fe20003800200 */
[----:B------:R-:W-:Y:S02]  /*24b90*/  LOP3.LUT R3, R0, 0xfffffff8, RZ, 0xc0, !PT ;  /* 0xfffffff800037812 */ /* 0x000fe400078ec0ff */
[----:B------:R-:W-:-:S07]  /*24ba0*/  MOV R11, RZ ;  /* 0x000000ff000b7202 */ /* 0x000fce0000000f00 */
.L_x_623:
[----:B-1----:R-:W0:Y:S01]  /*24bb0*/  LDC.64 R6, c[0x0][0x380] ;  /* 0x0000e000ff067b82 */ /* 0x002e220000000a00 */
[----:B------:R-:W-:Y:S02]  /*24bc0*/  IMAD.IADD R15, R2, 0x1, R11 ;  /* 0x00000001020f7824 */ /* 0x000fe400078e020b */
[----:B------:R-:W-:-:S05]  /*24bd0*/  IMAD.WIDE.U32 R4, R11, 0x8, R22 ;  /* 0x000000080b047825 */ /* 0x000fca00078e0016 */
[----:B------:R-:W2:Y:S01]  /*24be0*/  LD.E.64 R28, desc[UR36][R4.64] ;  /* 0x00000024041c7980 */ /* 0x000ea2000c101b00 */
[----:B------:R-:W1:Y:S01]  /*24bf0*/  LDC.64 R8, c[0x0][0x3e0] ;  /* 0x0000f800ff087b82 */ /* 0x000e620000000a00 */
[----:B0-----:R-:W-:-:S06]  /*24c00*/  IMAD.WIDE.U32 R20, R15, 0x8, R6 ;  /* 0x000000080f147825 */ /* 0x001fcc00078e0006 */
[----:B------:R-:W2:Y:S01]  /*24c10*/  LDG.E.64.CONSTANT R20, desc[UR36][R20.64] ;  /* 0x0000002414147981 */ /* 0x000ea2000c1e9b00 */
[C---:B------:R-:W-:Y:S02]  /*24c20*/  VIADD R41, R15.reuse, 0x1 ;  /* 0x000000010f297836 */ /* 0x040fe40000000000 */
[----:B-1----:R-:W-:-:S04]  /*24c30*/  IMAD.WIDE.U32 R30, R15, 0x8, R8 ;  /* 0x000000080f1e7825 */ /* 0x002fc800078e0008 */
[----:B------:R-:W-:-:S06]  /*24c40*/  IMAD.WIDE.U32 R34, R41, 0x8, R6 ;  /* 0x0000000829227825 */ /* 0x000fcc00078e0006 */
[----:B------:R-:W3:Y:S01]  /*24c50*/  LDG.E.64.CONSTANT R34, desc[UR36][R34.64] ;  /* 0x0000002422227981 */ /* 0x000ee2000c1e9b00 */
[----:B--2---:R-:W-:-:S07]  /*24c60*/  DFMA R28, R28, -R32, R20 ;  /* 0x800000201c1c722b */ /* 0x004fce0000000014 */
[----:B------:R0:W-:Y:S04]  /*24c70*/  STG.E.64 desc[UR36][R30.64], R28 ;  /* 0x0000001c1e007986 */ /* 0x0001e8000c101b24 */
[----:B------:R-:W3:Y:S01]  /*24c80*/  LD.E.64 R36, desc[UR36][R4.64+0x8] ;  /* 0x0000082404247980 */ /* 0x000ee2000c101b00 */
[----:B------:R-:W-:Y:S02]  /*24c90*/  VIADD R43, R15, 0x2 ;  /* 0x000000020f2b7836 */ /* 0x000fe40000000000 */
[----:B------:R-:W-:-:S04]  /*24ca0*/  IMAD.WIDE.U32 R20, R41, 0x8, R8 ;  /* 0x0000000829147825 */ /* 0x000fc800078e0008 */
[----:B------:R-:W-:-:S06]  /*24cb0*/  IMAD.WIDE.U32 R38, R43, 0x8, R6 ;  /* 0x000000082b267825 */ /* 0x000fcc00078e0006 */
[----:B------:R-:W2:Y:S01]  /*24cc0*/  LDG.E.64.CONSTANT R38, desc[UR36][R38.64] ;  /* 0x0000002426267981 */ /* 0x000ea2000c1e9b00 */
[----:B---3--:R-:W-:-:S07]  /*24cd0*/  DFMA R36, R36, -R32, R34 ;  /* 0x800000202424722b */ /* 0x008fce0000000022 */
[----:B------:R1:W-:Y:S04]  /*24ce0*/  STG.E.64 desc[UR36][R20.64], R36 ;  /* 0x0000002414007986 */ /* 0x0003e8000c101b24 */
[----:B------:R-:W2:Y:S01]  /*24cf0*/  LD.E.64 R40, desc[UR36][R4.64+0x10] ;  /* 0x0000102404287980 */ /* 0x000ea2000c101b00 */
[----:B------:R-:W-:Y:S02]  /*24d00*/  VIADD R45, R15, 0x3 ;  /* 0x000000030f2d7836 */ /* 0x000fe40000000000 */
[----:B0-----:R-:W-:-:S04]  /*24d10*/  IMAD.WIDE.U32 R28, R43, 0x8, R8 ;  /* 0x000000082b1c7825 */ /* 0x001fc800078e0008 */
[----:B------:R-:W-:-:S06]  /*24d20*/  IMAD.WIDE.U32 R30, R45, 0x8, R6 ;  /* 0x000000082d1e7825 */ /* 0x000fcc00078e0006 */
[----:B------:R-:W3:Y:S01]  /*24d30*/  LDG.E.64.CONSTANT R30, desc[UR36][R30.64] ;  /* 0x000000241e1e7981 */ /* 0x000ee2000c1e9b00 */
[----:B--2---:R-:W-:-:S07]  /*24d40*/  DFMA R40, R40, -R32, R38 ;  /* 0x800000202828722b */ /* 0x004fce0000000026 */
[----:B------:R0:W-:Y:S04]  /*24d50*/  STG.E.64 desc[UR36][R28.64], R40 ;  /* 0x000000281c007986 */ /* 0x0001e8000c101b24 */
[----:B------:R-:W3:Y:S01]  /*24d60*/  LD.E.64 R34, desc[UR36][R4.64+0x18] ;  /* 0x0000182404227980 */ /* 0x000ee2000c101b00 */
[----:B------:R-:W-:Y:S01]  /*24d70*/  IADD3 R43, PT, PT, R15, 0x4, RZ ;  /* 0x000000040f2b7810 */ /* 0x000fe20007ffe0ff */
[----:B-1----:R-:W-:-:S04]  /*24d80*/  IMAD.WIDE.U32 R20, R45, 0x8, R8 ;  /* 0x000000082d147825 */ /* 0x002fc800078e0008 */
        /* <DEDUP_REMOVED lines=12> */
[----:B------:R-:W-:Y:S02]  /*24e50*/  VIADD R43, R15, 0x6 ;  /* 0x000000060f2b7836 */ /* 0x000fe40000000000 */
[----:B-1----:R-:W-:-:S04]  /*24e60*/  IMAD.WIDE.U32 R20, R45, 0x8, R8 ;  /* 0x000000082d147825 */ /* 0x002fc800078e0008 */
[----:B------:R-:W-:-:S06]  /*24e70*/  IMAD.WIDE.U32 R34, R43, 0x8, R6 ;  /* 0x000000082b227825 */ /* 0x000fcc00078e0006 */
[----:B------:R-:W2:Y:S01]  /*24e80*/  LDG.E.64.CONSTANT R34, desc[UR36][R34.64] ;  /* 0x0000002422227981 */ /* 0x000ea2000c1e9b00 */
[----:B---3--:R-:W-:-:S07]  /*24e90*/  DFMA R40, R40, -R32, R30 ;  /* 0x800000202828722b */ /* 0x008fce000000001e */
[----:B------:R1:W-:Y:S04]  /*24ea0*/  STG.E.64 desc[UR36][R20.64], R40 ;  /* 0x0000002814007986 */ /* 0x0003e8000c101b24 */
[----:B------:R-:W2:Y:S01]  /*24eb0*/  LD.E.64 R36, desc[UR36][R4.64+0x30] ;  /* 0x0000302404247980 */ /* 0x000ea2000c101b00 */
[----:B------:R-:W-:-:S04]  /*24ec0*/  VIADD R45, R15, 0x7 ;  /* 0x000000070f2d7836 */ /* 0x000fc80000000000 */
[----:B------:R-:W-:-:S04]  /*24ed0*/  IMAD.WIDE.U32 R14, R45, 0x8, R6 ;  /* 0x000000082d0e7825 */ /* 0x000fc800078e0006 */
[----:B------:R-:W-:Y:S02]  /*24ee0*/  IMAD.WIDE.U32 R6, R43, 0x8, R8 ;  /* 0x000000082b067825 */ /* 0x000fe400078e0008 */
[----:B------:R-:W3:Y:S01]  /*24ef0*/  LDG.E.64.CONSTANT R14, desc[UR36][R14.64] ;  /* 0x000000240e0e7981 */ /* 0x000ee2000c1e9b00 */
[----:B--2---:R-:W-:-:S07]  /*24f00*/  DFMA R36, R36, -R32, R34 ;  /* 0x800000202424722b */ /* 0x004fce0000000022 */
[----:B------:R1:W-:Y:S04]  /*24f10*/  STG.E.64 desc[UR36][R6.64], R36 ;  /* 0x0000002406007986 */ /* 0x0003e8000c101b24 */
[----:B0-----:R-:W3:Y:S01]  /*24f20*/  LD.E.64 R28, desc[UR36][R4.64+0x38] ;  /* 0x00003824041c7980 */ /* 0x001ee2000c101b00 */
[----:B------:R-:W-:-:S04]  /*24f30*/  IMAD.WIDE.U32 R8, R45, 0x8, R8 ;  /* 0x000000082d087825 */ /* 0x000fc800078e0008 */
[----:B------:R-:W-:-:S05]  /*24f40*/  VIADD R11, R11, 0x8 ;  /* 0x000000080b0b7836 */ /* 0x000fca0000000000 */
[----:B------:R-:W-:Y:S01]  /*24f50*/  ISETP.NE.AND P0, PT, R11, R3, PT ;  /* 0x000000030b00720c */ /* 0x000fe20003f05270 */
[----:B---3--:R-:W-:-:S07]  /*24f60*/  DFMA R28, R28, -R32, R14 ;  /* 0x800000201c1c722b */ /* 0x008fce000000000e */
[----:B------:R1:W-:Y:S05]  /*24f70*/  STG.E.64 desc[UR36][R8.64], R28 ;  /* 0x0000001c08007986 */ /* 0x0003ea000c101b24 */
[----:B------:R-:W-:Y:S05]  /*24f80*/  @P0 BRA `(.L_x_623) ;  /* 0xfffffffc00080947 */ /* 0x000fea000383ffff */
[----:B------:R-:W-:Y:S05]  /*24f90*/  BSYNC.RECONVERGENT B0 ;  /* 0x0000000000007941 */ /* 0x000fea0003800200 */
.L_x_622:
[----:B------:R-:W-:Y:S05]  /*24fa0*/  @!P1 BRA `(.L_x_621) ;  /* 0x00000004000c9947 */ /* 0x000fea0003800000 */
[----:B------:R-:W-:Y:S02]  /*24fb0*/  ISETP.GE.U32.AND P1, PT, R10, 0x4, PT ;  /* 0x000000040a00780c */ /* 0x000fe40003f26070 */
[----:B------:R-:W-:-:S11]  /*24fc0*/  LOP3.LUT P0, R38, R0, 0x3, RZ, 0xc0, !PT ;  /* 0x0000000300267812 */ /* 0x000fd6000780c0ff */
[----:B------:R-:W-:Y:S05]  /*24fd0*/  @!P1 BRA `(.L_x_624) ;  /* 0x0000000000809947 */ /* 0x000fea0003800000 */
[----:B-1----:R-:W0:Y:S01]  /*24fe0*/  LDC.64 R8, c[0x0][0x380] ;  /* 0x0000e000ff087b82 */ /* 0x002e220000000a00 */
[----:B------:R-:W-:Y:S01]  /*24ff0*/  IADD3 R39, PT, PT, R2, R3, RZ ;  /* 0x0000000302277210 */ /* 0x000fe20007ffe0ff */
        /* <DEDUP_REMOVED lines=19> */
[----:B------:R-:W-:-:S04]  /*25130*/  VIADD R39, R39, 0x3 ;  /* 0x0000000327277836 */ /* 0x000fc80000000000 */
[----:B0-----:R-:W-:-:S04]  /*25140*/  IMAD.WIDE.U32 R14, R39, 0x8, R8 ;  /* 0x00000008270e7825 */ /* 0x001fc800078e0008 */
[----:B------:R-:W-:Y:S02]  /*25150*/  IMAD.WIDE.U32 R8, R41, 0x8, R6 ;  /* 0x0000000829087825 */ /* 0x000fe400078e0006 */
[----:B------:R-:W4:Y:S01]  /*25160*/  LDG.E.64.CONSTANT R14, desc[UR36][R14.64] ;  /* 0x000000240e0e7981 */ /* 0x000f22000c1e9b00 */
[----:B--2---:R-:W-:-:S07]  /*25170*/  DFMA R36, R36, -R32, R34 ;  /* 0x800000202424722b */ /* 0x004fce0000000022 */
[----:B------:R3:W-:Y:S04]  /*25180*/  STG.E.64 desc[UR36][R8.64], R36 ;  /* 0x0000002408007986 */ /* 0x0007e8000c101b24 */
[----:B------:R-:W4:Y:S01]  /*25190*/  LD.E.64 R20, desc[UR36][R4.64+0x18] ;  /* 0x0000182404147980 */ /* 0x000f22000c101b00 */
[----:B------:R-:W-:-:S04]  /*251a0*/  IMAD.WIDE.U32 R6, R39, 0x8, R6 ;  /* 0x0000000827067825 */ /* 0x000fc800078e0006 */
[----:B------:R-:W-:Y:S01]  /*251b0*/  VIADD R3, R3, 0x4 ;  /* 0x0000000403037836 */ /* 0x000fe20000000000 */
[----:B----4-:R-:W-:-:S07]  /*251c0*/  DFMA R20, R20, -R32, R14 ;  /* 0x800000201414722b */ /* 0x010fce000000000e */
[----:B------:R3:W-:Y:S04]  /*251d0*/  STG.E.64 desc[UR36][R6.64], R20 ;  /* 0x0000001406007986 */ /* 0x0007e8000c101b24 */
.L_x_624:
[----:B------:R-:W-:Y:S05]  /*251e0*/  @!P0 BRA `(.L_x_621) ;  /* 0x00000000007c8947 */ /* 0x000fea0003800000 */
[----:B------:R-:W-:-:S13]  /*251f0*/  ISETP.NE.AND P0, PT, R38, 0x1, PT ;  /* 0x000000012600780c */ /* 0x000fda0003f05270 */
[----:B-1-3--:R-:W0:Y:S01]  /*25200*/  @P0 LDC.64 R6, c[0x0][0x380] ;  /* 0x0000e000ff060b82 */ /* 0x00ae220000000a00 */
[----:B------:R-:W-:Y:S01]  /*25210*/  @P0 IADD3 R21, PT, PT, R2, R3, RZ ;  /* 0x0000000302150210 */ /* 0x000fe20007ffe0ff */
[----:B------:R-:W-:-:S05]  /*25220*/  @P0 IMAD.WIDE.U32 R10, R3, 0x8, R22 ;  /* 0x00000008030a0825 */ /* 0x000fca00078e0016 */
[----:B------:R-:W2:Y:S01]  /*25230*/  @P0 LD.E.64 R4, desc[UR36][R10.64] ;  /* 0x000000240a040980 */ /* 0x000ea2000c101b00 */
[----:B------:R-:W1:Y:S01]  /*25240*/  @P0 LDC.64 R14, c[0x0][0x3e0] ;  /* 0x0000f800ff0e0b82 */ /* 0x000e620000000a00 */
[----:B0-----:R-:W-:-:S06]  /*25250*/  @P0 IMAD.WIDE.U32 R8, R21, 0x8, R6 ;  /* 0x0000000815080825 */ /* 0x001fcc00078e0006 */
[----:B------:R-:W2:Y:S01]  /*25260*/  @P0 LDG.E.64.CONSTANT R8, desc[UR36][R8.64] ;  /* 0x0000002408080981 */ /* 0x000ea2000c1e9b00 */
[C---:B------:R-:W-:Y:S02]  /*25270*/  @P0 VIADD R35, R21.reuse, 0x1 ;  /* 0x0000000115230836 */ /* 0x040fe40000000000 */
[----:B-1----:R-:W-:-:S04]  /*25280*/  @P0 IMAD.WIDE.U32 R20, R21, 0x8, R14 ;  /* 0x0000000815140825 */ /* 0x002fc800078e000e */
[----:B------:R-:W-:-:S06]  /*25290*/  @P0 IMAD.WIDE.U32 R28, R35, 0x8, R6 ;  /* 0x00000008231c0825 */ /* 0x000fcc00078e0006 */
[----:B------:R-:W3:Y:S01]  /*252a0*/  @P0 LDG.E.64.CONSTANT R28, desc[UR36][R28.64] ;  /* 0x000000241c1c0981 */ /* 0x000ee2000c1e9b00 */
[----:B------:R-:W-:-:S04]  /*252b0*/  LOP3.LUT R0, R0, 0x1, RZ, 0xc0, !PT ;  /* 0x0000000100007812 */ /* 0x000fc800078ec0ff */
[----:B------:R-:W-:Y:S01]  /*252c0*/  ISETP.NE.U32.AND P1, PT, R0, 0x1, PT ;  /* 0x000000010000780c */ /* 0x000fe20003f25070 */
[----:B--2---:R-:W-:-:S12]  /*252d0*/  @P0 DFMA R4, R4, -R32, R8 ;  /* 0x800000200404022b */ /* 0x004fd80000000008 */
[----:B------:R-:W0:Y:S01]  /*252e0*/  @!P1 LDC.64 R8, c[0x0][0x380] ;  /* 0x0000e000ff089b82 */ /* 0x000e220000000a00 */
[----:B------:R1:W-:Y:S04]  /*252f0*/  @P0 STG.E.64 desc[UR36][R20.64], R4 ;  /* 0x0000000414000986 */ /* 0x0003e8000c101b24 */
[----:B------:R-:W3:Y:S01]  /*25300*/  @P0 LD.E.64 R6, desc[UR36][R10.64+0x8] ;  /* 0x000008240a060980 */ /* 0x000ee2000c101b00 */
[----:B------:R-:W-:-:S04]  /*25310*/  @P0 VIADD R3, R3, 0x2 ;  /* 0x0000000203030836 */ /* 0x000fc80000000000 */
[----:B------:R-:W-:Y:S02]  /*25320*/  @!P1 IMAD.IADD R31, R2, 0x1, R3 ;  /* 0x00000001021f9824 */ /* 0x000fe400078e0203 */
[----:B------:R-:W-:Y:S01]  /*25330*/  @P0 IMAD.WIDE.U32 R14, R35, 0x8, R14 ;  /* 0x00000008230e0825 */ /* 0x000fe200078e000e */
[----:B-1----:R-:W1:Y:S03]  /*25340*/  @!P1 LDC.64 R4, c[0x0][0x3e0] ;  /* 0x0000f800ff049b82 */ /* 0x002e660000000a00 */
[----:B------:R-:W-:-:S04]  /*25350*/  @!P1 IMAD.WIDE.U32 R2, R3, 0x8, R22 ;  /* 0x0000000803029825 */ /* 0x000fc800078e0016 */
[----:B0-----:R-:W-:-:S06]  /*25360*/  @!P1 IMAD.WIDE.U32 R8, R31, 0x8, R8 ;  /* 0x000000081f089825 */ /* 0x001fcc00078e0008 */
[----:B------:R-:W2:Y:S01]  /*25370*/  @!P1 LDG.E.64.CONSTANT R8, desc[UR36][R8.64] ;  /* 0x0000002408089981 */ /* 0x000ea2000c1e9b00 */
[----:B---3--:R-:W-:-:S07]  /*25380*/  @P0 DFMA R6, R6, -R32, R28 ;  /* 0x800000200606022b */ /* 0x008fce000000001c */
[----:B------:R0:W-:Y:S04]  /*25390*/  @P0 STG.E.64 desc[UR36][R14.64], R6 ;  /* 0x000000060e000986 */ /* 0x0001e8000c101b24 */
[----:B------:R-:W2:Y:S01]  /*253a0*/  @!P1 LD.E.64 R2, desc[UR36][R2.64] ;  /* 0x0000002402029980 */ /* 0x000ea2000c101b00 */
[----:B-1----:R-:W-:Y:S01]  /*253b0*/  @!P1 IMAD.WIDE.U32 R4, R31, 0x8, R4 ;  /* 0x000000081f049825 */ /* 0x002fe200078e0004 */
[----:B--2---:R-:W-:-:S07]  /*253c0*/  @!P1 DFMA R32, R2, -R32, R8 ;  /* 0x800000200220922b */ /* 0x004fce0000000008 */
[----:B------:R0:W-:Y:S04]  /*253d0*/  @!P1 STG.E.64 desc[UR36][R4.64], R32 ;  /* 0x0000002004009986 */ /* 0x0001e8000c101b24 */
.L_x_621:
[----:B------:R-:W4:Y:S01]  /*253e0*/  S2R R0, SR_TID.X ;  /* 0x0000000000007919 */ /* 0x000f220000002100 */
[----:B------:R-:W4:Y:S01]  /*253f0*/  S2UR UR4, SR_CTAID.X ;  /* 0x00000000000479c3 */ /* 0x000f220000002500 */
[----:B-1----:R-:W-:Y:S01]  /*25400*/  MOV R28, 0x210 ;  /* 0x00000210001c7802 */ /* 0x002fe20000000f00 */
[----:B0-2---:R-:W-:-:S06]  /*25410*/  IMAD.MOV.U32 R4, RZ, RZ, R18 ;  /* 0x000000ffff047224 */ /* 0x005fcc00078e0012 */
[----:B------:R-:W4:Y:S08]  /*25420*/  LDC R5, c[0x0][0x360] ;  /* 0x0000d800ff057b82 */ /* 0x000f300000000800 */
[----:B------:R-:W0:Y:S08]  /*25430*/  LDC.64 R2, c[0x0][0x3e8] ;  /* 0x0000fa00ff027b82 */ /* 0x000e300000000a00 */
[----:B---3--:R1:W2:Y:S01]  /*25440*/  LDC.64 R6, c[0x4][R28] ;  /* 0x010000001c067b82 */ /* 0x0082a20000000a00 */
[----:B----4-:R-:W-:-:S04]  /*25450*/  IMAD R5, R5, UR4, R0 ;  /* 0x0000000405057c24 */ /* 0x010fc8000f8e0200 */
[----:B0-----:R-:W-:Y:S01]  /*25460*/  IMAD.WIDE.U32 R2, R5, 0x8, R2 ;  /* 0x0000000805027825 */ /* 0x001fe200078e0002 */
[----:B------:R-:W-:-:S04]  /*25470*/  MOV R5, R19 ;  /* 0x0000001300057202 */ /* 0x000fc80000000f00 */
[----:B------:R1:W-:Y:S03]  /*25480*/  STG.E.64 desc[UR36][R2.64], R12 ;  /* 0x0000000c02007986 */ /* 0x0003e6000c101b24 */
[----:B------:R-:W-:-:S07]  /*25490*/  LEPC R20, `(.L_x_625) ;  /* 0x000000001014794e */ /* 0x000fce0000000000 */
[----:B-12---:R-:W-:Y:S05]  /*254a0*/  CALL.ABS.NOINC R6 ;  /* 0x0000000006007343 */ /* 0x006fea0003c00000 */
.L_x_625:
[----:B------:R0:W1:Y:S01]  /*254b0*/  LDC.64 R2, c[0x4][R28] ;  /* 0x010000001c027b82 */ /* 0x0000620000000a00 */
[----:B------:R-:W-:Y:S02]  /*254c0*/  IMAD.MOV.U32 R5, RZ, RZ, R23 ;  /* 0x000000ffff057224 */ /* 0x000fe400078e0017 */
[----:B------:R-:W-:-:S07]  /*254d0*/  IMAD.MOV.U32 R4, RZ, RZ, R22 ;  /* 0x000000ffff047224 */ /* 0x000fce00078e0016 */
[----:B------:R-:W-:-:S07]  /*254e0*/  LEPC R20, `(.L_x_626) ;  /* 0x000000001014794e */ /* 0x000fce0000000000 */
[----:B01----:R-:W-:Y:S05]  /*254f0*/  CALL.ABS.NOINC R2 ;  /* 0x0000000002007343 */ /* 0x003fea0003c00000 */
.L_x_626:
[----:B------:R0:W1:Y:S01]  /*25500*/  LDC.64 R2, c[0x4][R28] ;  /* 0x010000001c027b82 */ /* 0x0000620000000a00 */
[----:B------:R-:W-:Y:S02]  /*25510*/  IMAD.MOV.U32 R4, RZ, RZ, R24 ;  /* 0x000000ffff047224 */ /* 0x000fe400078e0018 */
[----:B------:R-:W-:-:S07]  /*25520*/  IMAD.MOV.U32 R5, RZ, RZ, R25 ;  /* 0x000000ffff057224 */ /* 0x000fce00078e0019 */
[----:B------:R-:W-:-:S07]  /*25530*/  LEPC R20, `(.L_x_627) ;  /* 0x000000001014794e */ /* 0x000fce0000000000 */
[----:B01----:R-:W-:Y:S05]  /*25540*/  CALL.ABS.NOINC R2 ;  /* 0x0000000002007343 */ /* 0x003fea0003c00000 */
.L_x_627:
[----:B------:R0:W1:Y:S01]  /*25550*/  LDC.64 R2, c[0x4][R28] ;  /* 0x010000001c027b82 */ /* 0x0000620000000a00 */
[----:B------:R-:W-:Y:S01]  /*25560*/  MOV R5, R27 ;  /* 0x0000001b00057202 */ /* 0x000fe20000000f00 */
[----:B------:R-:W-:-:S07]  /*25570*/  IMAD.MOV.U32 R4, RZ, RZ, R26 ;  /* 0x000000ffff047224 */ /* 0x000fce00078e001a */
[----:B------:R-:W-:-:S07]  /*25580*/  LEPC R20, `(.L_x_628) ;  /* 0x000000001014794e */ /* 0x000fce0000000000 */
[----:B01----:R-:W-:Y:S05]  /*25590*/  CALL.ABS.NOINC R2 ;  /* 0x0000000002007343 */ /* 0x003fea0003c00000 */
.L_x_628:
[----:B------:R-:W0:Y:S01]  /*255a0*/  LDC.64 R28, c[0x4][R28] ;  /* 0x010000001c1c7b82 */ /* 0x000e220000000a00 */
[----:B------:R-:W-:Y:S02]  /*255b0*/  IMAD.MOV.U32 R5, RZ, RZ, R17 ;  /* 0x000000ffff057224 */ /* 0x000fe400078e0011 */
[----:B------:R-:W-:-:S07]  /*255c0*/  IMAD.MOV.U32 R4, RZ, RZ, R16 ;  /* 0x000000ffff047224 */ /* 0x000fce00078e0010 */
[----:B------:R-:W-:-:S07]  /*255d0*/  LEPC R20, `(.L_x_629) ;  /* 0x000000001014794e */ /* 0x000fce0000000000 */
[----:B0-----:R-:W-:Y:S05]  /*255e0*/  CALL.ABS.NOINC R28 ;  /* 0x000000001c007343 */ /* 0x001fea0003c00000 */
.L_x_629:
[----:B------:R-:W-:Y:S05]  /*255f0*/  EXIT ;  /* 0x000000000000794d */ /* 0x000fea0003800000 */
        .weak           $__internal_0_$__cuda_sm20_dblrcp_rn_slowpath_v3
        .type           $__internal_0_$__cuda_sm20_dblrcp_rn_slowpath_v3,@function
        .size           $__internal_0_$__cuda_sm20_dblrcp_rn_slowpath_v3,($__internal_1_$__cuda_sm20_div_rn_f64_full - $__internal_0_$__cuda_sm20_dblrcp_rn_slowpath_v3)
$__internal_0_$__cuda_sm20_dblrcp_rn_slowpath_v3:
[----:B------:R-:W-:-:S14]  /*25600*/  DSETP.GTU.AND P0, PT, |R10|, +INF , PT ;  /* 0x7ff000000a00742a */ /* 0x000fdc0003f0c200 */
[----:B------:R-:W-:Y:S05]  /*25610*/  @P0 BRA `(.L_x_630) ;  /* 0x0000000000800947 */ /* 0x000fea0003800000 */
[----:B------:R-:W-:-:S05]  /*25620*/  LOP3.LUT R6, R11, 0x7fffffff, RZ, 0xc0, !PT ;  /* 0x7fffffff0b067812 */ /* 0x000fca00078ec0ff */
[----:B------:R-:W-:-:S05]  /*25630*/  VIADD R4, R6, 0xffffffff ;  /* 0xffffffff06047836 */ /* 0x000fca0000000000 */
[----:B------:R-:W-:-:S13]  /*25640*/  ISETP.GE.U32.AND P0, PT, R4, 0x7fefffff, PT ;  /* 0x7fefffff0400780c */ /* 0x000fda0003f06070 */
[----:B------:R-:W-:Y:S02]  /*25650*/  @P0 LOP3.LUT R5, R11, 0x7ff00000, RZ, 0x3c, !PT ;  /* 0x7ff000000b050812 */ /* 0x000fe400078e3cff */
[----:B------:R-:W-:Y:S01]  /*25660*/  @P0 MOV R4, RZ ;  /* 0x000000ff00040202 */ /* 0x000fe20000000f00 */
[----:B------:R-:W-:Y:S06]  /*25670*/  @P0 BRA `(.L_x_631) ;  /* 0x0000000000700947 */ /* 0x000fec0003800000 */
[----:B------:R-:W-:-:S13]  /*25680*/  ISETP.GE.U32.AND P0, PT, R6, 0x1000001, PT ;  /* 0x010000010600780c */ /* 0x000fda0003f06070 */
[----:B------:R-:W-:Y:S05]  /*25690*/  @!P0 BRA `(.L_x_632) ;  /* 0x0000000000388947 */ /* 0x000fea0003800000 */
[----:B------:R-:W-:Y:S02]  /*256a0*/  VIADD R5, R11, 0xc0200000 ;  /* 0xc02000000b057836 */ /* 0x000fe40000000000 */
[----:B------:R-:W-:Y:S02]  /*256b0*/  IMAD.MOV.U32 R4, RZ, RZ, R10 ;  /* 0x000000ffff047224 */ /* 0x000fe400078e000a */
[----:B------:R-:W0:Y:S01]  /*256c0*/  MUFU.RCP64H R7, R5 ;  /* 0x0000000500077308 */ /* 0x000e220000001800 */
[----:B------:R-:W-:-:S06]  /*256d0*/  IMAD.MOV.U32 R6, RZ, RZ, R3 ;  /* 0x000000ffff067224 */ /* 0x000fcc00078e0003 */
[----:B0-----:R-:W-:-:S08]  /*256e0*/  DFMA R8, -R4, R6, 1 ;  /* 0x3ff000000408742b */ /* 0x001fd00000000106 */
[----:B------:R-:W-:-:S08]  /*256f0*/  DFMA R8, R8, R8, R8 ;  /* 0x000000080808722b */ /* 0x000fd00000000008 */
[----:B------:R-:W-:-:S08]  /*25700*/  DFMA R8, R6, R8, R6 ;  /* 0x000000080608722b */ /* 0x000fd00000000006 */
[----:B------:R-:W-:-:S08]  /*25710*/  DFMA R6, -R4, R8, 1 ;  /* 0x3ff000000406742b */ /* 0x000fd00000000108 */
[----:B------:R-:W-:-:S08]  /*25720*/  DFMA R6, R8, R6, R8 ;  /* 0x000000060806722b */ /* 0x000fd00000000008 */
[----:B------:R-:W-:-:S08]  /*25730*/  DMUL R6, R6, 2.2250738585072013831e-308 ;  /* 0x0010000006067828 */ /* 0x000fd00000000000 */
[----:B------:R-:W-:-:S08]  /*25740*/  DFMA R8, -R10, R6, 1 ;  /* 0x3ff000000a08742b */ /* 0x000fd00000000106 */
[----:B------:R-:W-:-:S08]  /*25750*/  DFMA R8, R8, R8, R8 ;  /* 0x000000080808722b */ /* 0x000fd00000000008 */
[----:B------:R-:W-:Y:S01]  /*25760*/  DFMA R4, R6, R8, R6 ;  /* 0x000000080604722b */ /* 0x000fe20000000006 */
[----:B------:R-:W-:Y:S10]  /*25770*/  BRA `(.L_x_631) ;  /* 0x0000000000307947 */ /* 0x000ff40003800000 */
.L_x_632:
[----:B------:R-:W-:Y:S01]  /*25780*/  DMUL R6, R10, 8.11296384146066816958e+31 ;  /* 0x469000000a067828 */ /* 0x000fe20000000000 */
[----:B------:R-:W-:-:S05]  /*25790*/  IMAD.MOV.U32 R4, RZ, RZ, R3 ;  /* 0x000000ffff047224 */ /* 0x000fca00078e0003 */
[----:B------:R-:W0:Y:S02]  /*257a0*/  MUFU.RCP64H R5, R7 ;  /* 0x0000000700057308 */ /* 0x000e240000001800 */
[----:B0-----:R-:W-:-:S08]  /*257b0*/  DFMA R8, -R6, R4, 1 ;  /* 0x3ff000000608742b */ /* 0x001fd00000000104 */
[----:B------:R-:W-:-:S08]  /*257c0*/  DFMA R8, R8, R8, R8 ;  /* 0x000000080808722b */ /* 0x000fd00000000008 */
[----:B------:R-:W-:-:S08]  /*257d0*/  DFMA R8, R4, R8, R4 ;  /* 0x000000080408722b */ /* 0x000fd00000000004 */
[----:B------:R-:W-:-:S08]  /*257e0*/  DFMA R4, -R6, R8, 1 ;  /* 0x3ff000000604742b */ /* 0x000fd00000000108 */
[----:B------:R-:W-:-:S08]  /*257f0*/  DFMA R4, R8, R4, R8 ;  /* 0x000000040804722b */ /* 0x000fd00000000008 */
[----:B------:R-:W-:Y:S01]  /*25800*/  DMUL R4, R4, 8.11296384146066816958e+31 ;  /* 0x4690000004047828 */ /* 0x000fe20000000000 */
[----:B------:R-:W-:Y:S10]  /*25810*/  BRA `(.L_x_631) ;  /* 0x0000000000087947 */ /* 0x000ff40003800000 */
.L_x_630:
[----:B------:R-:W-:Y:S02]  /*25820*/  LOP3.LUT R5, R11, 0x80000, RZ, 0xfc, !PT ;  /* 0x000800000b057812 */ /* 0x000fe400078efcff */
[----:B------:R-:W-:-:S07]  /*25830*/  MOV R4, R10 ;  /* 0x0000000a00047202 */ /* 0x000fce0000000f00 */
.L_x_631:
[----:B------:R-:W-:Y:S02]  /*25840*/  IMAD.MOV.U32 R52, RZ, RZ, R4 ;  /* 0x000000ffff347224 */ /* 0x000fe400078e0004 */
[----:B------:R-:W-:Y:S02]  /*25850*/  IMAD.MOV.U32 R53, RZ, RZ, R5 ;  /* 0x000000ffff357224 */ /* 0x000fe400078e0005 */
[----:B------:R-:W-:Y:S02]  /*25860*/  IMAD.MOV.U32 R4, RZ, RZ, R0 ;  /* 0x000000ffff047224 */ /* 0x000fe400078e0000 */
[----:B------:R-:W-:-:S04]  /*25870*/  IMAD.MOV.U32 R5, RZ, RZ, 0x0 ;  /* 0x00000000ff057424 */ /* 0x000fc800078e00ff */
[----:B------:R-:W-:Y:S05]  /*25880*/  RET.REL.NODEC R4 `(_Z9my_kernelPdiiS_iiS_iS_iddiiPKdS_S_) ;  /* 0xfffffda404dc7950 */ /* 0x000fea0003c3ffff */
        .weak           $__internal_1_$__cuda_sm20_div_rn_f64_full
        .type           $__internal_1_$__cuda_sm20_div_rn_f64_full,@function
        .size           $__internal_1_$__cuda_sm20_div_rn_f64_full,($__internal_2_$__cuda_sm20_dsqrt_rn_f64_mediumpath_v1 - $__internal_1_$__cuda_sm20_div_rn_f64_full)
$__internal_1_$__cuda_sm20_div_rn_f64_full:
[C---:B------:R-:W-:Y:S01]  /*25890*/  FSETP.GEU.AND P0, PT, |R11|.reuse, 1.469367938527859385e-39, PT ;  /* 0x001000000b00780b */ /* 0x040fe20003f0e200 */
[----:B------:R-:W-:Y:S01]  /*258a0*/  IMAD.MOV.U32 R55, RZ, RZ, R3 ;  /* 0x000000ffff377224 */ /* 0x000fe200078e0003 */
[C---:B------:R-:W-:Y:S01]  /*258b0*/  LOP3.LUT R8, R11.reuse, 0x800fffff, RZ, 0xc0, !PT ;  /* 0x800fffff0b087812 */ /* 0x040fe200078ec0ff */
[----:B------:R-:W-:Y:S01]  /*258c0*/  IMAD.MOV.U32 R52, RZ, RZ, 0x1 ;  /* 0x00000001ff347424 */ /* 0x000fe200078e00ff */
[----:B------:R-:W-:Y:S01]  /*258d0*/  LOP3.LUT R6, R11, 0x7ff00000, RZ, 0xc0, !PT ;  /* 0x7ff000000b067812 */ /* 0x000fe200078ec0ff */
[----:B------:R-:W-:Y:S01]  /*258e0*/  IMAD.MOV.U32 R54, RZ, RZ, R4 ;  /* 0x000000ffff367224 */ /* 0x000fe200078e0004 */
[----:B------:R-:W-:Y:S01]  /*258f0*/  LOP3.LUT R9, R8, 0x3ff00000, RZ, 0xfc, !PT ;  /* 0x3ff0000008097812 */ /* 0x000fe200078efcff */
[----:B------:R-:W-:Y:S01]  /*25900*/  BSSY.RECONVERGENT B0, `(.L_x_633) ;  /* 0x0000057000007945 */ /* 0x000fe20003800200 */
[----:B------:R-:W-:Y:S02]  /*25910*/  MOV R8, R10 ;  /* 0x0000000a00087202 */ /* 0x000fe40000000f00 */
[----:B------:R-:W-:-:S02]  /*25920*/  FSETP.GEU.AND P3, PT, |R55|, 1.469367938527859385e-39, PT ;  /* 0x001000003700780b */ /* 0x000fc40003f6e200 */
[----:B------:R-:W-:Y:S01]  /*25930*/  LOP3.LUT R3, R55, 0x7ff00000, RZ, 0xc0, !PT ;  /* 0x7ff0000037037812 */ /* 0x000fe200078ec0ff */
[----:B------:R-:W-:-:S03]  /*25940*/  @!P0 DMUL R8, R10, 8.98846567431157953865e+307 ;  /* 0x7fe000000a088828 */ /* 0x000fc60000000000 */
[----:B------:R-:W-:-:S03]  /*25950*/  ISETP.GE.U32.AND P2, PT, R3, R6, PT ;  /* 0x000000060300720c */ /* 0x000fc60003f46070 */
[----:B------:R-:W0:Y:S04]  /*25960*/  MUFU.RCP64H R53, R9 ;  /* 0x0000000900357308 */ /* 0x000e280000001800 */
[----:B------:R-:W-:Y:S01]  /*25970*/  @!P3 LOP3.LUT R4, R11, 0x7ff00000, RZ, 0xc0, !PT ;  /* 0x7ff000000b04b812 */ /* 0x000fe200078ec0ff */
[----:B------:R-:W-:Y:S01]  /*25980*/  @!P3 IMAD.MOV.U32 R58, RZ, RZ, RZ ;  /* 0x000000ffff3ab224 */ /* 0x000fe200078e00ff */
[----:B------:R-:W-:Y:S02]  /*25990*/  @!P0 LOP3.LUT R6, R9, 0x7ff00000, RZ, 0xc0, !PT ;  /* 0x7ff0000009068812 */ /* 0x000fe400078ec0ff */
[----:B------:R-:W-:Y:S01]  /*259a0*/  @!P3 ISETP.GE.U32.AND P4, PT, R3, R4, PT ;  /* 0x000000040300b20c */ /* 0x000fe20003f86070 */
[----:B------:R-:W-:-:S05]  /*259b0*/  IMAD.MOV.U32 R4, RZ, RZ, 0x1ca00000 ;  /* 0x1ca00000ff047424 */ /* 0x000fca00078e00ff */
[C---:B------:R-:W-:Y:S02]  /*259c0*/  @!P3 SEL R7, R4.reuse, 0x63400000, !P4 ;  /* 0x634000000407b807 */ /* 0x040fe40006000000 */
[----:B------:R-:W-:Y:S01]  /*259d0*/  SEL R5, R4, 0x63400000, !P2 ;  /* 0x6340000004057807 */ /* 0x000fe20005000000 */
[----:B0-----:R-:W-:Y:S01]  /*259e0*/  DFMA R56, R52, -R8, 1 ;  /* 0x3ff000003438742b */ /* 0x001fe20000000808 */
[----:B------:R-:W-:-:S04]  /*259f0*/  @!P3 LOP3.LUT R7, R7, 0x80000000, R55, 0xf8, !PT ;  /* 0x800000000707b812 */ /* 0x000fc800078ef837 */
[----:B------:R-:W-:-:S03]  /*25a00*/  @!P3 LOP3.LUT R59, R7, 0x100000, RZ, 0xfc, !PT ;  /* 0x00100000073bb812 */ /* 0x000fc600078efcff */
[----:B------:R-:W-:-:S08]  /*25a10*/  DFMA R56, R56, R56, R56 ;  /* 0x000000383838722b */ /* 0x000fd00000000038 */
[----:B------:R-:W-:Y:S01]  /*25a20*/  DFMA R52, R52, R56, R52 ;  /* 0x000000383434722b */ /* 0x000fe20000000034 */
[----:B------:R-:W-:Y:S01]  /*25a30*/  LOP3.LUT R57, R5, 0x800fffff, R55, 0xf8, !PT ;  /* 0x800fffff05397812 */ /* 0x000fe200078ef837 */
[----:B------:R-:W-:Y:S01]  /*25a40*/  IMAD.MOV.U32 R5, RZ, RZ, R3 ;  /* 0x000000ffff057224 */ /* 0x000fe200078e0003 */
[----:B------:R-:W-:-:S05]  /*25a50*/  MOV R56, R54 ;  /* 0x0000003600387202 */ /* 0x000fca0000000f00 */
[----:B------:R-:W-:Y:S02]  /*25a60*/  DFMA R60, R52, -R8, 1 ;  /* 0x3ff00000343c742b */ /* 0x000fe40000000808 */
[----:B------:R-:W-:-:S06]  /*25a70*/  @!P3 DFMA R56, R56, 2, -R58 ;  /* 0x400000003838b82b */ /* 0x000fcc000000083a */
[----:B------:R-:W-:-:S04]  /*25a80*/  DFMA R60, R52, R60, R52 ;  /* 0x0000003c343c722b */ /* 0x000fc80000000034 */
[----:B------:R-:W-:-:S04]  /*25a90*/  @!P3 LOP3.LUT R5, R57, 0x7ff00000, RZ, 0xc0, !PT ;  /* 0x7ff000003905b812 */ /* 0x000fc800078ec0ff */
[----:B------:R-:W-:Y:S01]  /*25aa0*/  DMUL R58, R60, R56 ;  /* 0x000000383c3a7228 */ /* 0x000fe20000000000 */
[----:B------:R-:W-:-:S05]  /*25ab0*/  VIADD R7, R5, 0xffffffff ;  /* 0xffffffff05077836 */ /* 0x000fca0000000000 */
[----:B------:R-:W-:Y:S01]  /*25ac0*/  ISETP.GT.U32.AND P0, PT, R7, 0x7feffffe, PT ;  /* 0x7feffffe0700780c */ /* 0x000fe20003f04070 */
[----:B------:R-:W-:Y:S01]  /*25ad0*/  VIADD R7, R6, 0xffffffff ;  /* 0xffffffff06077836 */ /* 0x000fe20000000000 */
[----:B------:R-:W-:-:S04]  /*25ae0*/  DFMA R52, R58, -R8, R56 ;  /* 0x800000083a34722b */ /* 0x000fc80000000038 */
[----:B------:R-:W-:-:S04]  /*25af0*/  ISETP.GT.U32.OR P0, PT, R7, 0x7feffffe, P0 ;  /* 0x7feffffe0700780c */ /* 0x000fc80000704470 */
[----:B------:R-:W-:-:S09]  /*25b00*/  DFMA R52, R60, R52, R58 ;  /* 0x000000343c34722b */ /* 0x000fd2000000003a */
[----:B------:R-:W-:Y:S05]  /*25b10*/  @P0 BRA `(.L_x_634) ;  /* 0x0000000000740947 */ /* 0x000fea0003800000 */
[----:B------:R-:W-:-:S04]  /*25b20*/  LOP3.LUT R6, R11, 0x7ff00000, RZ, 0xc0, !PT ;  /* 0x7ff000000b067812 */ /* 0x000fc800078ec0ff */
[CC--:B------:R-:W-:Y:S02]  /*25b30*/  VIADDMNMX R5, R3.reuse, -R6.reuse, 0xb9600000, !PT ;  /* 0xb960000003057446 */ /* 0x0c0fe40007800906 */
[----:B------:R-:W-:Y:S01]  /*25b40*/  ISETP.GE.U32.AND P0, PT, R3, R6, PT ;  /* 0x000000060300720c */ /* 0x000fe20003f06070 */
[----:B------:R-:W-:Y:S01]  /*25b50*/  IMAD.MOV.U32 R6, RZ, RZ, RZ ;  /* 0x000000ffff067224 */ /* 0x000fe200078e00ff */
[----:B------:R-:W-:Y:S02]  /*25b60*/  VIMNMX R5, PT, PT, R5, 0x46a00000, PT ;  /* 0x46a0000005057848 */ /* 0x000fe40003fe0100 */
[----:B------:R-:W-:-:S04]  /*25b70*/  SEL R4, R4, 0x63400000, !P0 ;  /* 0x6340000004047807 */ /* 0x000fc80004000000 */
[----:B------:R-:W-:-:S05]  /*25b80*/  IADD3 R4, PT, PT, -R4, R5, RZ ;  /* 0x0000000504047210 */ /* 0x000fca0007ffe1ff */
[----:B------:R-:W-:-:S06]  /*25b90*/  VIADD R7, R4, 0x7fe00000 ;  /* 0x7fe0000004077836 */ /* 0x000fcc0000000000 */
[----:B------:R-:W-:-:S10]  /*25ba0*/  DMUL R58, R52, R6 ;  /* 0x00000006343a7228 */ /* 0x000fd40000000000 */
[----:B------:R-:W-:-:S13]  /*25bb0*/  FSETP.GTU.AND P0, PT, |R59|, 1.469367938527859385e-39, PT ;  /* 0x001000003b00780b */ /* 0x000fda0003f0c200 */
[----:B------:R-:W-:Y:S05]  /*25bc0*/  @P0 BRA `(.L_x_635) ;  /* 0x0000000000a80947 */ /* 0x000fea0003800000 */
[----:B------:R-:W-:-:S06]  /*25bd0*/  DFMA R8, R52, -R8, R56 ;  /* 0x800000083408722b */ /* 0x000fcc0000000038 */
[----:B------:R-:W-:-:S04]  /*25be0*/  IMAD.MOV.U32 R8, RZ, RZ, RZ ;  /* 0x000000ffff087224 */ /* 0x000fc800078e00ff */
[C---:B------:R-:W-:Y:S02]  /*25bf0*/  FSETP.NEU.AND P0, PT, R9.reuse, RZ, PT ;  /* 0x000000ff0900720b */ /* 0x040fe40003f0d000 */
[----:B------:R-:W-:-:S04]  /*25c00*/  LOP3.LUT R10, R9, 0x80000000, R11, 0x48, !PT ;  /* 0x80000000090a7812 */ /* 0x000fc800078e480b */
[----:B------:R-:W-:-:S07]  /*25c10*/  LOP3.LUT R9, R10, R7, RZ, 0xfc, !PT ;  /* 0x000000070a097212 */ /* 0x000fce00078efcff */
[----:B------:R-:W-:Y:S05]  /*25c20*/  @!P0 BRA `(.L_x_635) ;  /* 0x0000000000908947 */ /* 0x000fea0003800000 */
[----:B------:R-:W-:Y:S01]  /*25c30*/  IMAD.MOV R7, RZ, RZ, -R4 ;  /* 0x000000ffff077224 */ /* 0x000fe200078e0a04 */
[----:B------:R-:W-:Y:S02]  /*25c40*/  MOV R6, RZ ;  /* 0x000000ff00067202 */ /* 0x000fe40000000f00 */
[----:B------:R-:W-:-:S04]  /*25c50*/  IADD3 R4, PT, PT, -R4, -0x43300000, RZ ;  /* 0xbcd0000004047810 */ /* 0x000fc80007ffe1ff */
[----:B------:R-:W-:Y:S02]  /*25c60*/  DFMA R6, R58, -R6, R52 ;  /* 0x800000063a06722b */ /* 0x000fe40000000034 */
[----:B------:R-:W-:-:S08]  /*25c70*/  DMUL.RP R52, R52, R8 ;  /* 0x0000000834347228 */ /* 0x000fd00000008000 */
[----:B------:R-:W-:Y:S02]  /*25c80*/  FSETP.NEU.AND P0, PT, |R7|, R4, PT ;  /* 0x000000040700720b */ /* 0x000fe40003f0d200 */
[----:B------:R-:W-:Y:S02]  /*25c90*/  LOP3.LUT R10, R53, R10, RZ, 0x3c, !PT ;  /* 0x0000000a350a7212 */ /* 0x000fe400078e3cff */
[----:B------:R-:W-:Y:S02]  /*25ca0*/  FSEL R4, R52, R58, !P0 ;  /* 0x0000003a34047208 */ /* 0x000fe40004000000 */
[----:B------:R-:W-:-:S03]  /*25cb0*/  FSEL R5, R10, R59, !P0 ;  /* 0x0000003b0a057208 */ /* 0x000fc60004000000 */
[----:B------:R-:W-:Y:S02]  /*25cc0*/  IMAD.MOV.U32 R58, RZ, RZ, R4 ;  /* 0x000000ffff3a7224 */ /* 0x000fe400078e0004 */
[----:B------:R-:W-:Y:S01]  /*25cd0*/  IMAD.MOV.U32 R59, RZ, RZ, R5 ;  /* 0x000000ffff3b7224 */ /* 0x000fe200078e0005 */
[----:B------:R-:W-:Y:S06]  /*25ce0*/  BRA `(.L_x_635) ;  /* 0x0000000000607947 */ /* 0x000fec0003800000 */
.L_x_634:
[----:B------:R-:W-:-:S14]  /*25cf0*/  DSETP.NAN.AND P0, PT, R54, R54, PT ;  /* 0x000000363600722a */ /* 0x000fdc0003f08000 */
[----:B------:R-:W-:Y:S05]  /*25d00*/  @P0 BRA `(.L_x_636) ;  /* 0x00000000004c0947 */ /* 0x000fea0003800000 */
[----:B------:R-:W-:-:S14]  /*25d10*/  DSETP.NAN.AND P0, PT, R10, R10, PT ;  /* 0x0000000a0a00722a */ /* 0x000fdc0003f08000 */
[----:B------:R-:W-:Y:S05]  /*25d20*/  @P0 BRA `(.L_x_637) ;  /* 0x0000000000340947 */ /* 0x000fea0003800000 */
[----:B------:R-:W-:Y:S01]  /*25d30*/  ISETP.NE.AND P0, PT, R5, R6, PT ;  /* 0x000000060500720c */ /* 0x000fe20003f05270 */
[----:B------:R-:W-:Y:S02]  /*25d40*/  IMAD.MOV.U32 R58, RZ, RZ, 0x0 ;  /* 0x00000000ff3a7424 */ /* 0x000fe400078e00ff */
[----:B------:R-:W-:-:S10]  /*25d50*/  IMAD.MOV.U32 R59, RZ, RZ, -0x80000 ;  /* 0xfff80000ff3b7424 */ /* 0x000fd400078e00ff */
[----:B------:R-:W-:Y:S05]  /*25d60*/  @!P0 BRA `(.L_x_635) ;  /* 0x0000000000408947 */ /* 0x000fea0003800000 */
[----:B------:R-:W-:Y:S02]  /*25d70*/  ISETP.NE.AND P0, PT, R5, 0x7ff00000, PT ;  /* 0x7ff000000500780c */ /* 0x000fe40003f05270 */
[----:B------:R-:W-:Y:S02]  /*25d80*/  LOP3.LUT R11, R55, 0x80000000, R11, 0x48, !PT ;  /* 0x80000000370b7812 */ /* 0x000fe400078e480b */
[----:B------:R-:W-:-:S13]  /*25d90*/  ISETP.EQ.OR P0, PT, R6, RZ, !P0 ;  /* 0x000000ff0600720c */ /* 0x000fda0004702670 */
[----:B------:R-:W-:Y:S01]  /*25da0*/  @P0 LOP3.LUT R3, R11, 0x7ff00000, RZ, 0xfc, !PT ;  /* 0x7ff000000b030812 */ /* 0x000fe200078efcff */
[----:B------:R-:W-:Y:S01]  /*25db0*/  @!P0 IMAD.MOV.U32 R59, RZ, RZ, R11 ;  /* 0x000000ffff3b8224 */ /* 0x000fe200078e000b */
[----:B------:R-:W-:Y:S01]  /*25dc0*/  @!P0 MOV R58, RZ ;  /* 0x000000ff003a8202 */ /* 0x000fe20000000f00 */
[----:B------:R-:W-:Y:S02]  /*25dd0*/  @P0 IMAD.MOV.U32 R58, RZ, RZ, RZ ;  /* 0x000000ffff3a0224 */ /* 0x000fe400078e00ff */
[----:B------:R-:W-:Y:S01]  /*25de0*/  @P0 IMAD.MOV.U32 R59, RZ, RZ, R3 ;  /* 0x000000ffff3b0224 */ /* 0x000fe200078e0003 */
[----:B------:R-:W-:Y:S06]  /*25df0*/  BRA `(.L_x_635) ;  /* 0x00000000001c7947 */ /* 0x000fec0003800000 */
.L_x_637:
[----:B------:R-:W-:Y:S01]  /*25e00*/  LOP3.LUT R3, R11, 0x80000, RZ, 0xfc, !PT ;  /* 0x000800000b037812 */ /* 0x000fe200078efcff */
[----:B------:R-:W-:-:S03]  /*25e10*/  IMAD.MOV.U32 R58, RZ, RZ, R10 ;  /* 0x000000ffff3a7224 */ /* 0x000fc600078e000a */
[----:B------:R-:W-:Y:S01]  /*25e20*/  MOV R59, R3 ;  /* 0x00000003003b7202 */ /* 0x000fe20000000f00 */
[----:B------:R-:W-:Y:S06]  /*25e30*/  BRA `(.L_x_635) ;  /* 0x00000000000c7947 */ /* 0x000fec0003800000 */
.L_x_636:
[----:B------:R-:W-:Y:S01]  /*25e40*/  LOP3.LUT R3, R55, 0x80000, RZ, 0xfc, !PT ;  /* 0x0008000037037812 */ /* 0x000fe200078efcff */
[----:B------:R-:W-:-:S04]  /*25e50*/  IMAD.MOV.U32 R58, RZ, RZ, R54 ;  /* 0x000000ffff3a7224 */ /* 0x000fc800078e0036 */
[----:B------:R-:W-:-:S07]  /*25e60*/  IMAD.MOV.U32 R59, RZ, RZ, R3 ;  /* 0x000000ffff3b7224 */ /* 0x000fce00078e0003 */
.L_x_635:
[----:B------:R-:W-:Y:S05]  /*25e70*/  BSYNC.RECONVERGENT B0 ;  /* 0x0000000000007941 */ /* 0x000fea0003800200 */
.L_x_633:
[----:B------:R-:W-:Y:S01]  /*25e80*/  MOV R6, R0 ;  /* 0x0000000000067202 */ /* 0x000fe20000000f00 */
[----:B------:R-:W-:Y:S02]  /*25e90*/  IMAD.MOV.U32 R7, RZ, RZ, 0x0 ;  /* 0x00000000ff077424 */ /* 0x000fe400078e00ff */
[----:B------:R-:W-:Y:S02]  /*25ea0*/  IMAD.MOV.U32 R4, RZ, RZ, R58 ;  /* 0x000000ffff047224 */ /* 0x000fe400078e003a */
[----:B------:R-:W-:Y:S01]  /*25eb0*/  IMAD.MOV.U32 R5, RZ, RZ, R59 ;  /* 0x000000ffff057224 */ /* 0x000fe200078e003b */
[----:B------:R-:W-:Y:S06]  /*25ec0*/  RET.REL.NODEC R6 `(_Z9my_kernelPdiiS_iiS_iS_iddiiPKdS_S_) ;  /* 0xfffffda0064c7950 */ /* 0x000fec0003c3ffff */
        .weak           $__internal_2_$__cuda_sm20_dsqrt_rn_f64_mediumpath_v1
        .type           $__internal_2_$__cuda_sm20_dsqrt_rn_f64_mediumpath_v1,@function
        .size           $__internal_2_$__cuda_sm20_dsqrt_rn_f64_mediumpath_v1,(.L_x_645 - $__internal_2_$__cuda_sm20_dsqrt_rn_f64_mediumpath_v1)
$__internal_2_$__cuda_sm20_dsqrt_rn_f64_mediumpath_v1:
[----:B------:R-:W-:Y:S01]  /*25ed0*/  ISETP.GE.U32.AND P0, PT, R3, -0x3400000, PT ;  /* 0xfcc000000300780c */ /* 0x000fe20003f06070 */
[----:B------:R-:W-:Y:S01]  /*25ee0*/  BSSY.RECONVERGENT B1, `(.L_x_638) ;  /* 0x0000026000017945 */ /* 0x000fe20003800200 */
[----:B------:R-:W-:Y:S02]  /*25ef0*/  IMAD.MOV.U32 R9, RZ, RZ, R11 ;  /* 0x000000ffff097224 */ /* 0x000fe400078e000b */
[----:B------:R-:W-:Y:S02]  /*25f00*/  IMAD.MOV.U32 R10, RZ, RZ, R0 ;  /* 0x000000ffff0a7224 */ /* 0x000fe400078e0000 */
[----:B------:R-:W-:-:S07]  /*25f10*/  IMAD.MOV.U32 R11, RZ, RZ, R5 ;  /* 0x000000ffff0b7224 */ /* 0x000fce00078e0005 */
[----:B------:R-:W-:Y:S05]  /*25f20*/  @!P0 BRA `(.L_x_639) ;  /* 0x0000000000208947 */ /* 0x000fea0003800000 */
[----:B------:R-:W-:-:S10]  /*25f30*/  DFMA.RM R8, R8, R10, R6 ;  /* 0x0000000a0808722b */ /* 0x000fd40000004006 */
[----:B------:R-:W-:-:S04]  /*25f40*/  IADD3 R6, P0, PT, R8, 0x1, RZ ;  /* 0x0000000108067810 */ /* 0x000fc80007f1e0ff */
[----:B------:R-:W-:-:S06]  /*25f50*/  IADD3.X R7, PT, PT, RZ, R9, RZ, P0, !PT ;  /* 0x00000009ff077210 */ /* 0x000fcc00007fe4ff */
[----:B------:R-:W-:-:S08]  /*25f60*/  DFMA.RP R52, -R8, R6, R52 ;  /* 0x000000060834722b */ /* 0x000fd00000008134 */
[----:B------:R-:W-:-:S06]  /*25f70*/  DSETP.GT.AND P0, PT, R52, RZ, PT ;  /* 0x000000ff3400722a */ /* 0x000fcc0003f04000 */
[----:B------:R-:W-:Y:S02]  /*25f80*/  FSEL R6, R6, R8, P0 ;  /* 0x0000000806067208 */ /* 0x000fe40000000000 */
[----:B------:R-:W-:Y:S01]  /*25f90*/  FSEL R7, R7, R9, P0 ;  /* 0x0000000907077208 */ /* 0x000fe20000000000 */
[----:B------:R-:W-:Y:S06]  /*25fa0*/  BRA `(.L_x_640) ;  /* 0x0000000000647947 */ /* 0x000fec0003800000 */
.L_x_639:
[----:B------:R-:W-:-:S14]  /*25fb0*/  DSETP.NE.AND P0, PT, R52, RZ, PT ;  /* 0x000000ff3400722a */ /* 0x000fdc0003f05000 */
[----:B------:R-:W-:Y:S05]  /*25fc0*/  @!P0 BRA `(.L_x_641) ;  /* 0x0000000000588947 */ /* 0x000fea0003800000 */
[----:B------:R-:W-:-:S13]  /*25fd0*/  ISETP.GE.AND P0, PT, R53, RZ, PT ;  /* 0x000000ff3500720c */ /* 0x000fda0003f06270 */
[----:B------:R-:W-:Y:S02]  /*25fe0*/  @!P0 IMAD.MOV.U32 R6, RZ, RZ, 0x0 ;  /* 0x00000000ff068424 */ /* 0x000fe400078e00ff */
[----:B------:R-:W-:Y:S01]  /*25ff0*/  @!P0 IMAD.MOV.U32 R7, RZ, RZ, -0x80000 ;  /* 0xfff80000ff078424 */ /* 0x000fe200078e00ff */
[----:B------:R-:W-:Y:S06]  /*26000*/  @!P0 BRA `(.L_x_640) ;  /* 0x00000000004c8947 */ /* 0x000fec0003800000 */
[----:B------:R-:W-:-:S13]  /*26010*/  ISETP.GT.AND P0, PT, R53, 0x7fefffff, PT ;  /* 0x7fefffff3500780c */ /* 0x000fda0003f04270 */
[----:B------:R-:W-:Y:S05]  /*26020*/  @P0 BRA `(.L_x_641) ;  /* 0x0000000000400947 */ /* 0x000fea0003800000 */
[----:B------:R-:W-:Y:S01]  /*26030*/  DMUL R52, R52, 8.11296384146066816958e+31 ;  /* 0x4690000034347828 */ /* 0x000fe20000000000 */
[----:B------:R-:W-:Y:S01]  /*26040*/  IMAD.MOV.U32 R6, RZ, RZ, RZ ;  /* 0x000000ffff067224 */ /* 0x000fe200078e00ff */
[----:B------:R-:W-:Y:S01]  /*26050*/  MOV R11, 0x3fd80000 ;  /* 0x3fd80000000b7802 */ /* 0x000fe20000000f00 */
[----:B------:R-:W-:-:S03]  /*26060*/  IMAD.MOV.U32 R10, RZ, RZ, 0x0 ;  /* 0x00000000ff0a7424 */ /* 0x000fc600078e00ff */
[----:B------:R-:W0:Y:S02]  /*26070*/  MUFU.RSQ64H R7, R53 ;  /* 0x0000003500077308 */ /* 0x000e240000001c00 */
[----:B0-----:R-:W-:-:S08]  /*26080*/  DMUL R8, R6, R6 ;  /* 0x0000000606087228 */ /* 0x001fd00000000000 */
[----:B------:R-:W-:-:S08]  /*26090*/  DFMA R8, R52, -R8, 1 ;  /* 0x3ff000003408742b */ /* 0x000fd00000000808 */
[----:B------:R-:W-:Y:S02]  /*260a0*/  DFMA R10, R8, R10, 0.5 ;  /* 0x3fe00000080a742b */ /* 0x000fe4000000000a */
[----:B------:R-:W-:-:S08]  /*260b0*/  DMUL R8, R6, R8 ;  /* 0x0000000806087228 */ /* 0x000fd00000000000 */
[----:B------:R-:W-:-:S08]  /*260c0*/  DFMA R8, R10, R8, R6 ;  /* 0x000000080a08722b */ /* 0x000fd00000000006 */
[----:B------:R-:W-:Y:S02]  /*260d0*/  DMUL R6, R52, R8 ;  /* 0x0000000834067228 */ /* 0x000fe40000000000 */
[----:B------:R-:W-:-:S06]  /*260e0*/  VIADD R9, R9, 0xfff00000 ;  /* 0xfff0000009097836 */ /* 0x000fcc0000000000 */
[----:B------:R-:W-:-:S08]  /*260f0*/  DFMA R10, R6, -R6, R52 ;  /* 0x80000006060a722b */ /* 0x000fd00000000034 */
[----:B------:R-:W-:-:S10]  /*26100*/  DFMA R6, R8, R10, R6 ;  /* 0x0000000a0806722b */ /* 0x000fd40000000006 */
[----:B------:R-:W-:Y:S01]  /*26110*/  VIADD R7, R7, 0xfcb00000 ;  /* 0xfcb0000007077836 */ /* 0x000fe20000000000 */
[----:B------:R-:W-:Y:S06]  /*26120*/  BRA `(.L_x_640) ;  /* 0x0000000000047947 */ /* 0x000fec0003800000 */
.L_x_641:
[----:B------:R-:W-:-:S11]  /*26130*/  DADD R6, R52, R52 ;  /* 0x0000000034067229 */ /* 0x000fd60000000034 */
.L_x_640:
[----:B------:R-:W-:Y:S05]  /*26140*/  BSYNC.RECONVERGENT B1 ;  /* 0x0000000000017941 */ /* 0x000fea0003800200 */
.L_x_638:
[----:B------:R-:W-:-:S04]  /*26150*/  IMAD.MOV.U32 R5, RZ, RZ, 0x0 ;  /* 0x00000000ff057424 */ /* 0x000fc800078e00ff */
[----:B------:R-:W-:Y:S05]  /*26160*/  RET.REL.NODEC R4 `(_Z9my_kernelPdiiS_iiS_iS_iddiiPKdS_S_) ;  /* 0xfffffd9c04a47950 */ /* 0x000fea0003c3ffff */
.L_x_642:
        /* <DEDUP_REMOVED lines=9> */
.L_x_645:


//--------------------- .nv.global.init           --------------------------
	.section	.nv.global.init,"aw",@progbits
.nv.global.init:
	.type		$str$16,@object
	.size		$str$16,($str$1 - $str$16)
$str$16:
        /*0000*/ 	.byte	0x25, 0x73, 0x0a, 0x00
	.type		$str$1,@object
	.size		$str$1,($str$10 - $str$1)
$str$1:
        /*0004*/ 	.byte	0x66, 0x61, 0x6c, 0x73, 0x65, 0x00
	.type		$str$10,@object
	.size		$str$10,($str$7 - $str$10)
$str$10:
        /*000a*/ 	.byte	0x73, 0x20, 0x21, 0x3d, 0x20, 0x4e, 0x55, 0x4c, 0x4c, 0x00
	.type		$str$7,@object
	.size		$str$7,($str$9 - $str$7)
$str$7:
        /*0014*/ 	.byte	0x7a, 0x20, 0x21, 0x3d, 0x20, 0x4e, 0x55, 0x4c, 0x4c, 0x00
	.type		$str$9,@object
	.size		$str$9,($str$8 - $str$9)
$str$9:
        /*001e*/ 	.byte	0x7a, 0x33, 0x20, 0x21, 0x3d, 0x20, 0x4e, 0x55, 0x4c, 0x4c, 0x00
	.type		$str$8,@object
	.size		$str$8,($str$11 - $str$8)
$str$8:
        /*0029*/ 	.byte	0x7a, 0x5f, 0x6c, 0x20, 0x21, 0x3d, 0x20, 0x4e, 0x55, 0x4c, 0x4c, 0x00
	.type		$str$11,@object
	.size		$str$11,($str$12 - $str$11)
$str$11:
        /*0035*/ 	.byte	0x74, 0x6d, 0x70, 0x20, 0x21, 0x3d, 0x20, 0x4e, 0x55, 0x4c, 0x4c, 0x00
	.type		$str$12,@object
	.size		$str$12,($str$13 - $str$12)
$str$12:
        /*0041*/ 	.byte	0x74, 0x63, 0x4c, 0x65, 0x6e, 0x67, 0x74, 0x68, 0x25, 0x32, 0x3d, 0x3d, 0x30, 0x00
	.type		$str$13,@object
	.size		$str$13,($str$5 - $str$13)
$str$13:
        /*004f*/ 	.byte	0x63, 0x6f, 0x65, 0x66, 0x66, 0x20, 0x21, 0x3d, 0x20, 0x4e, 0x55, 0x4c, 0x4c, 0x00
	.type		$str$5,@object
	.size		$str$5,($str$2 - $str$5)
$str$5:
        /*005d*/ 	.byte	0x66, 0x61, 0x74, 0x61, 0x6c, 0x3a, 0x20, 0x6c, 0x64, 0x65, 0x6e, 0x31, 0x2b, 0x6c, 0x64, 0x65
        /*006d*/ 	.byte	0x6e, 0x32, 0x20, 0x3c, 0x3d, 0x20, 0x32, 0x2e, 0x00
	.type		$str$2,@object
	.size		$str$2,($str$6 - $str$2)
$str$2:
        /*0076*/ 	.byte	0x2f, 0x74, 0x6d, 0x70, 0x2f, 0x73, 0x61, 0x73, 0x73, 0x5f, 0x63, 0x75, 0x5f, 0x31, 0x62, 0x6c
        /*0086*/ 	.byte	0x35, 0x37, 0x6b, 0x39, 0x33, 0x2f, 0x6b, 0x2e, 0x63, 0x75, 0x00
	.type		$str$6,@object
	.size		$str$6,($str - $str$6)
$str$6:
        /*0091*/ 	.byte	0x66, 0x61, 0x74, 0x61, 0x6c, 0x3a, 0x20, 0x6c, 0x64, 0x65, 0x6e, 0x20, 0x6e, 0x6f, 0x74, 0x20
        /*00a1*/ 	.byte	0x65, 0x71, 0x75, 0x61, 0x6c, 0x20, 0x74, 0x6f, 0x20, 0x32, 0x2e, 0x00
	.type		$str,@object
	.size		$str,($str$15 - $str)
$str:
        /*00ad*/ 	.byte	0x46, 0x61, 0x74, 0x61, 0x6c, 0x2e, 0x20, 0x55, 0x6e, 0x6b, 0x6e, 0x6f, 0x77, 0x6e, 0x20, 0x63
        /*00bd*/ 	.byte	0x61, 0x73, 0x65, 0x20, 0x69, 0x6e, 0x20, 0x6b, 0x65, 0x72, 0x6e, 0x65, 0x6c, 0x3a, 0x66, 0x69
        /*00cd*/ 	.byte	0x6c, 0x74, 0x65, 0x72, 0x2e, 0x0a, 0x00
	.type		$str$15,@object
	.size		$str$15,($str$4 - $str$15)
$str$15:
        /*00d4*/ 	.byte	0x74, 0x65, 0x6d, 0x70, 0x6f, 0x72, 0x61, 0x72, 0x79, 0x5f, 0x62, 0x75, 0x66, 0x66, 0x65, 0x72
        /*00e4*/ 	.byte	0x3a, 0x3a, 0x61, 0x6c, 0x6c, 0x6f, 0x63, 0x61, 0x74, 0x65, 0x3a, 0x20, 0x67, 0x65, 0x74, 0x5f
        /*00f4*/ 	.byte	0x74, 0x65, 0x6d, 0x70, 0x6f, 0x72, 0x61, 0x72, 0x79, 0x5f, 0x62, 0x75, 0x66, 0x66, 0x65, 0x72
        /*0104*/ 	.byte	0x20, 0x66, 0x61, 0x69, 0x6c, 0x65, 0x64, 0x00
	.type		$str$4,@object
	.size		$str$4,($str$14 - $str$4)
$str$4:
        /*010c*/ 	.byte	0x46, 0x41, 0x54, 0x41, 0x4c, 0x2e, 0x20, 0x4e, 0x6f, 0x6e, 0x2d, 0x7a, 0x65, 0x72, 0x6f, 0x20
        /*011c*/ 	.byte	0x73, 0x68, 0x69, 0x66, 0x74, 0x6e, 0x63, 0x21, 0x20, 0x4e, 0x65, 0x65, 0x64, 0x20, 0x74, 0x6f
        /*012c*/ 	.byte	0x20, 0x61, 0x64, 0x64, 0x20, 0x6d, 0x69, 0x73, 0x73, 0x69, 0x6e, 0x67, 0x20, 0x69, 0x6d, 0x70
        /*013c*/ 	.byte	0x6c, 0x65, 0x6d, 0x65, 0x6e, 0x74, 0x61, 0x74, 0x69, 0x6f, 0x6e, 0x2e, 0x0a, 0x00
	.type		$str$14,@object
	.size		$str$14,(__unnamed_1 - $str$14)
$str$14:
        /*014a*/ 	.byte	0x46, 0x61, 0x74, 0x61, 0x6c, 0x2e, 0x20, 0x4d, 0x69, 0x73, 0x73, 0x69, 0x6e, 0x67, 0x20, 0x69
        /*015a*/ 	.byte	0x6d, 0x70, 0x6c, 0x65, 0x6d, 0x65, 0x6e, 0x74, 0x61, 0x74, 0x69, 0x6f, 0x6e, 0x20, 0x69, 0x66
        /*016a*/ 	.byte	0x20, 0x63, 0x6f, 0x73, 0x74, 0x5f, 0x73, 0x61, 0x76, 0x65, 0x20, 0x3d, 0x3d, 0x20, 0x31, 0x20
        /*017a*/ 	.byte	0x69, 0x6e, 0x20, 0x54, 0x65, 0x6d, 0x70, 0x6f, 0x72, 0x61, 0x6c, 0x5f, 0x54, 0x41, 0x5f, 0x4d
        /*018a*/ 	.byte	0x45, 0x58, 0x2e, 0x0a, 0x00
	.type		__unnamed_1,@object
	.size		__unnamed_1,(__unnamed_2 - __unnamed_1)
__unnamed_1:
        /*018f*/ 	.byte	0x76, 0x6f, 0x69, 0x64, 0x20, 0x66, 0x69, 0x6c, 0x74, 0x65, 0x72, 0x28, 0x64, 0x6f, 0x75, 0x62
        /*019f*/ 	.byte	0x6c, 0x65, 0x20, 0x2a, 0x2c, 0x20, 0x64, 0x6f, 0x75, 0x62, 0x6c, 0x65, 0x20, 0x2a, 0x2c, 0x20
        /*01af*/ 	.byte	0x69, 0x6e, 0x74, 0x2c, 0x20, 0x64, 0x6f, 0x75, 0x62, 0x6c, 0x65, 0x20, 0x2a, 0x2c, 0x20, 0x69
        /*01bf*/ 	.byte	0x6e, 0x74, 0x2c, 0x20, 0x64, 0x6f, 0x75, 0x62, 0x6c, 0x65, 0x20, 0x2a, 0x2c, 0x20, 0x69, 0x6e
        /*01cf*/ 	.byte	0x74, 0x2c, 0x20, 0x5f, 0x5f, 0x6e, 0x76, 0x5f, 0x62, 0x6f, 0x6f, 0x6c, 0x29, 0x00
	.type		__unnamed_2,@object
	.size		__unnamed_2,(__unnamed_3 - __unnamed_2)
__unnamed_2:
        /*01dd*/ 	.byte	0x76, 0x6f, 0x69, 0x64, 0x20, 0x66, 0x69, 0x6c, 0x74, 0x65, 0x72, 0x5f, 0x62, 0x6f, 0x75, 0x6e
        /*01ed*/ 	.byte	0x64, 0x61, 0x72, 0x79, 0x28, 0x64, 0x6f, 0x75, 0x62, 0x6c, 0x65, 0x20, 0x2a, 0x2c, 0x20, 0x64
        /*01fd*/ 	.byte	0x6f, 0x75, 0x62, 0x6c, 0x65, 0x20, 0x2a, 0x2c, 0x20, 0x64, 0x6f, 0x75, 0x62, 0x6c, 0x65, 0x20
        /*020d*/ 	.byte	0x2a, 0x2c, 0x20, 0x69, 0x6e, 0x74, 0x2c, 0x20, 0x64, 0x6f, 0x75, 0x62, 0x6c, 0x65, 0x20, 0x2a
        /*021d*/ 	.byte	0x2c, 0x20, 0x69, 0x6e, 0x74, 0x2c, 0x20, 0x69, 0x6e, 0x74, 0x2c, 0x20, 0x64, 0x6f, 0x75, 0x62
        /*022d*/ 	.byte	0x6c, 0x65, 0x20, 0x2a, 0x2c, 0x20, 0x69, 0x6e, 0x74, 0x2c, 0x20, 0x64, 0x6f, 0x75, 0x62, 0x6c
        /*023d*/ 	.byte	0x65, 0x20, 0x2a, 0x2c, 0x20, 0x69, 0x6e, 0x74, 0x2c, 0x20, 0x69, 0x6e, 0x74, 0x29, 0x00
	.type		__unnamed_3,@object
	.size		__unnamed_3,(.L_5 - __unnamed_3)
__unnamed_3:
        /*024c*/ 	.byte	0x76, 0x6f, 0x69, 0x64, 0x20, 0x6d, 0x79, 0x5f, 0x6b, 0x65, 0x72, 0x6e, 0x65, 0x6c, 0x28, 0x64
        /* <DEDUP_REMOVED lines=8> */
        /*02dc*/ 	.byte	0x2a, 0x29, 0x00
.L_5:


//--------------------- .nv.shared.reserved.0     --------------------------
	.section	.nv.shared.reserved.0,"aw",@nobits
	.weak		__nv_reservedSMEM_offset_0_alias
	.size		__nv_reservedSMEM_offset_0_alias, 0, 64
	.other		__nv_reservedSMEM_offset_0_alias,@"STO_CUDA_RESERVED_SHARED STV_DEFAULT"
__nv_reservedSMEM_offset_0_alias:
	.zero		0
	.zero		64


//--------------------- .nv.global                --------------------------
	.section	.nv.global,"aw",@nobits
.nv.global:
	.type		_ZN34_INTERNAL_cd149b4a_4_k_cu_9d5264106thrust24THRUST_300001_SM_1000_NS12placeholders2_8E,@object
	.size		_ZN34_INTERNAL_cd149b4a_4_k_cu_9d5264106thrust24THRUST_300001_SM_1000_NS12placeholders2_8E,(_ZN34_INTERNAL_cd149b4a_4_k_cu_9d5264104cuda3std3__436_GLOBAL__N__cd149b4a_4_k_cu_9d5264106ignoreE - _ZN34_INTERNAL_cd149b4a_4_k_cu_9d5264106thrust24THRUST_300001_SM_1000_NS12placeholders2_8E)
_ZN34_INTERNAL_cd149b4a_4_k_cu_9d5264106thrust24THRUST_300001_SM_1000_NS12placeholders2_8E:
	.zero		1
	.type		_ZN34_INTERNAL_cd149b4a_4_k_cu_9d5264104cuda3std3__436_GLOBAL__N__cd149b4a_4_k_cu_9d5264106ignoreE,@object
	.size		_ZN34_INTERNAL_cd149b4a_4_k_cu_9d5264104cuda3std3__436_GLOBAL__N__cd149b4a_4_k_cu_9d5264106ignoreE,(_ZN34_INTERNAL_cd149b4a_4_k_cu_9d5264104cuda3std6ranges3__45__cpo4dataE - _ZN34_INTERNAL_cd149b4a_4_k_cu_9d5264104cuda3std3__436_GLOBAL__N__cd149b4a_4_k_cu_9d5264106ignoreE)
_ZN34_INTERNAL_cd149b4a_4_k_cu_9d5264104cuda3std3__436_GLOBAL__N__cd149b4a_4_k_cu_9d5264106ignoreE:
	.zero		1
	.type		_ZN34_INTERNAL_cd149b4a_4_k_cu_9d5264104cuda3std6ranges3__45__cpo4dataE,@object
	.size		_ZN34_INTERNAL_cd149b4a_4_k_cu_9d5264104cuda3std6ranges3__45__cpo4dataE,(_ZN34_INTERNAL_cd149b4a_4_k_cu_9d5264106thrust24THRUST_300001_SM_1000_NS6system3cpp3parE - _ZN34_INTERNAL_cd149b4a_4_k_cu_9d5264104cuda3std6ranges3__45__cpo4dataE)
_ZN34_INTERNAL_cd149b4a_4_k_cu_9d5264104cuda3std6ranges3__45__cpo4dataE:
	.zero		1
	.type		_ZN34_INTERNAL_cd149b4a_4_k_cu_9d5264106thrust24THRUST_300001_SM_1000_NS6system3cpp3parE,@object
	.size		_ZN34_INTERNAL_cd149b4a_4_k_cu_9d5264106thrust24THRUST_300001_SM_1000_NS6system3cpp3parE,(_ZN34_INTERNAL_cd149b4a_4_k_cu_9d5264104cuda3std3__45__cpo5beginE - _ZN34_INTERNAL_cd149b4a_4_k_cu_9d5264106thrust24THRUST_300001_SM_1000_NS6system3cpp3parE)
_ZN34_INTERNAL_cd149b4a_4_k_cu_9d5264106thrust24THRUST_300001_SM_1000_NS6system3cpp3parE:
	.zero		1
	.type		_ZN34_INTERNAL_cd149b4a_4_k_cu_9d5264104cuda3std3__45__cpo5beginE,@object
	.size		_ZN34_INTERNAL_cd149b4a_4_k_cu_9d5264104cuda3std3__45__cpo5beginE,(_ZN34_INTERNAL_cd149b4a_4_k_cu_9d5264104cuda3std6ranges3__45__cpo5beginE - _ZN34_INTERNAL_cd149b4a_4_k_cu_9d5264104cuda3std3__45__cpo5beginE)
_ZN34_INTERNAL_cd149b4a_4_k_cu_9d5264104cuda3std3__45__cpo5beginE:
	.zero		1
	.type		_ZN34_INTERNAL_cd149b4a_4_k_cu_9d5264104cuda3std6ranges3__45__cpo5beginE,@object
	.size		_ZN34_INTERNAL_cd149b4a_4_k_cu_9d5264104cuda3std6ranges3__45__cpo5beginE,(_ZN34_INTERNAL_cd149b4a_4_k_cu_9d5264106thrust24THRUST_300001_SM_1000_NS6deviceE - _ZN34_INTERNAL_cd149b4a_4_k_cu_9d5264104cuda3std6ranges3__45__cpo5beginE)
_ZN34_INTERNAL_cd149b4a_4_k_cu_9d5264104cuda3std6ranges3__45__cpo5beginE:
	.zero		1
	.type		_ZN34_INTERNAL_cd149b4a_4_k_cu_9d5264106thrust24THRUST_300001_SM_1000_NS6deviceE,@object
	.size		_ZN34_INTERNAL_cd149b4a_4_k_cu_9d5264106thrust24THRUST_300001_SM_1000_NS6deviceE,(_ZN34_INTERNAL_cd149b4a_4_k_cu_9d5264104cuda3std3__47nulloptE - _ZN34_INTERNAL_cd149b4a_4_k_cu_9d5264106thrust24THRUST_300001_SM_1000_NS6deviceE)
_ZN34_INTERNAL_cd149b4a_4_k_cu_9d5264106thrust24THRUST_300001_SM_1000_NS6deviceE:
	.zero		1
	.type		_ZN34_INTERNAL_cd149b4a_4_k_cu_9d5264104cuda3std3__47nulloptE,@object
	.size		_ZN34_INTERNAL_cd149b4a_4_k_cu_9d5264104cuda3std3__47nulloptE,(_ZN34_INTERNAL_cd149b4a_4_k_cu_9d5264104cuda3std6ranges3__45__cpo8distanceE - _ZN34_INTERNAL_cd149b4a_4_k_cu_9d5264104cuda3std3__47nulloptE)
_ZN34_INTERNAL_cd149b4a_4_k_cu_9d5264104cuda3std3__47nulloptE:
	.zero		1
	.type		_ZN34_INTERNAL_cd149b4a_4_k_cu_9d5264104cuda3std6ranges3__45__cpo8distanceE,@object
	.size		_ZN34_INTERNAL_cd149b4a_4_k_cu_9d5264104cuda3std6ranges3__45__cpo8distanceE,(_ZN34_INTERNAL_cd149b4a_4_k_cu_9d5264106thrust24THRUST_300001_SM_1000_NS12placeholders2_4E - _ZN34_INTERNAL_cd149b4a_4_k_cu_9d5264104cuda3std6ranges3__45__cpo8distanceE)
_ZN34_INTERNAL_cd149b4a_4_k_cu_9d5264104cuda3std6ranges3__45__cpo8distanceE:
	.zero		1
	.type		_ZN34_INTERNAL_cd149b4a_4_k_cu_9d5264106thrust24THRUST_300001_SM_1000_NS12placeholders2_4E,@object
	.size		_ZN34_INTERNAL_cd149b4a_4_k_cu_9d5264106thrust24THRUST_300001_SM_1000_NS12placeholders2_4E,(_ZN34_INTERNAL_cd149b4a_4_k_cu_9d5264104cuda3std3__45__cpo6rbeginE - _ZN34_INTERNAL_cd149b4a_4_k_cu_9d5264106thrust24THRUST_300001_SM_1000_NS12placeholders2_4E)
_ZN34_INTERNAL_cd149b4a_4_k_cu_9d5264106thrust24THRUST_300001_SM_1000_NS12placeholders2_4E:
	.zero		1
	.type		_ZN34_INTERNAL_cd149b4a_4_k_cu_9d5264104cuda3std3__45__cpo6rbeginE,@object
	.size		_ZN34_INTERNAL_cd149b4a_4_k_cu_9d5264104cuda3std3__45__cpo6rbeginE,(_ZN34_INTERNAL_cd149b4a_4_k_cu_9d5264104cuda3std6ranges3__45__cpo7advanceE - _ZN34_INTERNAL_cd149b4a_4_k_cu_9d5264104cuda3std3__45__cpo6rbeginE)
_ZN34_INTERNAL_cd149b4a_4_k_cu_9d5264104cuda3std3__45__cpo6rbeginE:
	.zero		1
	.type		_ZN34_INTERNAL_cd149b4a_4_k_cu_9d5264104cuda3std6ranges3__45__cpo7advanceE,@object
	.size		_ZN34_INTERNAL_cd149b4a_4_k_cu_9d5264104cuda3std6ranges3__45__cpo7advanceE,(_ZN34_INTERNAL_cd149b4a_4_k_cu_9d5264106thrust24THRUST_300001_SM_1000_NS12placeholders3_10E - _ZN34_INTERNAL_cd149b4a_4_k_cu_9d5264104cuda3std6ranges3__45__cpo7advanceE)
_ZN34_INTERNAL_cd149b4a_4_k_cu_9d5264104cuda3std6ranges3__45__cpo7advanceE:
	.zero		1
	.type		_ZN34_INTERNAL_cd149b4a_4_k_cu_9d5264106thrust24THRUST_300001_SM_1000_NS12placeholders3_10E,@object
	.size		_ZN34_INTERNAL_cd149b4a_4_k_cu_9d5264106thrust24THRUST_300001_SM_1000_NS12placeholders3_10E,(_ZN34_INTERNAL_cd149b4a_4_k_cu_9d5264104cuda3std3__48in_placeE - _ZN34_INTERNAL_cd149b4a_4_k_cu_9d5264106thrust24THRUST_300001_SM_1000_NS12placeholders3_10E)
_ZN34_INTERNAL_cd149b4a_4_k_cu_9d5264106thrust24THRUST_300001_SM_1000_NS12placeholders3_10E:
	.zero		1
	.type		_ZN34_INTERNAL_cd149b4a_4_k_cu_9d5264104cuda3std3__48in_placeE,@object
	.size		_ZN34_INTERNAL_cd149b4a_4_k_cu_9d5264104cuda3std3__48in_placeE,(_ZN34_INTERNAL_cd149b4a_4_k_cu_9d5264104cuda3std6ranges3__45__cpo4sizeE - _ZN34_INTERNAL_cd149b4a_4_k_cu_9d5264104cuda3std3__48in_placeE)
_ZN34_INTERNAL_cd149b4a_4_k_cu_9d5264104cuda3std3__48in_placeE:
	.zero		1
	.type		_ZN34_INTERNAL_cd149b4a_4_k_cu_9d5264104cuda3std6ranges3__45__cpo4sizeE,@object
	.size		_ZN34_INTERNAL_cd149b4a_4_k_cu_9d5264104cuda3std6ranges3__45__cpo4sizeE,(_ZN34_INTERNAL_cd149b4a_4_k_cu_9d5264106thrust24THRUST_300001_SM_1000_NS12placeholders2_2E - _ZN34_INTERNAL_cd149b4a_4_k_cu_9d5264104cuda3std6ranges3__45__cpo4sizeE)
_ZN34_INTERNAL_cd149b4a_4_k_cu_9d5264104cuda3std6ranges3__45__cpo4sizeE:
	.zero		1
	.type		_ZN34_INTERNAL_cd149b4a_4_k_cu_9d5264106thrust24THRUST_300001_SM_1000_NS12placeholders2_2E,@object
	.size		_ZN34_INTERNAL_cd149b4a_4_k_cu_9d5264106thrust24THRUST_300001_SM_1000_NS12placeholders2_2E,(_ZN34_INTERNAL_cd149b4a_4_k_cu_9d5264104cuda3std3__45__cpo6cbeginE - _ZN34_INTERNAL_cd149b4a_4_k_cu_9d5264106thrust24THRUST_300001_SM_1000_NS12placeholders2_2E)
_ZN34_INTERNAL_cd149b4a_4_k_cu_9d5264106thrust24THRUST_300001_SM_1000_NS12placeholders2_2E:
	.zero		1
	.type		_ZN34_INTERNAL_cd149b4a_4_k_cu_9d5264104cuda3std3__45__cpo6cbeginE,@object
	.size		_ZN34_INTERNAL_cd149b4a_4_k_cu_9d5264104cuda3std3__45__cpo6cbeginE,(_ZN34_INTERNAL_cd149b4a_4_k_cu_9d5264104cuda3std6ranges3__45__cpo6cbeginE - _ZN34_INTERNAL_cd149b4a_4_k_cu_9d5264104cuda3std3__45__cpo6cbeginE)
_ZN34_INTERNAL_cd149b4a_4_k_cu_9d5264104cuda3std3__45__cpo6cbeginE:
	.zero		1
	.type		_ZN34_INTERNAL_cd149b4a_4_k_cu_9d5264104cuda3std6ranges3__45__cpo6cbeginE,@object
	.size		_ZN34_INTERNAL_cd149b4a_4_k_cu_9d5264104cuda3std6ranges3__45__cpo6cbeginE,(_ZN34_INTERNAL_cd149b4a_4_k_cu_9d5264106thrust24THRUST_300001_SM_1000_NS12placeholders2_6E - _ZN34_INTERNAL_cd149b4a_4_k_cu_9d5264104cuda3std6ranges3__45__cpo6cbeginE)
_ZN34_INTERNAL_cd149b4a_4_k_cu_9d5264104cuda3std6ranges3__45__cpo6cbeginE:
	.zero		1
	.type		_ZN34_INTERNAL_cd149b4a_4_k_cu_9d5264106thrust24THRUST_300001_SM_1000_NS12placeholders2_6E,@object
	.size		_ZN34_INTERNAL_cd149b4a_4_k_cu_9d5264106thrust24THRUST_300001_SM_1000_NS12placeholders2_6E,(_ZN34_INTERNAL_cd149b4a_4_k_cu_9d5264104cuda3std3__45__cpo7crbeginE - _ZN34_INTERNAL_cd149b4a_4_k_cu_9d5264106thrust24THRUST_300001_SM_1000_NS12placeholders2_6E)
_ZN34_INTERNAL_cd149b4a_4_k_cu_9d5264106thrust24THRUST_300001_SM_1000_NS12placeholders2_6E:
	.zero		1
	.type		_ZN34_INTERNAL_cd149b4a_4_k_cu_9d5264104cuda3std3__45__cpo7crbeginE,@object
	.size		_ZN34_INTERNAL_cd149b4a_4_k_cu_9d5264104cuda3std3__45__cpo7crbeginE,(_ZN34_INTERNAL_cd149b4a_4_k_cu_9d5264104cuda3std6ranges3__45__cpo4nextE - _ZN34_INTERNAL_cd149b4a_4_k_cu_9d5264104cuda3std3__45__cpo7crbeginE)
_ZN34_INTERNAL_cd149b4a_4_k_cu_9d5264104cuda3std3__45__cpo7crbeginE:
	.zero		1
	.type		_ZN34_INTERNAL_cd149b4a_4_k_cu_9d5264104cuda3std6ranges3__45__cpo4nextE,@object
	.size		_ZN34_INTERNAL_cd149b4a_4_k_cu_9d5264104cuda3std6ranges3__45__cpo4nextE,(_ZN34_INTERNAL_cd149b4a_4_k_cu_9d5264104cuda3std6ranges3__45__cpo4swapE - _ZN34_INTERNAL_cd149b4a_4_k_cu_9d5264104cuda3std6ranges3__45__cpo4nextE)
_ZN34_INTERNAL_cd149b4a_4_k_cu_9d5264104cuda3std6ranges3__45__cpo4nextE:
	.zero		1
	.type		_ZN34_INTERNAL_cd149b4a_4_k_cu_9d5264104cuda3std6ranges3__45__cpo4swapE,@object
	.size		_ZN34_INTERNAL_cd149b4a_4_k_cu_9d5264104cuda3std6ranges3__45__cpo4swapE,(_ZN34_INTERNAL_cd149b4a_4_k_cu_9d5264106thrust24THRUST_300001_SM_1000_NS8cuda_cub10par_nosyncE - _ZN34_INTERNAL_cd149b4a_4_k_cu_9d5264104cuda3std6ranges3__45__cpo4swapE)
_ZN34_INTERNAL_cd149b4a_4_k_cu_9d5264104cuda3std6ranges3__45__cpo4swapE:
	.zero		1
	.type		_ZN34_INTERNAL_cd149b4a_4_k_cu_9d5264106thrust24THRUST_300001_SM_1000_NS8cuda_cub10par_nosyncE,@object
	.size		_ZN34_INTERNAL_cd149b4a_4_k_cu_9d5264106thrust24THRUST_300001_SM_1000_NS8cuda_cub10par_nosyncE,(_ZN34_INTERNAL_cd149b4a_4_k_cu_9d5264106thrust24THRUST_300001_SM_1000_NS3seqE - _ZN34_INTERNAL_cd149b4a_4_k_cu_9d5264106thrust24THRUST_300001_SM_1000_NS8cuda_cub10par_nosyncE)
_ZN34_INTERNAL_cd149b4a_4_k_cu_9d5264106thrust24THRUST_300001_SM_1000_NS8cuda_cub10par_nosyncE:
	.zero		1
	.type		_ZN34_INTERNAL_cd149b4a_4_k_cu_9d5264106thrust24THRUST_300001_SM_1000_NS3seqE,@object
	.size		_ZN34_INTERNAL_cd149b4a_4_k_cu_9d5264106thrust24THRUST_300001_SM_1000_NS3seqE,(_ZN34_INTERNAL_cd149b4a_4_k_cu_9d5264104cuda3std3__420unreachable_sentinelE - _ZN34_INTERNAL_cd149b4a_4_k_cu_9d5264106thrust24THRUST_300001_SM_1000_NS3seqE)
_ZN34_INTERNAL_cd149b4a_4_k_cu_9d5264106thrust24THRUST_300001_SM_1000_NS3seqE:
	.zero		1
	.type		_ZN34_INTERNAL_cd149b4a_4_k_cu_9d5264104cuda3std3__420unreachable_sentinelE,@object
	.size		_ZN34_INTERNAL_cd149b4a_4_k_cu_9d5264104cuda3std3__420unreachable_sentinelE,(_ZN34_INTERNAL_cd149b4a_4_k_cu_9d5264104cuda3std6ranges3__45__cpo5ssizeE - _ZN34_INTERNAL_cd149b4a_4_k_cu_9d5264104cuda3std3__420unreachable_sentinelE)
_ZN34_INTERNAL_cd149b4a_4_k_cu_9d5264104cuda3std3__420unreachable_sentinelE:
	.zero		1
	.type		_ZN34_INTERNAL_cd149b4a_4_k_cu_9d5264104cuda3std6ranges3__45__cpo5ssizeE,@object
	.size		_ZN34_INTERNAL_cd149b4a_4_k_cu_9d5264104cuda3std6ranges3__45__cpo5ssizeE,(_ZN34_INTERNAL_cd149b4a_4_k_cu_9d5264106thrust24THRUST_300001_SM_1000_NS12placeholders2_3E - _ZN34_INTERNAL_cd149b4a_4_k_cu_9d5264104cuda3std6ranges3__45__cpo5ssizeE)
_ZN34_INTERNAL_cd149b4a_4_k_cu_9d5264104cuda3std6ranges3__45__cpo5ssizeE:
	.zero		1
	.type		_ZN34_INTERNAL_cd149b4a_4_k_cu_9d5264106thrust24THRUST_300001_SM_1000_NS12placeholders2_3E,@object
	.size		_ZN34_INTERNAL_cd149b4a_4_k_cu_9d5264106thrust24THRUST_300001_SM_1000_NS12placeholders2_3E,(_ZN34_INTERNAL_cd149b4a_4_k_cu_9d5264104cuda3std3__45__cpo4cendE - _ZN34_INTERNAL_cd149b4a_4_k_cu_9d5264106thrust24THRUST_300001_SM_1000_NS12placeholders2_3E)
_ZN34_INTERNAL_cd149b4a_4_k_cu_9d5264106thrust24THRUST_300001_SM_1000_NS12placeholders2_3E:
	.zero		1
	.type		_ZN34_INTERNAL_cd149b4a_4_k_cu_9d5264104cuda3std3__45__cpo4cendE,@object
	.size		_ZN34_INTERNAL_cd149b4a_4_k_cu_9d5264104cuda3std3__45__cpo4cendE,(_ZN34_INTERNAL_cd149b4a_4_k_cu_9d5264104cuda3std6ranges3__45__cpo4cendE - _ZN34_INTERNAL_cd149b4a_4_k_cu_9d5264104cuda3std3__45__cpo4cendE)
_ZN34_INTERNAL_cd149b4a_4_k_cu_9d5264104cuda3std3__45__cpo4cendE:
	.zero		1
	.type		_ZN34_INTERNAL_cd149b4a_4_k_cu_9d5264104cuda3std6ranges3__45__cpo4cendE,@object
	.size		_ZN34_INTERNAL_cd149b4a_4_k_cu_9d5264104cuda3std6ranges3__45__cpo4cendE,(_ZN34_INTERNAL_cd149b4a_4_k_cu_9d5264106thrust24THRUST_300001_SM_1000_NS12placeholders2_7E - _ZN34_INTERNAL_cd149b4a_4_k_cu_9d5264104cuda3std6ranges3__45__cpo4cendE)
_ZN34_INTERNAL_cd149b4a_4_k_cu_9d5264104cuda3std6ranges3__45__cpo4cendE:
	.zero		1
	.type		_ZN34_INTERNAL_cd149b4a_4_k_cu_9d5264106thrust24THRUST_300001_SM_1000_NS12placeholders2_7E,@object
	.size		_ZN34_INTERNAL_cd149b4a_4_k_cu_9d5264106thrust24THRUST_300001_SM_1000_NS12placeholders2_7E,(_ZN34_INTERNAL_cd149b4a_4_k_cu_9d5264104cuda3std3__45__cpo5crendE - _ZN34_INTERNAL_cd149b4a_4_k_cu_9d5264106thrust24THRUST_300001_SM_1000_NS12placeholders2_7E)
_ZN34_INTERNAL_cd149b4a_4_k_cu_9d5264106thrust24THRUST_300001_SM_1000_NS12placeholders2_7E:
	.zero		1
	.type		_ZN34_INTERNAL_cd149b4a_4_k_cu_9d5264104cuda3std3__45__cpo5crendE,@object
	.size		_ZN34_INTERNAL_cd149b4a_4_k_cu_9d5264104cuda3std3__45__cpo5crendE,(_ZN34_INTERNAL_cd149b4a_4_k_cu_9d5264104cuda3std6ranges3__45__cpo4prevE - _ZN34_INTERNAL_cd149b4a_4_k_cu_9d5264104cuda3std3__45__cpo5crendE)
_ZN34_INTERNAL_cd149b4a_4_k_cu_9d5264104cuda3std3__45__cpo5crendE:
	.zero		1
	.type		_ZN34_INTERNAL_cd149b4a_4_k_cu_9d5264104cuda3std6ranges3__45__cpo4prevE,@object
	.size		_ZN34_INTERNAL_cd149b4a_4_k_cu_9d5264104cuda3std6ranges3__45__cpo4prevE,(_ZN34_INTERNAL_cd149b4a_4_k_cu_9d5264104cuda3std6ranges3__45__cpo9iter_moveE - _ZN34_INTERNAL_cd149b4a_4_k_cu_9d5264104cuda3std6ranges3__45__cpo4prevE)
_ZN34_INTERNAL_cd149b4a_4_k_cu_9d5264104cuda3std6ranges3__45__cpo4prevE:
	.zero		1
	.type		_ZN34_INTERNAL_cd149b4a_4_k_cu_9d5264104cuda3std6ranges3__45__cpo9iter_moveE,@object
	.size		_ZN34_INTERNAL_cd149b4a_4_k_cu_9d5264104cuda3std6ranges3__45__cpo9iter_moveE,(_ZN34_INTERNAL_cd149b4a_4_k_cu_9d5264106thrust24THRUST_300001_SM_1000_NS6system6detail10sequential3seqE - _ZN34_INTERNAL_cd149b4a_4_k_cu_9d5264104cuda3std6ranges3__45__cpo9iter_moveE)
_ZN34_INTERNAL_cd149b4a_4_k_cu_9d5264104cuda3std6ranges3__45__cpo9iter_moveE:
	.zero		1
	.type		_ZN34_INTERNAL_cd149b4a_4_k_cu_9d5264106thrust24THRUST_300001_SM_1000_NS6system6detail10sequential3seqE,@object
	.size		_ZN34_INTERNAL_cd149b4a_4_k_cu_9d5264106thrust24THRUST_300001_SM_1000_NS6system6detail10sequential3seqE,(_ZN34_INTERNAL_cd149b4a_4_k_cu_9d5264106thrust24THRUST_300001_SM_1000_NS12placeholders2_9E - _ZN34_INTERNAL_cd149b4a_4_k_cu_9d5264106thrust24THRUST_300001_SM_1000_NS6system6detail10sequential3seqE)
_ZN34_INTERNAL_cd149b4a_4_k_cu_9d5264106thrust24THRUST_300001_SM_1000_NS6system6detail10sequential3seqE:
	.zero		1
	.type		_ZN34_INTERNAL_cd149b4a_4_k_cu_9d5264106thrust24THRUST_300001_SM_1000_NS12placeholders2_9E,@object
	.size		_ZN34_INTERNAL_cd149b4a_4_k_cu_9d5264106thrust24THRUST_300001_SM_1000_NS12placeholders2_9E,(_ZN34_INTERNAL_cd149b4a_4_k_cu_9d5264104cuda3std3__419piecewise_constructE - _ZN34_INTERNAL_cd149b4a_4_k_cu_9d5264106thrust24THRUST_300001_SM_1000_NS12placeholders2_9E)
_ZN34_INTERNAL_cd149b4a_4_k_cu_9d5264106thrust24THRUST_300001_SM_1000_NS12placeholders2_9E:
	.zero		1
	.type		_ZN34_INTERNAL_cd149b4a_4_k_cu_9d5264104cuda3std3__419piecewise_constructE,@object
	.size		_ZN34_INTERNAL_cd149b4a_4_k_cu_9d5264104cuda3std3__419piecewise_constructE,(_ZN34_INTERNAL_cd149b4a_4_k_cu_9d5264104cuda3std6ranges3__45__cpo5cdataE - _ZN34_INTERNAL_cd149b4a_4_k_cu_9d5264104cuda3std3__419piecewise_constructE)
_ZN34_INTERNAL_cd149b4a_4_k_cu_9d5264104cuda3std3__419piecewise_constructE:
	.zero		1
	.type		_ZN34_INTERNAL_cd149b4a_4_k_cu_9d5264104cuda3std6ranges3__45__cpo5cdataE,@object
	.size		_ZN34_INTERNAL_cd149b4a_4_k_cu_9d5264104cuda3std6ranges3__45__cpo5cdataE,(_ZN34_INTERNAL_cd149b4a_4_k_cu_9d5264106thrust24THRUST_300001_SM_1000_NS12placeholders2_1E - _ZN34_INTERNAL_cd149b4a_4_k_cu_9d5264104cuda3std6ranges3__45__cpo5cdataE)
_ZN34_INTERNAL_cd149b4a_4_k_cu_9d5264104cuda3std6ranges3__45__cpo5cdataE:
	.zero		1
	.type		_ZN34_INTERNAL_cd149b4a_4_k_cu_9d5264106thrust24THRUST_300001_SM_1000_NS12placeholders2_1E,@object
	.size		_ZN34_INTERNAL_cd149b4a_4_k_cu_9d5264106thrust24THRUST_300001_SM_1000_NS12placeholders2_1E,(_ZN34_INTERNAL_cd149b4a_4_k_cu_9d5264104cuda3std3__45__cpo3endE - _ZN34_INTERNAL_cd149b4a_4_k_cu_9d5264106thrust24THRUST_300001_SM_1000_NS12placeholders2_1E)
_ZN34_INTERNAL_cd149b4a_4_k_cu_9d5264106thrust24THRUST_300001_SM_1000_NS12placeholders2_1E:
	.zero		1
	.type		_ZN34_INTERNAL_cd149b4a_4_k_cu_9d5264104cuda3std3__45__cpo3endE,@object
	.size		_ZN34_INTERNAL_cd149b4a_4_k_cu_9d5264104cuda3std3__45__cpo3endE,(_ZN34_INTERNAL_cd149b4a_4_k_cu_9d5264104cuda3std6ranges3__45__cpo3endE - _ZN34_INTERNAL_cd149b4a_4_k_cu_9d5264104cuda3std3__45__cpo3endE)
_ZN34_INTERNAL_cd149b4a_4_k_cu_9d5264104cuda3std3__45__cpo3endE:
	.zero		1
	.type		_ZN34_INTERNAL_cd149b4a_4_k_cu_9d5264104cuda3std6ranges3__45__cpo3endE,@object
	.size		_ZN34_INTERNAL_cd149b4a_4_k_cu_9d5264104cuda3std6ranges3__45__cpo3endE,(_ZN34_INTERNAL_cd149b4a_4_k_cu_9d5264106thrust24THRUST_300001_SM_1000_NS12placeholders2_5E - _ZN34_INTERNAL_cd149b4a_4_k_cu_9d5264104cuda3std6ranges3__45__cpo3endE)
_ZN34_INTERNAL_cd149b4a_4_k_cu_9d5264104cuda3std6ranges3__45__cpo3endE:
	.zero		1
	.type		_ZN34_INTERNAL_cd149b4a_4_k_cu_9d5264106thrust24THRUST_300001_SM_1000_NS12placeholders2_5E,@object
	.size		_ZN34_INTERNAL_cd149b4a_4_k_cu_9d5264106thrust24THRUST_300001_SM_1000_NS12placeholders2_5E,(_ZN34_INTERNAL_cd149b4a_4_k_cu_9d5264104cuda3std3__45__cpo4rendE - _ZN34_INTERNAL_cd149b4a_4_k_cu_9d5264106thrust24THRUST_300001_SM_1000_NS12placeholders2_5E)
_ZN34_INTERNAL_cd149b4a_4_k_cu_9d5264106thrust24THRUST_300001_SM_1000_NS12placeholders2_5E:
	.zero		1
	.type		_ZN34_INTERNAL_cd149b4a_4_k_cu_9d5264104cuda3std3__45__cpo4rendE,@object
	.size		_ZN34_INTERNAL_cd149b4a_4_k_cu_9d5264104cuda3std3__45__cpo4rendE,(_ZN34_INTERNAL_cd149b4a_4_k_cu_9d5264104cuda3std6ranges3__45__cpo9iter_swapE - _ZN34_INTERNAL_cd149b4a_4_k_cu_9d5264104cuda3std3__45__cpo4rendE)
_ZN34_INTERNAL_cd149b4a_4_k_cu_9d5264104cuda3std3__45__cpo4rendE:
	.zero		1
	.type		_ZN34_INTERNAL_cd149b4a_4_k_cu_9d5264104cuda3std6ranges3__45__cpo9iter_swapE,@object
	.size		_ZN34_INTERNAL_cd149b4a_4_k_cu_9d5264104cuda3std6ranges3__45__cpo9iter_swapE,(_ZN34_INTERNAL_cd149b4a_4_k_cu_9d5264104cuda3std3__48unexpectE - _ZN34_INTERNAL_cd149b4a_4_k_cu_9d5264104cuda3std6ranges3__45__cpo9iter_swapE)
_ZN34_INTERNAL_cd149b4a_4_k_cu_9d5264104cuda3std6ranges3__45__cpo9iter_swapE:
	.zero		1
	.type		_ZN34_INTERNAL_cd149b4a_4_k_cu_9d5264104cuda3std3__48unexpectE,@object
	.size		_ZN34_INTERNAL_cd149b4a_4_k_cu_9d5264104cuda3std3__48unexpectE,(_ZN34_INTERNAL_cd149b4a_4_k_cu_9d5264106thrust24THRUST_300001_SM_1000_NS8cuda_cub3parE - _ZN34_INTERNAL_cd149b4a_4_k_cu_9d5264104cuda3std3__48unexpectE)
_ZN34_INTERNAL_cd149b4a_4_k_cu_9d5264104cuda3std3__48unexpectE:
	.zero		1
	.type		_ZN34_INTERNAL_cd149b4a_4_k_cu_9d5264106thrust24THRUST_300001_SM_1000_NS8cuda_cub3parE,@object
	.size		_ZN34_INTERNAL_cd149b4a_4_k_cu_9d5264106thrust24THRUST_300001_SM_1000_NS8cuda_cub3parE,(.L_35 - _ZN34_INTERNAL_cd149b4a_4_k_cu_9d5264106thrust24THRUST_300001_SM_1000_NS8cuda_cub3parE)
_ZN34_INTERNAL_cd149b4a_4_k_cu_9d5264106thrust24THRUST_300001_SM_1000_NS8cuda_cub3parE:
	.zero		1
.L_35:


//--------------------- .nv.constant0._ZN3cub18CUB_300001_SM_10006detail11EmptyKernelIvEEvv --------------------------
	.section	.nv.constant0._ZN3cub18CUB_300001_SM_10006detail11EmptyKernelIvEEvv,"a",@progbits
	.sectionflags	@""
	.align	4
.nv.constant0._ZN3cub18CUB_300001_SM_10006detail11EmptyKernelIvEEvv:
	.zero		896


//--------------------- .nv.constant0._Z9my_kernelPdiiS_iiS_iS_iddiiPKdS_S_ --------------------------
	.section	.nv.constant0._Z9my_kernelPdiiS_iiS_iS_iddiiPKdS_S_,"a",@progbits
	.sectionflags	@""
	.align	4
.nv.constant0._Z9my_kernelPdiiS_iiS_iS_iddiiPKdS_S_:
	.zero		1008


//--------------------- SYMBOLS --------------------------

	.type		.nv.reservedSmem.offset0,@object
	.size		.nv.reservedSmem.offset0,0x4
	.type		vprintf,@function
	.type		malloc,@function
	.type		free,@function
	.type		__assertfail,@function
